	.target	sm_90

	.elftype	@"ET_EXEC"


//--------------------- .note.nv.tkinfo           --------------------------
	.section	.note.nv.tkinfo,"",@"SHT_NOTE"
	.sectionflags	@"SHF_NOTE_NV_TKINFO"
	.tkinfo
        /*0018*/ 	.word	0x00000002
        /*0030*/ 	.string	""
        /*0030*/ 	.string	"ptxas"
        /*0030*/ 	.string	"Cuda compilation tools, release 13.0, V13.0.88"
        /*0030*/ 	.string	"Build cuda_13.0.r13.0/compiler.36424714_0"
        /*0030*/ 	.string	"-v  -O 3 -arch sm_90 -m 64 "



//--------------------- .note.nv.cuinfo           --------------------------
	.section	.note.nv.cuinfo,"",@"SHT_NOTE"
	.sectionflags	@"SHF_NOTE_NV_CUINFO"
        /*0018*/ 	.short	0x0002
        /*001a*/ 	.short	0x005a
        /*001c*/ 	.short	0x0082
	.zero		2


//--------------------- .nv.info                  --------------------------
	.section	.nv.info,"",@"SHT_CUDA_INFO"
	.align	4


	//----- nvinfo : EIATTR_REGCOUNT
	.align		4
        /*0000*/ 	.byte	0x04, 0x2f
        /*0002*/ 	.short	(.L_3 - .L_2)
	.align		4
.L_2:
        /*0004*/ 	.word	index@(tip5_hash_batch)
        /*0008*/ 	.word	0x0000007d


	//----- nvinfo : EIATTR_FRAME_SIZE
	.align		4
.L_3:
        /*000c*/ 	.byte	0x04, 0x11
        /*000e*/ 	.short	(.L_5 - .L_4)
	.align		4
.L_4:
        /*0010*/ 	.word	index@(tip5_hash_batch)
        /*0014*/ 	.word	0x00000050


	//----- nvinfo : EIATTR_MIN_STACK_SIZE
	.align		4
.L_5:
        /*0018*/ 	.byte	0x04, 0x12
        /*001a*/ 	.short	(.L_7 - .L_6)
	.align		4
.L_6:
        /*001c*/ 	.word	index@(tip5_hash_batch)
        /*0020*/ 	.word	0x00000050
.L_7:


//--------------------- .nv.compat                --------------------------
	.section	.nv.compat,"",@"SHT_CUDA_COMPAT_INFO"
	.align	4
        /*0000*/ 	.byte	0x02, 0x09, 0x00, 0x00, 0x02, 0x02, 0x01, 0x00, 0x02, 0x05, 0x05, 0x00, 0x03, 0x07, 0x01, 0x01
        /*0010*/ 	.byte	0x02, 0x03, 0x00, 0x00, 0x02, 0x06, 0x01, 0x00, 0x04, 0x0b, 0x08, 0x00, 0x00, 0x00, 0x00, 0x00
        /*0020*/ 	.byte	0x00, 0x00, 0x00, 0x00


//--------------------- .nv.info.tip5_hash_batch  --------------------------
	.section	.nv.info.tip5_hash_batch,"",@"SHT_CUDA_INFO"
	.sectionflags	@""
	.align	4


	//----- nvinfo : EIATTR_CUDA_API_VERSION
	.align		4
        /*0000*/ 	.byte	0x04, 0x37
        /*0002*/ 	.short	(.L_9 - .L_8)
.L_8:
        /*0004*/ 	.word	0x00000082


	//----- nvinfo : EIATTR_KPARAM_INFO
	.align		4
.L_9:
        /*0008*/ 	.byte	0x04, 0x17
        /*000a*/ 	.short	(.L_11 - .L_10)
.L_10:
        /*000c*/ 	.word	0x00000000
        /*0010*/ 	.short	0x0004
        /*0012*/ 	.short	0x0018
        /*0014*/ 	.byte	0x00, 0xf0, 0x11, 0x00


	//----- nvinfo : EIATTR_KPARAM_INFO
	.align		4
.L_11:
        /*0018*/ 	.byte	0x04, 0x17
        /*001a*/ 	.short	(.L_13 - .L_12)
.L_12:
        /*001c*/ 	.word	0x00000000
        /*0020*/ 	.short	0x0003
        /*0022*/ 	.short	0x0014
        /*0024*/ 	.byte	0x00, 0xf0, 0x11, 0x00


	//----- nvinfo : EIATTR_KPARAM_INFO
	.align		4
.L_13:
        /*0028*/ 	.byte	0x04, 0x17
        /*002a*/ 	.short	(.L_15 - .L_14)
.L_14:
        /*002c*/ 	.word	0x00000000
        /*0030*/ 	.short	0x0002
        /*0032*/ 	.short	0x0010
        /*0034*/ 	.byte	0x00, 0xf0, 0x11, 0x00


	//----- nvinfo : EIATTR_KPARAM_INFO
	.align		4
.L_15:
        /*0038*/ 	.byte	0x04, 0x17
        /*003a*/ 	.short	(.L_17 - .L_16)
.L_16:
        /*003c*/ 	.word	0x00000000
        /*0040*/ 	.short	0x0001
        /*0042*/ 	.short	0x0008
        /*0044*/ 	.byte	0x00, 0xf0, 0x21, 0x00


	//----- nvinfo : EIATTR_KPARAM_INFO
	.align		4
.L_17:
        /*0048*/ 	.byte	0x04, 0x17
        /*004a*/ 	.short	(.L_19 - .L_18)
.L_18:
        /*004c*/ 	.word	0x00000000
        /*0050*/ 	.short	0x0000
        /*0052*/ 	.short	0x0000
        /*0054*/ 	.byte	0x00, 0xf0, 0x21, 0x00


	//----- nvinfo : EIATTR_SPARSE_MMA_MASK
	.align		4
.L_19:
        /*0058*/ 	.byte	0x03, 0x50
        /*005a*/ 	.short	0x0000


	//----- nvinfo : EIATTR_MAXREG_COUNT
	.align		4
        /*005c*/ 	.byte	0x03, 0x1b
        /*005e*/ 	.short	0x00ff


	//----- nvinfo : EIATTR_MERCURY_ISA_VERSION
	.align		4
        /*0060*/ 	.byte	0x03, 0x5f
        /*0062*/ 	.short	0x0101


	//----- nvinfo : EIATTR_EXIT_INSTR_OFFSETS
	.align		4
        /*0064*/ 	.byte	0x04, 0x1c
        /*0066*/ 	.short	(.L_21 - .L_20)


	//   ....[0]....
.L_20:
        /*0068*/ 	.word	0x00000080


	//   ....[1]....
        /*006c*/ 	.word	0x00015ef0


	//----- nvinfo : EIATTR_CBANK_PARAM_SIZE
	.align		4
.L_21:
        /*0070*/ 	.byte	0x03, 0x19
        /*0072*/ 	.short	0x001c


	//----- nvinfo : EIATTR_PARAM_CBANK
	.align		4
        /*0074*/ 	.byte	0x04, 0x0a
        /*0076*/ 	.short	(.L_23 - .L_22)
	.align		4
.L_22:
        /*0078*/ 	.word	index@(.nv.constant0.tip5_hash_batch)
        /*007c*/ 	.short	0x0210
        /*007e*/ 	.short	0x001c


	//----- nvinfo : EIATTR_SW_WAR
	.align		4
.L_23:
        /*0080*/ 	.byte	0x04, 0x36
        /*0082*/ 	.short	(.L_25 - .L_24)
.L_24:
        /*0084*/ 	.word	0x00000008
.L_25:


//--------------------- .nv.callgraph             --------------------------
	.section	.nv.callgraph,"",@"SHT_CUDA_CALLGRAPH"
	.align	4
	.sectionentsize	8
	.align		4
        /*0000*/ 	.word	0x00000000
	.align		4
        /*0004*/ 	.word	0xffffffff
	.align		4
        /*0008*/ 	.word	0x00000000
	.align		4
        /*000c*/ 	.word	0xfffffffe
	.align		4
        /*0010*/ 	.word	0x00000000
	.align		4
        /*0014*/ 	.word	0xfffffffd
	.align		4
        /*0018*/ 	.word	0x00000000
	.align		4
        /*001c*/ 	.word	0xfffffffc


//--------------------- .nv.constant3             --------------------------
	.section	.nv.constant3,"a",@progbits
	.align	8
.nv.constant3:
	.type		LOOKUP_TABLE,@object
	.size		LOOKUP_TABLE,(ROUND_CONSTANTS - LOOKUP_TABLE)
LOOKUP_TABLE:
        /*0000*/ 	.byte	0x00, 0x07, 0x1a, 0x3f, 0x7c, 0xd7, 0x55, 0xfe, 0xd6, 0xe4, 0x2d, 0xb9, 0x8c, 0xad, 0x21, 0xf0
        /* <DEDUP_REMOVED lines=15> */
	.type		ROUND_CONSTANTS,@object
	.size		ROUND_CONSTANTS,(.L_1 - ROUND_CONSTANTS)
ROUND_CONSTANTS:
        /* <DEDUP_REMOVED lines=40> */
.L_1:


//--------------------- .text.tip5_hash_batch     --------------------------
	.section	.text.tip5_hash_batch,"ax",@progbits
	.align	128
        .global         tip5_hash_batch
        .type           tip5_hash_batch,@function
        .size           tip5_hash_batch,(.L_x_12 - tip5_hash_batch)
        .other          tip5_hash_batch,@"STO_CUDA_ENTRY STV_DEFAULT"
tip5_hash_batch:
.text.tip5_hash_batch:
[----:B------:R-:W0:Y:S01]  /*0000*/  LDC R1, c[0x0][0x28] ;  /* 0x00000a00ff017b82 */ /* 0x000e220000000800 */
[----:B------:R-:W1:Y:S01]  /*0010*/  S2R R5, SR_CTAID.X ;  /* 0x0000000000057919 */ /* 0x000e620000002500 */
[----:B------:R-:W-:Y:S01]  /*0020*/  ULDC UR4, c[0x0][0x0] ;  /* 0x0000000000047ab9 */ /* 0x000fe20000000800 */
[----:B0-----:R-:W-:Y:S01]  /*0030*/  VIADD R1, R1, 0xffffffb0 ;  /* 0xffffffb001017836 */ /* 0x001fe20000000000 */
[----:B------:R-:W1:Y:S02]  /*0040*/  S2R R0, SR_TID.X ;  /* 0x0000000000007919 */ /* 0x000e640000002100 */
[----:B-1----:R-:W-:Y:S01]  /*0050*/  IMAD R5, R5, UR4, R0 ;  /* 0x0000000405057c24 */ /* 0x002fe2000f8e0200 */
[----:B------:R-:W-:-:S04]  /*0060*/  ULDC UR4, c[0x0][0x224] ;  /* 0x0000890000047ab9 */ /* 0x000fc80000000800 */
[----:B------:R-:W-:-:S13]  /*0070*/  ISETP.GE.U32.AND P0, PT, R5, UR4, PT ;  /* 0x0000000405007c0c */ /* 0x000fda000bf06070 */
[----:B------:R-:W-:Y:S05]  /*0080*/  @P0 EXIT ;  /* 0x000000000000094d */ /* 0x000fea0003800000 */
[----:B------:R-:W-:Y:S01]  /*0090*/  UMOV UR4, URZ ;  /* 0x0000003f00047c82 */ /* 0x000fe20008000000 */
[----:B------:R-:W-:Y:S01]  /*00a0*/  ULDC UR6, c[0x0][0x220] ;  /* 0x0000880000067ab9 */ /* 0x000fe20000000800 */
[----:B------:R-:W-:Y:S01]  /*00b0*/  UIADD3 UR4, UP0, URZ, -UR4, URZ ;  /* 0x800000043f047290 */ /* 0x000fe2000ff1e03f */
[----:B------:R-:W-:Y:S01]  /*00c0*/  IMAD.U32 R0, RZ, RZ, UR6 ;  /* 0x00000006ff007e24 */ /* 0x000fe2000f8e00ff */
[----:B------:R-:W-:Y:S01]  /*00d0*/  ULDC UR6, c[0x0][0x228] ;  /* 0x00008a0000067ab9 */ /* 0x000fe20000000800 */
[----:B------:R-:W-:Y:S01]  /*00e0*/  ULDC.64 UR8, c[0x0][0x208] ;  /* 0x0000820000087ab9 */ /* 0x000fe20000000a00 */
[----:B------:R-:W-:Y:S01]  /*00f0*/  UIADD3.X UR5, URZ, -0x1, URZ, UP0, !UPT ;  /* 0xffffffff3f057890 */ /* 0x000fe200087fe43f */
[C---:B------:R-:W-:Y:S01]  /*0100*/  IMAD.WIDE.U32 R2, R0.reuse, -0x33333333, RZ ;  /* 0xcccccccd00027825 */ /* 0x040fe200078e00ff */
[----:B------:R-:W-:Y:S01]  /*0110*/  UISETP.GT.U32.AND UP0, UPT, UR4, URZ, UPT ;  /* 0x0000003f0400728c */ /* 0x000fe2000bf04070 */
[----:B------:R-:W-:Y:S02]  /*0120*/  ISETP.GE.U32.AND P0, PT, R0, 0xa, PT ;  /* 0x0000000a0000780c */ /* 0x000fe40003f06070 */
[----:B------:R-:W-:Y:S01]  /*0130*/  VIADD R5, R5, UR6 ;  /* 0x0000000605057c36 */ /* 0x000fe20008000000 */
[----:B------:R-:W-:Y:S01]  /*0140*/  UISETP.GT.U32.AND.EX UP0, UPT, UR5, URZ, UPT, UP0 ;  /* 0x0000003f0500728c */ /* 0x000fe2000bf04100 */
[----:B------:R-:W-:-:S03]  /*0150*/  SHF.R.U32.HI R3, RZ, 0x3, R3 ;  /* 0x00000003ff037819 */ /* 0x000fc60000011603 */
[----:B------:R-:W-:Y:S02]  /*0160*/  USEL UR4, URZ, 0x1, !UP0 ;  /* 0x000000013f047887 */ /* 0x000fe4000c000000 */
[----:B------:R-:W-:Y:S01]  /*0170*/  USEL UR5, URZ, 0xffffffff, !UP0 ;  /* 0xffffffff3f057887 */ /* 0x000fe2000c000000 */
[----:B------:R-:W-:Y:S01]  /*0180*/  IMAD R2, R3, -0xa, R0 ;  /* 0xfffffff603027824 */ /* 0x000fe200078e0200 */
[----:B------:R-:W-:-:S04]  /*0190*/  UIADD3 UR4, UP1, URZ, UR4, URZ ;  /* 0x000000043f047290 */ /* 0x000fc8000ff3e03f */
[----:B------:R-:W-:Y:S02]  /*01a0*/  UIADD3.X UR5, URZ, UR5, URZ, UP1, !UPT ;  /* 0x000000053f057290 */ /* 0x000fe40008ffe43f */
[----:B------:R-:W-:Y:S02]  /*01b0*/  IMAD.U32 R10, RZ, RZ, UR4 ;  /* 0x00000004ff0a7e24 */ /* 0x000fe4000f8e00ff */
[----:B------:R-:W-:Y:S02]  /*01c0*/  IMAD.U32 R20, RZ, RZ, UR4 ;  /* 0x00000004ff147e24 */ /* 0x000fe4000f8e00ff */
[----:B------:R-:W-:Y:S02]  /*01d0*/  IMAD.U32 R54, RZ, RZ, UR4 ;  /* 0x00000004ff367e24 */ /* 0x000fe4000f8e00ff */
[----:B------:R-:W-:Y:S02]  /*01e0*/  IMAD.U32 R88, RZ, RZ, UR4 ;  /* 0x00000004ff587e24 */ /* 0x000fe4000f8e00ff */
[----:B------:R-:W-:-:S02]  /*01f0*/  IMAD.U32 R60, RZ, RZ, UR4 ;  /* 0x00000004ff3c7e24 */ /* 0x000fc4000f8e00ff */
[----:B------:R-:W-:Y:S02]  /*0200*/  IMAD.U32 R80, RZ, RZ, UR4 ;  /* 0x00000004ff507e24 */ /* 0x000fe4000f8e00ff */
[----:B------:R-:W-:Y:S02]  /*0210*/  IMAD.U32 R21, RZ, RZ, UR5 ;  /* 0x00000005ff157e24 */ /* 0x000fe4000f8e00ff */
[----:B------:R-:W-:Y:S02]  /*0220*/  IMAD.U32 R11, RZ, RZ, UR5 ;  /* 0x00000005ff0b7e24 */ /* 0x000fe4000f8e00ff */
[----:B------:R-:W-:Y:S02]  /*0230*/  IMAD.U32 R59, RZ, RZ, UR5 ;  /* 0x00000005ff3b7e24 */ /* 0x000fe4000f8e00ff */
[----:B------:R-:W-:Y:S02]  /*0240*/  IMAD.U32 R61, RZ, RZ, UR5 ;  /* 0x00000005ff3d7e24 */ /* 0x000fe4000f8e00ff */
[----:B------:R-:W-:-:S02]  /*0250*/  IMAD.U32 R87, RZ, RZ, UR5 ;  /* 0x00000005ff577e24 */ /* 0x000fc4000f8e00ff */
[----:B------:R-:W-:Y:S01]  /*0260*/  IMAD.U32 R89, RZ, RZ, UR5 ;  /* 0x00000005ff597e24 */ /* 0x000fe2000f8e00ff */
[----:B------:R-:W-:Y:S06]  /*0270*/  @!P0 BRA `(.L_x_0) ;  /* 0x000000a400608947 */ /* 0x000fec0003800000 */
[--C-:B------:R-:W-:Y:S01]  /*0280*/  IMAD.MOV.U32 R20, RZ, RZ, R10.reuse ;  /* 0x000000ffff147224 */ /* 0x100fe200078e000a */
[----:B------:R-:W-:Y:S01]  /*0290*/  UMOV UR4, URZ ;  /* 0x0000003f00047c82 */ /* 0x000fe20008000000 */
[--C-:B------:R-:W-:Y:S02]  /*02a0*/  IMAD.MOV.U32 R11, RZ, RZ, R21.reuse ;  /* 0x000000ffff0b7224 */ /* 0x100fe400078e0015 */
[--C-:B------:R-:W-:Y:S02]  /*02b0*/  IMAD.MOV.U32 R54, RZ, RZ, R10.reuse ;  /* 0x000000ffff367224 */ /* 0x100fe400078e000a */
[--C-:B------:R-:W-:Y:S02]  /*02c0*/  IMAD.MOV.U32 R59, RZ, RZ, R21.reuse ;  /* 0x000000ffff3b7224 */ /* 0x100fe400078e0015 */
[----:B------:R-:W-:Y:S02]  /*02d0*/  IMAD.MOV.U32 R88, RZ, RZ, R10 ;  /* 0x000000ffff587224 */ /* 0x000fe400078e000a */
[----:B------:R-:W-:-:S02]  /*02e0*/  IMAD.MOV.U32 R61, RZ, RZ, R21 ;  /* 0x000000ffff3d7224 */ /* 0x000fc400078e0015 */
[--C-:B------:R-:W-:Y:S02]  /*02f0*/  IMAD.MOV.U32 R60, RZ, RZ, R10.reuse ;  /* 0x000000ffff3c7224 */ /* 0x100fe400078e000a */
[--C-:B------:R-:W-:Y:S02]  /*0300*/  IMAD.MOV.U32 R87, RZ, RZ, R21.reuse ;  /* 0x000000ffff577224 */ /* 0x100fe400078e0015 */
[----:B------:R-:W-:Y:S02]  /*0310*/  IMAD.MOV.U32 R80, RZ, RZ, R10 ;  /* 0x000000ffff507224 */ /* 0x000fe400078e000a */
[----:B------:R-:W-:-:S07]  /*0320*/  IMAD.MOV.U32 R89, RZ, RZ, R21 ;  /* 0x000000ffff597224 */ /* 0x000fce00078e0015 */
.L_x_2:
[----:B------:R-:W0:Y:S01]  /*0330*/  LDC R0, c[0x0][0x220] ;  /* 0x00008800ff007b82 */ /* 0x000e220000000800 */
[----:B------:R-:W-:Y:S01]  /*0340*/  UIMAD UR6, UR4, 0xa, URZ ;  /* 0x0000000a040678a4 */ /* 0x000fe2000f8e023f */
[----:B------:R-:W-:-:S05]  /*0350*/  UMOV UR7, URZ ;  /* 0x0000003f00077c82 */ /* 0x000fca0008000000 */
[----:B0-----:R-:W-:Y:S01]  /*0360*/  IMAD.WIDE.U32 R6, R5, R0, UR6 ;  /* 0x0000000605067e25 */ /* 0x001fe2000f8e0000 */
[----:B------:R-:W-:Y:S02]  /*0370*/  ULDC.64 UR6, c[0x0][0x210] ;  /* 0x0000840000067ab9 */ /* 0x000fe40000000a00 */
[----:B------:R-:W-:-:S04]  /*0380*/  LEA R22, P0, R6, UR6, 0x3 ;  /* 0x0000000606167c11 */ /* 0x000fc8000f8018ff */
[----:B------:R-:W-:-:S05]  /*0390*/  LEA.HI.X R23, R6, UR7, R7, 0x3, P0 ;  /* 0x0000000706177c11 */ /* 0x000fca00080f1c07 */
[----:B------:R0:W5:Y:S04]  /*03a0*/  LDG.E.64 R8, desc[UR8][R22.64] ;  /* 0x0000000816087981 */ /* 0x000168000c1e1b00 */
        /* <DEDUP_REMOVED lines=8> */
[----:B------:R0:W5:Y:S01]  /*0430*/  LDG.E.64 R6, desc[UR8][R22.64+0x48] ;  /* 0x0000480816067981 */ /* 0x000162000c1e1b00 */
[----:B------:R-:W-:Y:S01]  /*0440*/  UIADD3 UR4, UR4, 0x1, URZ ;  /* 0x0000000104047890 */ /* 0x000fe2000fffe03f */
[----:B------:R-:W-:-:S02]  /*0450*/  IMAD.MOV.U32 R15, RZ, RZ, 0x100 ;  /* 0x00000100ff0f7424 */ /* 0x000fc400078e00ff */
[----:B------:R-:W-:-:S03]  /*0460*/  IMAD.MOV.U32 R16, RZ, RZ, RZ ;  /* 0x000000ffff107224 */ /* 0x000fc600078e00ff */
[----:B------:R-:W-:-:S13]  /*0470*/  ISETP.LE.U32.AND P3, PT, R3, UR4, PT ;  /* 0x0000000403007c0c */ /* 0x000fda000bf63070 */
.L_x_1:
[----:B-----5:R-:W-:Y:S01]  /*0480*/  IMAD.WIDE.U32 R26, R13, R12, RZ ;  /* 0x0000000c0d1a7225 */ /* 0x020fe200078e00ff */
[----:B------:R-:W-:-:S03]  /*0490*/  SHF.R.U32.HI R86, RZ, 0x18, R43 ;  /* 0x00000018ff567819 */ /* 0x000fc6000001162b */
[----:B0-----:R-:W-:-:S03]  /*04a0*/  IMAD.WIDE.U32 R22, R12, R12, RZ ;  /* 0x0000000c0c167225 */ /* 0x001fc600078e00ff */
[----:B------:R-:W0:Y:S01]  /*04b0*/  LDC.U8 R86, c[0x3][R86] ;  /* 0x00c0000056567b82 */ /* 0x000e220000000000 */
[----:B------:R-:W-:Y:S01]  /*04c0*/  IMAD.WIDE.U32 R26, P0, R12, R13, R26 ;  /* 0x0000000d0c1a7225 */ /* 0x000fe2000780001a */
[----:B------:R-:W-:-:S03]  /*04d0*/  IADD3 R4, P1, RZ, R22, RZ ;  /* 0x00000016ff047210 */ /* 0x000fc60007f3e0ff */
[----:B------:R-:W-:Y:S01]  /*04e0*/  IMAD.WIDE.U32 R32, R19, R18, RZ ;  /* 0x0000001213207225 */ /* 0x000fe200078e00ff */
[----:B------:R-:W-:-:S03]  /*04f0*/  IADD3 R23, P6, R23, R26, RZ ;  /* 0x0000001a17177210 */ /* 0x000fc60007fde0ff */
[----:B------:R-:W-:-:S04]  /*0500*/  IMAD.WIDE.U32 R30, R18, R18, RZ ;  /* 0x00000012121e7225 */ /* 0x000fc800078e00ff */
[----:B------:R-:W-:Y:S01]  /*0510*/  IMAD.WIDE.U32 R32, P2, R18, R19, R32 ;  /* 0x0000001312207225 */ /* 0x000fe20007840020 */
[----:B------:R-:W-:-:S03]  /*0520*/  IADD3 R14, P4, RZ, R30, RZ ;  /* 0x0000001eff0e7210 */ /* 0x000fc60007f9e0ff */
[----:B------:R-:W-:Y:S01]  /*0530*/  IMAD.X R29, RZ, RZ, RZ, P0 ;  /* 0x000000ffff1d7224 */ /* 0x000fe200000e06ff */
[----:B------:R-:W-:Y:S01]  /*0540*/  ISETP.LT.U32.AND P0, PT, R4, R22, PT ;  /* 0x000000160400720c */ /* 0x000fe20003f01070 */
[----:B------:R-:W-:Y:S01]  /*0550*/  IMAD.X R38, R23, 0x1, R22, P1 ;  /* 0x0000000117267824 */ /* 0x000fe200008e0616 */
[----:B------:R-:W-:Y:S01]  /*0560*/  IADD3 R17, P1, R31, R32, RZ ;  /* 0x000000201f117210 */ /* 0x000fe20007f3e0ff */
[----:B------:R-:W-:Y:S02]  /*0570*/  IMAD.MOV.U32 R28, RZ, RZ, R27 ;  /* 0x000000ffff1c7224 */ /* 0x000fe400078e001b */
[----:B------:R-:W-:Y:S01]  /*0580*/  IMAD.MOV.U32 R22, RZ, RZ, R33 ;  /* 0x000000ffff167224 */ /* 0x000fe200078e0021 */
[----:B------:R-:W-:Y:S01]  /*0590*/  ISETP.LT.U32.AND.EX P0, PT, R38, R23, PT, P0 ;  /* 0x000000172600720c */ /* 0x000fe20003f01100 */
[----:B------:R-:W-:Y:S01]  /*05a0*/  IMAD.X R23, RZ, RZ, RZ, P2 ;  /* 0x000000ffff177224 */ /* 0x000fe200010e06ff */
[----:B------:R-:W-:Y:S01]  /*05b0*/  ISETP.LT.U32.AND P2, PT, R14, R30, PT ;  /* 0x0000001e0e00720c */ /* 0x000fe20003f41070 */
[----:B------:R-:W-:Y:S01]  /*05c0*/  IMAD.X R34, R17, 0x1, R30, P4 ;  /* 0x0000000111227824 */ /* 0x000fe200020e061e */
[----:B------:R-:W-:Y:S01]  /*05d0*/  SEL R45, RZ, 0x1, !P0 ;  /* 0x00000001ff2d7807 */ /* 0x000fe20004000000 */
[----:B------:R-:W-:-:S03]  /*05e0*/  IMAD.WIDE.U32 R30, R49, R48, RZ ;  /* 0x00000030311e7225 */ /* 0x000fc600078e00ff */
[----:B------:R-:W-:Y:S01]  /*05f0*/  ISETP.LT.U32.AND.EX P2, PT, R34, R17, PT, P2 ;  /* 0x000000112200720c */ /* 0x000fe20003f41120 */
[----:B------:R-:W-:Y:S01]  /*0600*/  IMAD.MOV.U32 R17, RZ, RZ, -0x1 ;  /* 0xffffffffff117424 */ /* 0x000fe200078e00ff */
[----:B------:R-:W-:Y:S01]  /*0610*/  IADD3 R45, P0, P5, -R45, R4, -R38 ;  /* 0x000000042d2d7210 */ /* 0x000fe20007d1e926 */
[----:B------:R-:W-:Y:S01]  /*0620*/  IMAD.WIDE.U32.X R28, R13, R13, R28, P6 ;  /* 0x0000000d0d1c7225 */ /* 0x000fe200030e041c */
[----:B------:R-:W-:Y:S02]  /*0630*/  SEL R39, RZ, 0x1, !P2 ;  /* 0x00000001ff277807 */ /* 0x000fe40005000000 */
[----:B------:R-:W-:Y:S01]  /*0640*/  IADD3.X R47, R17, -0x1, R38, P0, P5 ;  /* 0xffffffff112f7810 */ /* 0x000fe200007ea426 */
[----:B------:R-:W-:Y:S01]  /*0650*/  IMAD.WIDE.U32 R26, R48, R48, RZ ;  /* 0x00000030301a7225 */ /* 0x000fe200078e00ff */
[----:B------:R-:W-:-:S03]  /*0660*/  ISETP.LT.U32.AND P0, PT, R28, R45, PT ;  /* 0x0000002d1c00720c */ /* 0x000fc60003f01070 */
[----:B------:R-:W-:Y:S01]  /*0670*/  IMAD.WIDE.U32 R30, P4, R48, R49, R30 ;  /* 0x00000031301e7225 */ /* 0x000fe2000788001e */
[----:B------:R-:W-:Y:S02]  /*0680*/  IADD3 R4, P6, RZ, R26, RZ ;  /* 0x0000001aff047210 */ /* 0x000fe40007fde0ff */
[----:B------:R-:W-:Y:S01]  /*0690*/  ISETP.LT.U32.AND.EX P0, PT, R29, R47, PT, P0 ;  /* 0x0000002f1d00720c */ /* 0x000fe20003f01100 */
[----:B------:R-:W-:Y:S01]  /*06a0*/  IMAD.WIDE.U32.X R22, R19, R19, R22, P1 ;  /* 0x0000001313167225 */ /* 0x000fe200008e0416 */
[----:B------:R-:W-:Y:S02]  /*06b0*/  IADD3 R27, P2, R27, R30, RZ ;  /* 0x0000001e1b1b7210 */ /* 0x000fe40007f5e0ff */
[----:B------:R-:W-:Y:S01]  /*06c0*/  IADD3 R39, P1, P5, -R39, R14, -R34 ;  /* 0x0000000e27277210 */ /* 0x000fe20007d3e922 */
[----:B------:R-:W-:Y:S01]  /*06d0*/  IMAD.X R35, RZ, RZ, RZ, P4 ;  /* 0x000000ffff237224 */ /* 0x000fe200020e06ff */
[----:B------:R-:W-:Y:S01]  /*06e0*/  SEL R33, RZ, 0x1, !P0 ;  /* 0x00000001ff217807 */ /* 0x000fe20004000000 */
[----:B------:R-:W-:Y:S01]  /*06f0*/  IMAD.X R32, R27, 0x1, R26, P6 ;  /* 0x000000011b207824 */ /* 0x000fe200030e061a */
[----:B------:R-:W-:Y:S01]  /*0700*/  IADD3.X R51, R17, -0x1, R34, P1, P5 ;  /* 0xffffffff11337810 */ /* 0x000fe20000fea422 */
[----:B------:R-:W-:Y:S01]  /*0710*/  IMAD.MOV.U32 R34, RZ, RZ, R31 ;  /* 0x000000ffff227224 */ /* 0x000fe200078e001f */
[----:B------:R-:W-:Y:S01]  /*0720*/  ISETP.LT.U32.AND P5, PT, R22, R39, PT ;  /* 0x000000271600720c */ /* 0x000fe20003fa1070 */
[----:B------:R-:W-:Y:S01]  /*0730*/  IMAD.WIDE.U32 R62, R7, R6, RZ ;  /* 0x00000006073e7225 */ /* 0x000fe200078e00ff */
[----:B------:R-:W-:-:S02]  /*0740*/  ISETP.LT.U32.AND P6, PT, R4, R26, PT ;  /* 0x0000001a0400720c */ /* 0x000fc40003fc1070 */
[----:B------:R-:W-:Y:S01]  /*0750*/  ISETP.LT.U32.AND.EX P4, PT, R23, R51, PT, P5 ;  /* 0x000000331700720c */ /* 0x000fe20003f81150 */
[----:B------:R-:W-:Y:S01]  /*0760*/  IMAD.WIDE.U32 R70, R54, R54, RZ ;  /* 0x0000003636467225 */ /* 0x000fe200078e00ff */
[----:B------:R-:W-:Y:S02]  /*0770*/  ISETP.LT.U32.AND.EX P1, PT, R32, R27, PT, P6 ;  /* 0x0000001b2000720c */ /* 0x000fe40003f21160 */
[----:B------:R-:W-:Y:S01]  /*0780*/  IADD3 R33, P5, P6, R33, R28, -R45 ;  /* 0x0000001c21217210 */ /* 0x000fe20007ebe82d */
[----:B------:R-:W-:Y:S01]  /*0790*/  IMAD.WIDE.U32 R44, R53, R52, RZ ;  /* 0x00000034352c7225 */ /* 0x000fe200078e00ff */
[----:B------:R-:W-:Y:S02]  /*07a0*/  SEL R28, RZ, 0xffffffff, !P0 ;  /* 0xffffffffff1c7807 */ /* 0x000fe40004000000 */
[----:B------:R-:W-:Y:S01]  /*07b0*/  SEL R27, RZ, 0x1, !P4 ;  /* 0x00000001ff1b7807 */ /* 0x000fe20006000000 */
[----:B0-----:R-:W-:Y:S01]  /*07c0*/  IMAD.SHL.U32 R86, R86, 0x1000000, RZ ;  /* 0x0100000056567824 */ /* 0x001fe200078e00ff */
[----:B------:R-:W-:Y:S01]  /*07d0*/  IADD3.X R28, R28, R29, ~R47, P5, P6 ;  /* 0x0000001d1c1c7210 */ /* 0x000fe20002fecc2f */
[----:B------:R-:W-:Y:S01]  /*07e0*/  IMAD.WIDE.U32 R46, R25, R24, RZ ;  /* 0x00000018192e7225 */ /* 0x000fe200078e00ff */
[----:B------:R-:W-:-:S02]  /*07f0*/  IADD3 R30, P5, P6, R27, R22, -R39 ;  /* 0x000000161b1e7210 */ /* 0x000fc40007ebe827 */
[----:B------:R-:W-:Y:S01]  /*0800*/  SEL R27, RZ, 0xffffffff, !P4 ;  /* 0xffffffffff1b7807 */ /* 0x000fe20006000000 */
[C---:B------:R-:W-:Y:S01]  /*0810*/  IMAD.WIDE.U32 R38, R52.reuse, R52, RZ ;  /* 0x0000003434267225 */ /* 0x040fe200078e00ff */
[----:B------:R-:W-:Y:S02]  /*0820*/  SEL R55, RZ, 0x1, !P1 ;  /* 0x00000001ff377807 */ /* 0x000fe40004800000 */
[----:B------:R-:W-:Y:S01]  /*0830*/  IADD3.X R27, R27, R23, ~R51, P5, P6 ;  /* 0x000000171b1b7210 */ /* 0x000fe20002fecc33 */
[----:B------:R-:W-:Y:S01]  /*0840*/  IMAD.WIDE.U32 R44, P5, R52, R53, R44 ;  /* 0x00000035342c7225 */ /* 0x000fe200078a002c */
[----:B------:R-:W-:-:S03]  /*0850*/  IADD3 R55, P1, P0, -R55, R4, -R32 ;  /* 0x0000000437377210 */ /* 0x000fc6000783e920 */
[----:B------:R-:W-:Y:S01]  /*0860*/  IMAD.WIDE.U32.X R22, R49, R49, R34, P2 ;  /* 0x0000003131167225 */ /* 0x000fe200010e0422 */
[----:B------:R-:W-:Y:S02]  /*0870*/  IADD3.X R67, R17, -0x1, R32, P1, P0 ;  /* 0xffffffff11437810 */ /* 0x000fe40000fe0420 */
[----:B------:R-:W-:Y:S01]  /*0880*/  IADD3 R14, P2, RZ, R38, RZ ;  /* 0x00000026ff0e7210 */ /* 0x000fe20007f5e0ff */
[----:B------:R-:W-:Y:S01]  /*0890*/  IMAD.WIDE.U32 R56, P4, R24, R25, R46 ;  /* 0x0000001918387225 */ /* 0x000fe2000788002e */
[----:B------:R-:W-:-:S03]  /*08a0*/  ISETP.LT.U32.AND P0, PT, R22, R55, PT ;  /* 0x000000371600720c */ /* 0x000fc60003f01070 */
[----:B------:R-:W-:Y:S01]  /*08b0*/  IMAD.X R47, RZ, RZ, RZ, P5 ;  /* 0x000000ffff2f7224 */ /* 0x000fe200028e06ff */
[----:B------:R-:W-:Y:S01]  /*08c0*/  IADD3 R29, P5, R39, R44, RZ ;  /* 0x0000002c271d7210 */ /* 0x000fe20007fbe0ff */
[----:B------:R-:W-:Y:S01]  /*08d0*/  IMAD.WIDE.U32 R50, R24, R24, RZ ;  /* 0x0000001818327225 */ /* 0x000fe200078e00ff */
[----:B------:R-:W-:-:S03]  /*08e0*/  ISETP.LT.U32.AND.EX P0, PT, R23, R67, PT, P0 ;  /* 0x000000431700720c */ /* 0x000fc60003f01100 */
[----:B------:R-:W-:Y:S01]  /*08f0*/  IMAD.X R58, R29, 0x1, R38, P2 ;  /* 0x000000011d3a7824 */ /* 0x000fe200010e0626 */
[----:B------:R-:W-:Y:S01]  /*0900*/  IADD3 R32, P1, RZ, R50, RZ ;  /* 0x00000032ff207210 */ /* 0x000fe20007f3e0ff */
[----:B------:R-:W-:Y:S01]  /*0910*/  IMAD.WIDE.U32 R64, P6, R6, R7, R62 ;  /* 0x0000000706407225 */ /* 0x000fe200078c003e */
[----:B------:R-:W-:Y:S02]  /*0920*/  IADD3 R31, P2, R51, R56, RZ ;  /* 0x00000038331f7210 */ /* 0x000fe40007f5e0ff */
[----:B------:R-:W-:Y:S01]  /*0930*/  SEL R51, RZ, 0x1, !P0 ;  /* 0x00000001ff337807 */ /* 0x000fe20004000000 */
[----:B------:R-:W-:Y:S01]  /*0940*/  IMAD.X R39, RZ, RZ, RZ, P4 ;  /* 0x000000ffff277224 */ /* 0x000fe200020e06ff */
[----:B------:R-:W-:Y:S01]  /*0950*/  ISETP.LT.U32.AND P4, PT, R14, R38, PT ;  /* 0x000000260e00720c */ /* 0x000fe20003f81070 */
[----:B------:R-:W-:Y:S01]  /*0960*/  IMAD.X R56, R31, 0x1, R50, P1 ;  /* 0x000000011f387824 */ /* 0x000fe200008e0632 */
[----:B------:R-:W-:Y:S01]  /*0970*/  SEL R63, RZ, 0xffffffff, !P0 ;  /* 0xffffffffff3f7807 */ /* 0x000fe20004000000 */
[----:B------:R-:W-:Y:S01]  /*0980*/  IMAD.X R35, RZ, RZ, RZ, P6 ;  /* 0x000000ffff237224 */ /* 0x000fe200030e06ff */
[----:B------:R-:W-:Y:S01]  /*0990*/  ISETP.LT.U32.AND P1, PT, R32, R50, PT ;  /* 0x000000322000720c */ /* 0x000fe20003f21070 */
[----:B------:R-:W-:Y:S01]  /*09a0*/  IMAD.MOV.U32 R46, RZ, RZ, R45 ;  /* 0x000000ffff2e7224 */ /* 0x000fe200078e002d */
[----:B------:R-:W-:Y:S01]  /*09b0*/  IADD3 R26, P0, P6, R51, R22, -R55 ;  /* 0x00000016331a7210 */ /* 0x000fe20007e1e837 */
[----:B------:R-:W-:Y:S01]  /*09c0*/  IMAD.WIDE.U32 R50, R6, R6, RZ ;  /* 0x0000000606327225 */ /* 0x000fe200078e00ff */
[----:B------:R-:W-:-:S02]  /*09d0*/  ISETP.LT.U32.AND.EX P4, PT, R58, R29, PT, P4 ;  /* 0x0000001d3a00720c */ /* 0x000fc40003f81140 */
[----:B------:R-:W-:Y:S01]  /*09e0*/  IADD3.X R63, R63, R23, ~R67, P0, P6 ;  /* 0x000000173f3f7210 */ /* 0x000fe200007ecc43 */
[----:B------:R-:W-:Y:S01]  /*09f0*/  IMAD.WIDE.U32 R22, R89, R80, RZ ;  /* 0x0000005059167225 */ /* 0x000fe200078e00ff */
[----:B------:R-:W-:Y:S02]  /*0a00*/  SEL R55, RZ, 0x1, !P4 ;  /* 0x00000001ff377807 */ /* 0x000fe40006000000 */
[----:B------:R-:W-:Y:S01]  /*0a10*/  ISETP.LT.U32.AND.EX P1, PT, R56, R31, PT, P1 ;  /* 0x0000001f3800720c */ /* 0x000fe20003f21110 */
[----:B------:R-:W-:Y:S01]  /*0a20*/  IMAD.MOV.U32 R38, RZ, RZ, R57 ;  /* 0x000000ffff267224 */ /* 0x000fe200078e0039 */
[----:B------:R-:W-:Y:S01]  /*0a30*/  IADD3 R29, P0, R51, R64, RZ ;  /* 0x00000040331d7210 */ /* 0x000fe20007f1e0ff */
[----:B------:R-:W-:Y:S01]  /*0a40*/  IMAD.WIDE.U32.X R44, R53, R53, R46, P5 ;  /* 0x00000035352c7225 */ /* 0x000fe200028e042e */
[----:B------:R-:W-:Y:S02]  /*0a50*/  IADD3 R4, P4, RZ, R50, RZ ;  /* 0x00000032ff047210 */ /* 0x000fe40007f9e0ff */
[----:B------:R-:W-:Y:S01]  /*0a60*/  IADD3 R55, P5, P6, -R55, R14, -R58 ;  /* 0x0000000e37377210 */ /* 0x000fe20007ebe93a */
[----:B------:R-:W-:Y:S01]  /*0a70*/  IMAD.WIDE.U32.X R46, R25, R25, R38, P2 ;  /* 0x00000019192e7225 */ /* 0x000fe200010e0426 */
[----:B------:R-:W-:-:S02]  /*0a80*/  SEL R31, RZ, 0x1, !P1 ;  /* 0x00000001ff1f7807 */ /* 0x000fc40004800000 */
[----:B------:R-:W-:Y:S01]  /*0a90*/  ISETP.LT.U32.AND P1, PT, R4, R50, PT ;  /* 0x000000320400720c */ /* 0x000fe20003f21070 */
[----:B------:R-:W-:Y:S01]  /*0aa0*/  IMAD.X R14, R29, 0x1, R50, P4 ;  /* 0x000000011d0e7824 */ /* 0x000fe200020e0632 */
[----:B------:R-:W-:Y:S01]  /*0ab0*/  IADD3.X R69, R17, -0x1, R58, P5, P6 ;  /* 0xffffffff11457810 */ /* 0x000fe20002fec43a */
[----:B------:R-:W-:Y:S01]  /*0ac0*/  IMAD.WIDE.U32 R50, P2, R80, R89, R22 ;  /* 0x0000005950327225 */ /* 0x000fe20007840016 */
[--C-:B------:R-:W-:Y:S02]  /*0ad0*/  IADD3 R31, P5, P6, -R31, R32, -R56.reuse ;  /* 0x000000201f1f7210 */ /* 0x100fe40007ebe938 */
[----:B------:R-:W-:Y:S01]  /*0ae0*/  ISETP.LT.U32.AND P4, PT, R44, R55, PT ;  /* 0x000000372c00720c */ /* 0x000fe20003f81070 */
[----:B------:R-:W-:Y:S01]  /*0af0*/  IMAD.X R23, RZ, RZ, RZ, P2 ;  /* 0x000000ffff177224 */ /* 0x000fe200010e06ff */
[----:B------:R-:W-:Y:S01]  /*0b00*/  IADD3.X R67, R17, -0x1, R56, P5, P6 ;  /* 0xffffffff11437810 */ /* 0x000fe20002fec438 */
[----:B------:R-:W-:Y:S01]  /*0b10*/  IMAD.WIDE.U32 R38, R80, R80, RZ ;  /* 0x0000005050267225 */ /* 0x000fe200078e00ff */
[----:B------:R-:W-:-:S02]  /*0b20*/  ISETP.LT.U32.AND P2, PT, R46, R31, PT ;  /* 0x0000001f2e00720c */ /* 0x000fc40003f41070 */
[----:B------:R-:W-:Y:S01]  /*0b30*/  ISETP.LT.U32.AND.EX P4, PT, R45, R69, PT, P4 ;  /* 0x000000452d00720c */ /* 0x000fe20003f81140 */
[----:B------:R-:W-:Y:S01]  /*0b40*/  IMAD.MOV.U32 R22, RZ, RZ, R51 ;  /* 0x000000ffff167224 */ /* 0x000fe200078e0033 */
[----:B------:R-:W-:Y:S01]  /*0b50*/  ISETP.LT.U32.AND.EX P2, PT, R47, R67, PT, P2 ;  /* 0x000000432f00720c */ /* 0x000fe20003f41120 */
[----:B------:R-:W-:Y:S01]  /*0b60*/  IMAD.MOV.U32 R34, RZ, RZ, R65 ;  /* 0x000000ffff227224 */ /* 0x000fe200078e0041 */
[----:B------:R-:W-:Y:S01]  /*0b70*/  SEL R51, RZ, 0x1, !P4 ;  /* 0x00000001ff337807 */ /* 0x000fe20006000000 */
[----:B------:R-:W-:Y:S01]  /*0b80*/  IMAD.WIDE.U32 R64, R87, R60, RZ ;  /* 0x0000003c57407225 */ /* 0x000fe200078e00ff */
[----:B------:R-:W-:Y:S02]  /*0b90*/  ISETP.LT.U32.AND.EX P1, PT, R14, R29, PT, P1 ;  /* 0x0000001d0e00720c */ /* 0x000fe40003f21110 */
[----:B------:R-:W-:Y:S01]  /*0ba0*/  SEL R29, RZ, 0x1, !P2 ;  /* 0x00000001ff1d7807 */ /* 0x000fe20005000000 */
[----:B------:R-:W-:Y:S01]  /*0bb0*/  IMAD.WIDE.U32.X R34, R7, R7, R34, P0 ;  /* 0x0000000707227225 */ /* 0x000fe200000e0422 */
[----:B------:R-:W-:-:S02]  /*0bc0*/  IADD3 R39, P5, R39, R50, RZ ;  /* 0x0000003227277210 */ /* 0x000fc40007fbe0ff */
[----:B------:R-:W-:Y:S01]  /*0bd0*/  SEL R57, RZ, 0xffffffff, !P4 ;  /* 0xffffffffff397807 */ /* 0x000fe20006000000 */
[----:B------:R-:W-:Y:S01]  /*0be0*/  VIADD R16, R16, 0x1 ;  /* 0x0000000110107836 */ /* 0x000fe20000000000 */
[----:B------:R-:W-:Y:S01]  /*0bf0*/  IADD3 R50, P4, P6, R51, R44, -R55 ;  /* 0x0000002c33327210 */ /* 0x000fe20007e9e837 */
[----:B------:R-:W-:Y:S01]  /*0c00*/  IMAD.WIDE.U32.X R22, R89, R89, R22, P5 ;  /* 0x0000005959167225 */ /* 0x000fe200028e0416 */
[----:B------:R-:W-:Y:S02]  /*0c10*/  SEL R51, RZ, 0x1, !P1 ;  /* 0x00000001ff337807 */ /* 0x000fe40004800000 */
[----:B------:R-:W-:Y:S02]  /*0c20*/  SEL R55, RZ, 0xffffffff, !P2 ;  /* 0xffffffffff377807 */ /* 0x000fe40005000000 */
[----:B------:R-:W-:Y:S02]  /*0c30*/  IADD3 R46, P1, P2, R29, R46, -R31 ;  /* 0x0000002e1d2e7210 */ /* 0x000fe40007a3e81f */
[----:B------:R-:W-:Y:S01]  /*0c40*/  IADD3.X R57, R57, R45, ~R69, P4, P6 ;  /* 0x0000002d39397210 */ /* 0x000fe200027ecc45 */
[----:B------:R-:W-:Y:S01]  /*0c50*/  IMAD.WIDE.U32 R44, R60, R60, RZ ;  /* 0x0000003c3c2c7225 */ /* 0x000fe200078e00ff */
[----:B------:R-:W-:-:S02]  /*0c60*/  IADD3.X R55, R55, R47, ~R67, P1, P2 ;  /* 0x0000002f37377210 */ /* 0x000fc40000fe4c43 */
[----:B------:R-:W-:Y:S01]  /*0c70*/  IADD3 R31, P2, RZ, R38, RZ ;  /* 0x00000026ff1f7210 */ /* 0x000fe20007f5e0ff */
[----:B------:R-:W-:Y:S01]  /*0c80*/  IMAD.WIDE.U32 R64, P1, R60, R87, R64 ;  /* 0x000000573c407225 */ /* 0x000fe20007820040 */
[----:B------:R-:W-:Y:S02]  /*0c90*/  IADD3 R51, P6, P4, -R51, R4, -R14 ;  /* 0x0000000433337210 */ /* 0x000fe40007cde90e */
[----:B------:R-:W-:Y:S01]  /*0ca0*/  ISETP.LT.U32.AND P0, PT, R31, R38, PT ;  /* 0x000000261f00720c */ /* 0x000fe20003f01070 */
[----:B------:R-:W-:Y:S01]  /*0cb0*/  IMAD.X R32, R39, 0x1, R38, P2 ;  /* 0x0000000127207824 */ /* 0x000fe200010e0626 */
[----:B------:R-:W-:Y:S02]  /*0cc0*/  IADD3.X R69, R17, -0x1, R14, P6, P4 ;  /* 0xffffffff11457810 */ /* 0x000fe400037e840e */
[----:B------:R-:W-:Y:S02]  /*0cd0*/  IADD3 R4, P2, RZ, R44, RZ ;  /* 0x0000002cff047210 */ /* 0x000fe40007f5e0ff */
[----:B------:R-:W-:Y:S01]  /*0ce0*/  IADD3 R29, P4, R45, R64, RZ ;  /* 0x000000402d1d7210 */ /* 0x000fe20007f9e0ff */
[----:B------:R-:W-:Y:S01]  /*0cf0*/  IMAD.X R45, RZ, RZ, RZ, P1 ;  /* 0x000000ffff2d7224 */ /* 0x000fe200008e06ff */
[----:B------:R-:W-:-:S02]  /*0d00*/  ISETP.LT.U32.AND P6, PT, R34, R51, PT ;  /* 0x000000332200720c */ /* 0x000fc40003fc1070 */
[----:B------:R-:W-:Y:S01]  /*0d10*/  ISETP.LT.U32.AND P1, PT, R4, R44, PT ;  /* 0x0000002c0400720c */ /* 0x000fe20003f21070 */
[----:B------:R-:W-:Y:S01]  /*0d20*/  IMAD.X R14, R29, 0x1, R44, P2 ;  /* 0x000000011d0e7824 */ /* 0x000fe200010e062c */
[----:B------:R-:W-:Y:S01]  /*0d30*/  ISETP.LT.U32.AND.EX P6, PT, R35, R69, PT, P6 ;  /* 0x000000452300720c */ /* 0x000fe20003fc1160 */
[----:B------:R-:W-:Y:S01]  /*0d40*/  IMAD.MOV.U32 R44, RZ, RZ, R65 ;  /* 0x000000ffff2c7224 */ /* 0x000fe200078e0041 */
[----:B------:R-:W-:Y:S02]  /*0d50*/  ISETP.LT.U32.AND.EX P2, PT, R32, R39, PT, P0 ;  /* 0x000000272000720c */ /* 0x000fe40003f41100 */
[----:B------:R-:W-:Y:S01]  /*0d60*/  SEL R39, RZ, 0x1, !P6 ;  /* 0x00000001ff277807 */ /* 0x000fe20007000000 */
[----:B------:R-:W-:Y:S01]  /*0d70*/  IMAD.WIDE.U32.X R44, R87, R87, R44, P4 ;  /* 0x00000057572c7225 */ /* 0x000fe200020e042c */
[----:B------:R-:W-:Y:S02]  /*0d80*/  ISETP.LT.U32.AND.EX P0, PT, R14, R29, PT, P1 ;  /* 0x0000001d0e00720c */ /* 0x000fe40003f01110 */
[----:B------:R-:W-:-:S02]  /*0d90*/  SEL R67, RZ, 0x1, !P2 ;  /* 0x00000001ff437807 */ /* 0x000fc40005000000 */
[----:B------:R-:W-:Y:S02]  /*0da0*/  SEL R77, RZ, 0xffffffff, !P6 ;  /* 0xffffffffff4d7807 */ /* 0x000fe40007000000 */
[----:B------:R-:W-:Y:S01]  /*0db0*/  IADD3 R58, P1, P2, R39, R34, -R51 ;  /* 0x00000022273a7210 */ /* 0x000fe20007a3e833 */
[-C--:B------:R-:W-:Y:S01]  /*0dc0*/  IMAD.WIDE.U32 R38, R61, R88.reuse, RZ ;  /* 0x000000583d267225 */ /* 0x080fe200078e00ff */
[----:B------:R-:W-:Y:S02]  /*0dd0*/  SEL R47, RZ, 0x1, !P0 ;  /* 0x00000001ff2f7807 */ /* 0x000fe40004000000 */
[----:B------:R-:W-:Y:S02]  /*0de0*/  IADD3 R67, P0, P6, -R67, R31, -R32 ;  /* 0x0000001f43437210 */ /* 0x000fe40007e1e920 */
[----:B------:R-:W-:Y:S01]  /*0df0*/  IADD3.X R77, R77, R35, ~R69, P1, P2 ;  /* 0x000000234d4d7210 */ /* 0x000fe20000fe4c45 */
[----:B------:R-:W-:Y:S01]  /*0e00*/  IMAD.WIDE.U32 R34, R88, R88, RZ ;  /* 0x0000005858227225 */ /* 0x000fe200078e00ff */
[----:B------:R-:W-:-:S02]  /*0e10*/  IADD3 R47, P1, P2, -R47, R4, -R14 ;  /* 0x000000042f2f7210 */ /* 0x000fc40007a3e90e */
[C---:B------:R-:W-:Y:S01]  /*0e20*/  IADD3.X R69, R17.reuse, -0x1, R32, P0, P6 ;  /* 0xffffffff11457810 */ /* 0x040fe200007ec420 */
[----:B------:R-:W-:Y:S01]  /*0e30*/  IMAD.WIDE.U32 R38, P5, R88, R61, R38 ;  /* 0x0000003d58267225 */ /* 0x000fe200078a0026 */
[----:B------:R-:W-:Y:S02]  /*0e40*/  ISETP.LT.U32.AND P0, PT, R22, R67, PT ;  /* 0x000000431600720c */ /* 0x000fe40003f01070 */
[----:B------:R-:W-:Y:S02]  /*0e50*/  IADD3.X R51, R17, -0x1, R14, P1, P2 ;  /* 0xffffffff11337810 */ /* 0x000fe40000fe440e */
[----:B------:R-:W-:Y:S02]  /*0e60*/  ISETP.LT.U32.AND P2, PT, R44, R47, PT ;  /* 0x0000002f2c00720c */ /* 0x000fe40003f41070 */
[----:B------:R-:W-:Y:S02]  /*0e70*/  ISETP.LT.U32.AND.EX P0, PT, R23, R69, PT, P0 ;  /* 0x000000451700720c */ /* 0x000fe40003f01100 */
[----:B------:R-:W-:-:S02]  /*0e80*/  IADD3 R79, P4, RZ, R34, RZ ;  /* 0x00000022ff4f7210 */ /* 0x000fc40007f9e0ff */
[----:B------:R-:W-:Y:S01]  /*0e90*/  IADD3 R29, P6, R35, R38, RZ ;  /* 0x00000026231d7210 */ /* 0x000fe20007fde0ff */
[----:B------:R-:W-:Y:S01]  /*0ea0*/  IMAD.X R35, RZ, RZ, RZ, P5 ;  /* 0x000000ffff237224 */ /* 0x000fe200028e06ff */
[----:B------:R-:W-:Y:S02]  /*0eb0*/  ISETP.LT.U32.AND.EX P2, PT, R45, R51, PT, P2 ;  /* 0x000000332d00720c */ /* 0x000fe40003f41120 */
[----:B------:R-:W-:Y:S01]  /*0ec0*/  SEL R65, RZ, 0x1, !P0 ;  /* 0x00000001ff417807 */ /* 0x000fe20004000000 */
[----:B------:R-:W-:Y:S01]  /*0ed0*/  IMAD.X R74, R29, 0x1, R34, P4 ;  /* 0x000000011d4a7824 */ /* 0x000fe200020e0622 */
[----:B------:R-:W-:Y:S02]  /*0ee0*/  SEL R31, RZ, 0x1, !P2 ;  /* 0x00000001ff1f7807 */ /* 0x000fe40005000000 */
[----:B------:R-:W-:Y:S02]  /*0ef0*/  SEL R75, RZ, 0xffffffff, !P0 ;  /* 0xffffffffff4b7807 */ /* 0x000fe40004000000 */
[----:B------:R-:W-:Y:S01]  /*0f00*/  IADD3 R56, P4, P0, R65, R22, -R67 ;  /* 0x0000001641387210 */ /* 0x000fe2000789e843 */
[----:B------:R-:W-:Y:S01]  /*0f10*/  IMAD.WIDE.U32 R64, R20, R20, RZ ;  /* 0x0000001414407225 */ /* 0x000fe200078e00ff */
[----:B------:R-:W-:-:S02]  /*0f20*/  SEL R67, RZ, 0xffffffff, !P2 ;  /* 0xffffffffff437807 */ /* 0x000fc40005000000 */
[----:B------:R-:W-:Y:S02]  /*0f30*/  IADD3 R62, P2, P5, R31, R44, -R47 ;  /* 0x0000002c1f3e7210 */ /* 0x000fe40007d5e82f */
[----:B------:R-:W-:Y:S01]  /*0f40*/  ISETP.LT.U32.AND P1, PT, R79, R34, PT ;  /* 0x000000224f00720c */ /* 0x000fe20003f21070 */
[----:B------:R-:W-:Y:S01]  /*0f50*/  IMAD.MOV.U32 R34, RZ, RZ, R39 ;  /* 0x000000ffff227224 */ /* 0x000fe200078e0027 */
[----:B------:R-:W-:Y:S01]  /*0f60*/  IADD3.X R67, R67, R45, ~R51, P2, P5 ;  /* 0x0000002d43437210 */ /* 0x000fe200017eac33 */
[----:B------:R-:W-:Y:S01]  /*0f70*/  IMAD.WIDE.U32 R38, R59, R54, RZ ;  /* 0x000000363b267225 */ /* 0x000fe200078e00ff */
[----:B------:R-:W-:Y:S02]  /*0f80*/  ISETP.LT.U32.AND.EX P1, PT, R74, R29, PT, P1 ;  /* 0x0000001d4a00720c */ /* 0x000fe40003f21110 */
[----:B------:R-:W-:Y:S01]  /*0f90*/  IADD3.X R75, R75, R23, ~R69, P4, P0 ;  /* 0x000000174b4b7210 */ /* 0x000fe200027e0c45 */
[----:B------:R-:W-:Y:S01]  /*0fa0*/  IMAD.WIDE.U32 R44, R11, R20, RZ ;  /* 0x000000140b2c7225 */ /* 0x000fe200078e00ff */
[----:B------:R-:W-:-:S03]  /*0fb0*/  IADD3 R47, P4, RZ, R70, RZ ;  /* 0x00000046ff2f7210 */ /* 0x000fc60007f9e0ff */
[----:B------:R-:W-:-:S04]  /*0fc0*/  IMAD.WIDE.U32 R38, P2, R54, R59, R38 ;  /* 0x0000003b36267225 */ /* 0x000fc80007840026 */
[----:B------:R-:W-:-:S04]  /*0fd0*/  IMAD.WIDE.U32 R44, P5, R20, R11, R44 ;  /* 0x0000000b142c7225 */ /* 0x000fc800078a002c */
[----:B------:R-:W-:-:S04]  /*0fe0*/  IMAD.WIDE.U32 R68, R21, R10, RZ ;  /* 0x0000000a15447225 */ /* 0x000fc800078e00ff */
[----:B------:R-:W-:Y:S01]  /*0ff0*/  IMAD.WIDE.U32.X R34, R61, R61, R34, P6 ;  /* 0x0000003d3d227225 */ /* 0x000fe200030e0422 */
[----:B------:R-:W-:Y:S02]  /*1000*/  IADD3 R51, P6, R71, R38, RZ ;  /* 0x0000002647337210 */ /* 0x000fe40007fde0ff */
[----:B------:R-:W-:Y:S01]  /*1010*/  SEL R38, RZ, 0x1, !P1 ;  /* 0x00000001ff267807 */ /* 0x000fe20004800000 */
[----:B------:R-:W-:Y:S01]  /*1020*/  IMAD.X R71, RZ, RZ, RZ, P2 ;  /* 0x000000ffff477224 */ /* 0x000fe200010e06ff */
[----:B------:R-:W-:Y:S01]  /*1030*/  IADD3 R32, P1, RZ, R64, RZ ;  /* 0x00000040ff207210 */ /* 0x000fe20007f3e0ff */
[----:B------:R-:W-:Y:S01]  /*1040*/  IMAD.WIDE.U32 R22, R10, R10, RZ ;  /* 0x0000000a0a167225 */ /* 0x000fe200078e00ff */
[----:B------:R-:W-:-:S03]  /*1050*/  IADD3 R31, P2, R65, R44, RZ ;  /* 0x0000002c411f7210 */ /* 0x000fc60007f5e0ff */
[----:B------:R-:W-:-:S04]  /*1060*/  IMAD.WIDE.U32 R68, P0, R10, R21, R68 ;  /* 0x000000150a447225 */ /* 0x000fc80007800044 */
[----:B------:R-:W-:Y:S01]  /*1070*/  IMAD.X R72, R51, 0x1, R70, P4 ;  /* 0x0000000133487824 */ /* 0x000fe200020e0646 */
[----:B------:R-:W-:Y:S01]  /*1080*/  IADD3 R4, P4, RZ, R22, RZ ;  /* 0x00000016ff047210 */ /* 0x000fe20007f9e0ff */
[----:B------:R-:W-:Y:S01]  /*1090*/  IMAD.X R66, R31, 0x1, R64, P1 ;  /* 0x000000011f427824 */ /* 0x000fe200008e0640 */
[----:B------:R-:W-:Y:S01]  /*10a0*/  ISETP.LT.U32.AND P1, PT, R47, R70, PT ;  /* 0x000000462f00720c */ /* 0x000fe20003f21070 */
[----:B------:R-:W-:Y:S01]  /*10b0*/  IMAD.X R65, RZ, RZ, RZ, P5 ;  /* 0x000000ffff417224 */ /* 0x000fe200028e06ff */
[----:B------:R-:W-:Y:S01]  /*10c0*/  IADD3 R29, P5, R23, R68, RZ ;  /* 0x00000044171d7210 */ /* 0x000fe20007fbe0ff */
[----:B------:R-:W-:Y:S01]  /*10d0*/  IMAD.MOV.U32 R70, RZ, RZ, R39 ;  /* 0x000000ffff467224 */ /* 0x000fe200078e0027 */
[----:B------:R-:W-:Y:S01]  /*10e0*/  ISETP.LT.U32.AND.EX P1, PT, R72, R51, PT, P1 ;  /* 0x000000334800720c */ /* 0x000fe20003f21110 */
[----:B------:R-:W-:Y:S01]  /*10f0*/  IMAD.X R23, RZ, RZ, RZ, P0 ;  /* 0x000000ffff177224 */ /* 0x000fe200000e06ff */
[----:B------:R-:W-:Y:S01]  /*1100*/  ISETP.LT.U32.AND P0, PT, R32, R64, PT ;  /* 0x000000402000720c */ /* 0x000fe20003f01070 */
[----:B------:R-:W-:Y:S01]  /*1110*/  IMAD.X R14, R29, 0x1, R22, P4 ;  /* 0x000000011d0e7824 */ /* 0x000fe200020e0616 */
[----:B------:R-:W-:Y:S01]  /*1120*/  ISETP.LT.U32.AND P4, PT, R4, R22, PT ;  /* 0x000000160400720c */ /* 0x000fe20003f81070 */
[----:B------:R-:W-:Y:S01]  /*1130*/  IMAD.MOV.U32 R64, RZ, RZ, R45 ;  /* 0x000000ffff407224 */ /* 0x000fe200078e002d */
[----:B------:R-:W-:Y:S01]  /*1140*/  SEL R73, RZ, 0x1, !P1 ;  /* 0x00000001ff497807 */ /* 0x000fe20004800000 */
[----:B------:R-:W-:Y:S01]  /*1150*/  IMAD.MOV.U32 R22, RZ, RZ, R69 ;  /* 0x000000ffff167224 */ /* 0x000fe200078e0045 */
[----:B------:R-:W-:Y:S01]  /*1160*/  ISETP.LT.U32.AND.EX P0, PT, R66, R31, PT, P0 ;  /* 0x0000001f4200720c */ /* 0x000fe20003f01100 */
[----:B------:R-:W-:Y:S01]  /*1170*/  IMAD.WIDE.U32.X R44, R59, R59, R70, P6 ;  /* 0x0000003b3b2c7225 */ /* 0x000fe200030e0446 */
[----:B------:R-:W-:-:S02]  /*1180*/  IADD3 R69, P1, P6, -R38, R79, -R74 ;  /* 0x0000004f26457210 */ /* 0x000fc40007e3e94a */
[----:B------:R-:W-:Y:S01]  /*1190*/  ISETP.LT.U32.AND.EX P4, PT, R14, R29, PT, P4 ;  /* 0x0000001d0e00720c */ /* 0x000fe20003f81140 */
[----:B------:R-:W-:Y:S01]  /*11a0*/  IMAD.WIDE.U32.X R38, R11, R11, R64, P2 ;  /* 0x0000000b0b267225 */ /* 0x000fe200010e0440 */
[----:B------:R-:W-:Y:S02]  /*11b0*/  IADD3.X R81, R17, -0x1, R74, P1, P6 ;  /* 0xffffffff11517810 */ /* 0x000fe40000fec44a */
[----:B------:R-:W-:Y:S01]  /*11c0*/  ISETP.LT.U32.AND P1, PT, R34, R69, PT ;  /* 0x000000452200720c */ /* 0x000fe20003f21070 */
[----:B------:R-:W-:Y:S01]  /*11d0*/  IMAD.WIDE.U32.X R22, R21, R21, R22, P5 ;  /* 0x0000001515167225 */ /* 0x000fe200028e0416 */
[----:B------:R-:W-:Y:S02]  /*11e0*/  SEL R31, RZ, 0x1, !P0 ;  /* 0x00000001ff1f7807 */ /* 0x000fe40004000000 */
[----:B------:R-:W-:Y:S02]  /*11f0*/  IADD3 R73, P0, P2, -R73, R47, -R72 ;  /* 0x0000002f49497210 */ /* 0x000fe40007a1e948 */
[----:B------:R-:W-:-:S02]  /*1200*/  SEL R47, RZ, 0x1, !P4 ;  /* 0x00000001ff2f7807 */ /* 0x000fc40006000000 */
[----:B------:R-:W-:Y:S02]  /*1210*/  ISETP.LT.U32.AND.EX P1, PT, R35, R81, PT, P1 ;  /* 0x000000512300720c */ /* 0x000fe40003f21110 */
[----:B------:R-:W-:Y:S02]  /*1220*/  IADD3 R31, P6, P4, -R31, R32, -R66 ;  /* 0x000000201f1f7210 */ /* 0x000fe40007cde942 */
[----:B------:R-:W-:Y:S02]  /*1230*/  IADD3.X R79, R17, -0x1, R72, P0, P2 ;  /* 0xffffffff114f7810 */ /* 0x000fe400007e4448 */
[----:B------:R-:W-:Y:S02]  /*1240*/  IADD3 R47, P2, P0, -R47, R4, -R14 ;  /* 0x000000042f2f7210 */ /* 0x000fe4000785e90e */
[----:B------:R-:W-:Y:S02]  /*1250*/  ISETP.LT.U32.AND P5, PT, R44, R73, PT ;  /* 0x000000492c00720c */ /* 0x000fe40003fa1070 */
[----:B------:R-:W-:-:S02]  /*1260*/  SEL R29, RZ, 0x1, !P1 ;  /* 0x00000001ff1d7807 */ /* 0x000fc40004800000 */
[C---:B------:R-:W-:Y:S02]  /*1270*/  IADD3.X R71, R17.reuse, -0x1, R66, P6, P4 ;  /* 0xffffffff11477810 */ /* 0x040fe400037e8442 */
[----:B------:R-:W-:Y:S02]  /*1280*/  ISETP.LT.U32.AND P4, PT, R38, R31, PT ;  /* 0x0000001f2600720c */ /* 0x000fe40003f81070 */
[----:B------:R-:W-:Y:S02]  /*1290*/  IADD3.X R51, R17, -0x1, R14, P2, P0 ;  /* 0xffffffff11337810 */ /* 0x000fe400017e040e */
[----:B------:R-:W-:Y:S02]  /*12a0*/  ISETP.LT.U32.AND.EX P5, PT, R45, R79, PT, P5 ;  /* 0x0000004f2d00720c */ /* 0x000fe40003fa1150 */
[----:B------:R-:W-:Y:S02]  /*12b0*/  IADD3 R68, P2, P0, R29, R34, -R69 ;  /* 0x000000221d447210 */ /* 0x000fe4000785e845 */
[----:B------:R-:W-:-:S02]  /*12c0*/  SEL R69, RZ, 0xffffffff, !P1 ;  /* 0xffffffffff457807 */ /* 0x000fc40004800000 */
[----:B------:R-:W-:Y:S02]  /*12d0*/  ISETP.LT.U32.AND P1, PT, R22, R47, PT ;  /* 0x0000002f1600720c */ /* 0x000fe40003f21070 */
[----:B------:R-:W-:Y:S02]  /*12e0*/  ISETP.LT.U32.AND.EX P4, PT, R39, R71, PT, P4 ;  /* 0x000000472700720c */ /* 0x000fe40003f81140 */
[----:B------:R-:W-:Y:S02]  /*12f0*/  SEL R65, RZ, 0x1, !P5 ;  /* 0x00000001ff417807 */ /* 0x000fe40006800000 */
[----:B------:R-:W-:Y:S02]  /*1300*/  IADD3.X R69, R69, R35, ~R81, P2, P0 ;  /* 0x0000002345457210 */ /* 0x000fe400017e0c51 */
[----:B------:R-:W-:Y:S02]  /*1310*/  ISETP.LT.U32.AND.EX P0, PT, R23, R51, PT, P1 ;  /* 0x000000331700720c */ /* 0x000fe40003f01110 */
[----:B------:R-:W-:-:S02]  /*1320*/  SEL R29, RZ, 0x1, !P4 ;  /* 0x00000001ff1d7807 */ /* 0x000fc40006000000 */
[----:B------:R-:W-:Y:S01]  /*1330*/  IADD3 R66, P1, P2, R65, R44, -R73 ;  /* 0x0000002c41427210 */ /* 0x000fe20007a3e849 */
[----:B------:R-:W-:Y:S01]  /*1340*/  IMAD.WIDE.U32 R64, R28, R33, RZ ;  /* 0x000000211c407225 */ /* 0x000fe200078e00ff */
[----:B------:R-:W-:Y:S02]  /*1350*/  SEL R44, RZ, 0xffffffff, !P5 ;  /* 0xffffffffff2c7807 */ /* 0x000fe40006800000 */
[----:B------:R-:W-:Y:S01]  /*1360*/  IADD3 R4, P5, P6, R29, R38, -R31 ;  /* 0x000000261d047210 */ /* 0x000fe20007ebe81f */
[----:B------:R-:W-:Y:S01]  /*1370*/  IMAD.WIDE.U32 R72, R30, R18, RZ ;  /* 0x000000121e487225 */ /* 0x000fe200078e00ff */
[----:B------:R-:W-:Y:S02]  /*1380*/  SEL R31, RZ, 0x1, !P0 ;  /* 0x00000001ff1f7807 */ /* 0x000fe40004000000 */
[----:B------:R-:W-:Y:S01]  /*1390*/  IADD3.X R29, R44, R45, ~R79, P1, P2 ;  /* 0x0000002d2c1d7210 */ /* 0x000fe20000fe4c4f */
[----:B------:R-:W-:Y:S01]  /*13a0*/  IMAD.WIDE.U32 R44, R28, R12, RZ ;  /* 0x0000000c1c2c7225 */ /* 0x000fe200078e00ff */
[----:B------:R-:W-:-:S02]  /*13b0*/  SEL R35, RZ, 0xffffffff, !P4 ;  /* 0xffffffffff237807 */ /* 0x000fc40006000000 */
[----:B------:R-:W-:Y:S01]  /*13c0*/  IADD3 R14, P1, P2, R31, R22, -R47 ;  /* 0x000000161f0e7210 */ /* 0x000fe20007a3e82f */
[----:B------:R-:W-:Y:S01]  /*13d0*/  IMAD.WIDE.U32 R64, P4, R33, R28, R64 ;  /* 0x0000001c21407225 */ /* 0x000fe20007880040 */
[----:B------:R-:W-:Y:S02]  /*13e0*/  IADD3.X R31, R35, R39, ~R71, P5, P6 ;  /* 0x00000027231f7210 */ /* 0x000fe40002fecc47 */
[----:B------:R-:W-:Y:S01]  /*13f0*/  SEL R22, RZ, 0xffffffff, !P0 ;  /* 0xffffffffff167807 */ /* 0x000fe20004000000 */
[----:B------:R-:W-:-:S04]  /*1400*/  IMAD.WIDE.U32 R38, R33, R33, RZ ;  /* 0x0000002121267225 */ /* 0x000fc800078e00ff */
[----:B------:R-:W-:Y:S01]  /*1410*/  IMAD.WIDE.U32 R70, R33, R12, RZ ;  /* 0x0000000c21467225 */ /* 0x000fe200078e00ff */
[----:B------:R-:W-:-:S03]  /*1420*/  IADD3 R12, P5, RZ, R38, RZ ;  /* 0x00000026ff0c7210 */ /* 0x000fc60007fbe0ff */
[----:B------:R-:W-:Y:S01]  /*1430*/  IMAD.WIDE.U32 R44, P0, R13, R33, R44 ;  /* 0x000000210d2c7225 */ /* 0x000fe2000780002c */
[----:B------:R-:W-:Y:S02]  /*1440*/  IADD3.X R33, R22, R23, ~R51, P1, P2 ;  /* 0x0000001716217210 */ /* 0x000fe40000fe4c33 */
[----:B------:R-:W-:Y:S01]  /*1450*/  IADD3 R47, P1, R39, R64, RZ ;  /* 0x00000040272f7210 */ /* 0x000fe20007f3e0ff */
[----:B------:R-:W-:Y:S01]  /*1460*/  IMAD.X R35, RZ, RZ, RZ, P4 ;  /* 0x000000ffff237224 */ /* 0x000fe200020e06ff */
[----:B------:R-:W-:Y:S01]  /*1470*/  IADD3 R32, P6, RZ, R70, RZ ;  /* 0x00000046ff207210 */ /* 0x000fe20007fde0ff */
[----:B------:R-:W-:Y:S01]  /*1480*/  IMAD.WIDE.U32 R78, R27, R30, RZ ;  /* 0x0000001e1b4e7225 */ /* 0x000fe200078e00ff */
[----:B------:R-:W-:Y:S02]  /*1490*/  IADD3 R39, P2, R71, R44, RZ ;  /* 0x0000002c47277210 */ /* 0x000fe40007f5e0ff */
[----:B------:R-:W-:Y:S01]  /*14a0*/  ISETP.LT.U32.AND P4, PT, R32, R70, PT ;  /* 0x000000462000720c */ /* 0x000fe20003f81070 */
[----:B------:R-:W-:-:S02]  /*14b0*/  IMAD.MOV.U32 R34, RZ, RZ, R65 ;  /* 0x000000ffff227224 */ /* 0x000fc400078e0041 */
[----:B------:R-:W-:Y:S02]  /*14c0*/  IMAD.X R70, R39, 0x1, R70, P6 ;  /* 0x0000000127467824 */ /* 0x000fe400030e0646 */
[----:B------:R-:W-:Y:S02]  /*14d0*/  IMAD.X R74, R47, 0x1, R38, P5 ;  /* 0x000000012f4a7824 */ /* 0x000fe400028e0626 */
[----:B------:R-:W-:Y:S01]  /*14e0*/  IMAD.X R65, RZ, RZ, RZ, P0 ;  /* 0x000000ffff417224 */ /* 0x000fe200000e06ff */
[----:B------:R-:W-:Y:S01]  /*14f0*/  ISETP.LT.U32.AND.EX P5, PT, R70, R39, PT, P4 ;  /* 0x000000274600720c */ /* 0x000fe20003fa1140 */
[----:B------:R-:W-:Y:S01]  /*1500*/  IMAD.WIDE.U32 R22, R27, R18, RZ ;  /* 0x000000121b167225 */ /* 0x000fe200078e00ff */
[----:B------:R-:W-:Y:S02]  /*1510*/  ISETP.LT.U32.AND P0, PT, R12, R38, PT ;  /* 0x000000260c00720c */ /* 0x000fe40003f01070 */
[----:B------:R-:W-:Y:S01]  /*1520*/  SEL R83, RZ, 0x1, !P5 ;  /* 0x00000001ff537807 */ /* 0x000fe20006800000 */
[----:B------:R-:W-:Y:S01]  /*1530*/  IMAD.WIDE.U32 R78, P4, R30, R27, R78 ;  /* 0x0000001b1e4e7225 */ /* 0x000fe2000788004e */
[----:B------:R-:W-:-:S03]  /*1540*/  ISETP.LT.U32.AND.EX P0, PT, R74, R47, PT, P0 ;  /* 0x0000002f4a00720c */ /* 0x000fc60003f01100 */
[----:B------:R-:W-:Y:S01]  /*1550*/  IMAD.MOV.U32 R64, RZ, RZ, R45 ;  /* 0x000000ffff407224 */ /* 0x000fe200078e002d */
[----:B------:R-:W-:Y:S01]  /*1560*/  SEL R47, RZ, 0x1, !P0 ;  /* 0x00000001ff2f7807 */ /* 0x000fe20004000000 */
[----:B------:R-:W-:-:S04]  /*1570*/  IMAD.WIDE.U32 R22, P5, R19, R30, R22 ;  /* 0x0000001e13167225 */ /* 0x000fc800078a0016 */
[----:B------:R-:W-:-:S04]  /*1580*/  IMAD.WIDE.U32 R38, R30, R30, RZ ;  /* 0x0000001e1e267225 */ /* 0x000fc800078e00ff */
[----:B------:R-:W-:Y:S01]  /*1590*/  IMAD.X R45, RZ, RZ, RZ, P4 ;  /* 0x000000ffff2d7224 */ /* 0x000fe200020e06ff */
[----:B------:R-:W-:Y:S01]  /*15a0*/  IADD3 R83, P4, P6, -R83, R32, -R70 ;  /* 0x0000002053537210 */ /* 0x000fe20007e9e946 */
[----:B------:R-:W-:Y:S01]  /*15b0*/  IMAD.X R71, RZ, RZ, RZ, P5 ;  /* 0x000000ffff477224 */ /* 0x000fe200028e06ff */
[----:B------:R-:W-:Y:S01]  /*15c0*/  IADD3 R51, P5, R39, R78, RZ ;  /* 0x0000004e27337210 */ /* 0x000fe20007fbe0ff */
[----:B------:R-:W-:Y:S01]  /*15d0*/  IMAD.WIDE.U32.X R64, R13, R28, R64, P2 ;  /* 0x0000001c0d407225 */ /* 0x000fe200010e0440 */
[----:B------:R-:W-:Y:S02]  /*15e0*/  IADD3.X R85, R17, -0x1, R70, P4, P6 ;  /* 0xffffffff11557810 */ /* 0x000fe400027ec446 */
[----:B------:R-:W-:Y:S01]  /*15f0*/  IADD3 R39, P0, R73, R22, RZ ;  /* 0x0000001649277210 */ /* 0x000fe20007f1e0ff */
[----:B------:R-:W-:Y:S01]  /*1600*/  IMAD.MOV.U32 R70, RZ, RZ, R23 ;  /* 0x000000ffff467224 */ /* 0x000fe200078e0017 */
[----:B------:R-:W-:Y:S01]  /*1610*/  IADD3 R47, P4, P6, -R47, R12, -R74 ;  /* 0x0000000c2f2f7210 */ /* 0x000fe20007e9e94a */
[----:B------:R-:W-:Y:S01]  /*1620*/  IMAD.WIDE.U32.X R22, R28, R28, R34, P1 ;  /* 0x0000001c1c167225 */ /* 0x000fe200008e0422 */
[----:B------:R-:W-:-:S02]  /*1630*/  IADD3 R32, P1, RZ, R72, RZ ;  /* 0x00000048ff207210 */ /* 0x000fc40007f3e0ff */
[----:B------:R-:W-:Y:S01]  /*1640*/  IADD3.X R81, R17, -0x1, R74, P4, P6 ;  /* 0xffffffff11517810 */ /* 0x000fe200027ec44a */
[----:B------:R-:W-:Y:S01]  /*1650*/  IMAD.MOV.U32 R44, RZ, RZ, R79 ;  /* 0x000000ffff2c7224 */ /* 0x000fe200078e004f */
[----:B------:R-:W-:Y:S01]  /*1660*/  ISETP.LT.U32.AND P4, PT, R64, R83, PT ;  /* 0x000000534000720c */ /* 0x000fe20003f81070 */
[----:B------:R-:W-:Y:S01]  /*1670*/  IMAD.X R34, R39, 0x1, R72, P1 ;  /* 0x0000000127227824 */ /* 0x000fe200008e0648 */
[----:B------:R-:W-:Y:S01]  /*1680*/  ISETP.LT.U32.AND P2, PT, R32, R72, PT ;  /* 0x000000482000720c */ /* 0x000fe20003f41070 */
[----:B------:R-:W-:Y:S01]  /*1690*/  IMAD.WIDE.U32.X R18, R19, R27, R70, P0 ;  /* 0x0000001b13127225 */ /* 0x000fe200000e0446 */
[----:B------:R-:W-:Y:S02]  /*16a0*/  ISETP.LT.U32.AND P1, PT, R22, R47, PT ;  /* 0x0000002f1600720c */ /* 0x000fe40003f21070 */
[----:B------:R-:W-:Y:S01]  /*16b0*/  ISETP.LT.U32.AND.EX P4, PT, R65, R85, PT, P4 ;  /* 0x000000554100720c */ /* 0x000fe20003f81140 */
[----:B------:R-:W-:Y:S01]  /*16c0*/  IMAD.WIDE.U32.X R12, R27, R27, R44, P5 ;  /* 0x0000001b1b0c7225 */ /* 0x000fe200028e042c */
[----:B------:R-:W-:-:S02]  /*16d0*/  ISETP.LT.U32.AND.EX P2, PT, R34, R39, PT, P2 ;  /* 0x000000272200720c */ /* 0x000fc40003f41120 */
[----:B------:R-:W-:Y:S01]  /*16e0*/  ISETP.LT.U32.AND.EX P1, PT, R23, R81, PT, P1 ;  /* 0x000000511700720c */ /* 0x000fe20003f21110 */
[C---:B------:R-:W-:Y:S01]  /*16f0*/  IMAD.WIDE.U32 R44, R63.reuse, R48, RZ ;  /* 0x000000303f2c7225 */ /* 0x040fe200078e00ff */
[----:B------:R-:W-:Y:S02]  /*1700*/  SEL R39, RZ, 0x1, !P4 ;  /* 0x00000001ff277807 */ /* 0x000fe40006000000 */
[----:B------:R-:W-:Y:S01]  /*1710*/  SEL R79, RZ, 0x1, !P2 ;  /* 0x00000001ff4f7807 */ /* 0x000fe20005000000 */
[----:B------:R-:W-:Y:S01]  /*1720*/  IMAD.WIDE.U32 R70, R63, R26, RZ ;  /* 0x0000001a3f467225 */ /* 0x000fe200078e00ff */
[----:B------:R-:W-:Y:S02]  /*1730*/  SEL R35, RZ, 0x1, !P1 ;  /* 0x00000001ff237807 */ /* 0x000fe40004800000 */
[----:B------:R-:W-:Y:S02]  /*1740*/  IADD3 R28, P2, P5, R39, R64, -R83 ;  /* 0x00000040271c7210 */ /* 0x000fe40007d5e853 */
[----:B------:R-:W-:-:S02]  /*1750*/  SEL R27, RZ, 0xffffffff, !P4 ;  /* 0xffffffffff1b7807 */ /* 0x000fc40006000000 */
[----:B------:R-:W-:Y:S02]  /*1760*/  SEL R39, RZ, 0xffffffff, !P1 ;  /* 0xffffffffff277807 */ /* 0x000fe40004800000 */
[----:B------:R-:W-:Y:S02]  /*1770*/  IADD3 R35, P1, P4, R35, R22, -R47 ;  /* 0x0000001623237210 */ /* 0x000fe40007c3e82f */
[----:B------:R-:W-:Y:S02]  /*1780*/  IADD3.X R30, R27, R65, ~R85, P2, P5 ;  /* 0x000000411b1e7210 */ /* 0x000fe400017eac55 */
[--C-:B------:R-:W-:Y:S02]  /*1790*/  IADD3 R79, P2, P5, -R79, R32, -R34.reuse ;  /* 0x000000204f4f7210 */ /* 0x100fe40007d5e922 */
[----:B------:R-:W-:Y:S02]  /*17a0*/  IADD3 R73, P6, RZ, R38, RZ ;  /* 0x00000026ff497210 */ /* 0x000fe40007fde0ff */
[----:B------:R-:W-:Y:S01]  /*17b0*/  IADD3.X R39, R39, R23, ~R81, P1, P4 ;  /* 0x0000001727277210 */ /* 0x000fe20000fe8c51 */
[----:B------:R-:W-:Y:S01]  /*17c0*/  IMAD.WIDE.U32 R22, R26, R48, RZ ;  /* 0x000000301a167225 */ /* 0x000fe200078e00ff */
[----:B------:R-:W-:-:S02]  /*17d0*/  IADD3.X R81, R17, -0x1, R34, P2, P5 ;  /* 0xffffffff11517810 */ /* 0x000fc400017ea422 */
[----:B------:R-:W-:Y:S01]  /*17e0*/  ISETP.LT.U32.AND P2, PT, R18, R79, PT ;  /* 0x0000004f1200720c */ /* 0x000fe20003f41070 */
[----:B------:R-:W-:Y:S01]  /*17f0*/  IMAD.X R72, R51, 0x1, R38, P6 ;  /* 0x0000000133487824 */ /* 0x000fe200030e0626 */
[----:B------:R-:W-:Y:S01]  /*1800*/  ISETP.LT.U32.AND P0, PT, R73, R38, PT ;  /* 0x000000264900720c */ /* 0x000fe20003f01070 */
[----:B------:R-:W-:Y:S01]  /*1810*/  IMAD.WIDE.U32 R44, P4, R49, R26, R44 ;  /* 0x0000001a312c7225 */ /* 0x000fe2000788002c */
[----:B------:R-:W-:Y:S02]  /*1820*/  ISETP.LT.U32.AND.EX P2, PT, R19, R81, PT, P2 ;  /* 0x000000511300720c */ /* 0x000fe40003f41120 */
[----:B------:R-:W-:Y:S01]  /*1830*/  IADD3 R38, P5, RZ, R22, RZ ;  /* 0x00000016ff267210 */ /* 0x000fe20007fbe0ff */
[----:B------:R-:W-:Y:S01]  /*1840*/  IMAD.WIDE.U32 R64, P1, R26, R63, R70 ;  /* 0x0000003f1a407225 */ /* 0x000fe20007820046 */
[----:B------:R-:W-:Y:S02]  /*1850*/  IADD3 R47, P6, R23, R44, RZ ;  /* 0x0000002c172f7210 */ /* 0x000fe40007fde0ff */
[----:B------:R-:W-:Y:S01]  /*1860*/  ISETP.LT.U32.AND.EX P0, PT, R72, R51, PT, P0 ;  /* 0x000000334800720c */ /* 0x000fe20003f01100 */
[----:B------:R-:W-:Y:S01]  /*1870*/  IMAD.X R71, RZ, RZ, RZ, P4 ;  /* 0x000000ffff477224 */ /* 0x000fe200020e06ff */
[----:B------:R-:W-:Y:S01]  /*1880*/  SEL R51, RZ, 0x1, !P2 ;  /* 0x00000001ff337807 */ /* 0x000fe20005000000 */
[----:B------:R-:W-:Y:S01]  /*1890*/  IMAD.X R23, RZ, RZ, RZ, P1 ;  /* 0x000000ffff177224 */ /* 0x000fe200008e06ff */
[----:B------:R-:W-:Y:S01]  /*18a0*/  SEL R48, RZ, 0x1, !P0 ;  /* 0x00000001ff307807 */ /* 0x000fe20004000000 */
[----:B------:R-:W-:Y:S01]  /*18b0*/  IMAD.X R44, R47, 0x1, R22, P5 ;  /* 0x000000012f2c7824 */ /* 0x000fe200028e0616 */
[----:B------:R-:W-:Y:S01]  /*18c0*/  IADD3 R32, P0, P4, R51, R18, -R79 ;  /* 0x0000001233207210 */ /* 0x000fe20007c1e84f */
[----:B------:R-:W-:Y:S01]  /*18d0*/  IMAD.WIDE.U32 R26, R26, R26, RZ ;  /* 0x0000001a1a1a7225 */ /* 0x000fe200078e00ff */
[----:B------:R-:W-:-:S02]  /*18e0*/  ISETP.LT.U32.AND P1, PT, R38, R22, PT ;  /* 0x000000162600720c */ /* 0x000fc40003f21070 */
[----:B------:R-:W-:Y:S01]  /*18f0*/  SEL R18, RZ, 0xffffffff, !P2 ;  /* 0xffffffffff127807 */ /* 0x000fe20005000000 */
[----:B------:R-:W-:Y:S01]  /*1900*/  IMAD.MOV.U32 R70, RZ, RZ, R45 ;  /* 0x000000ffff467224 */ /* 0x000fe200078e002d */
[----:B------:R-:W-:Y:S01]  /*1910*/  ISETP.LT.U32.AND.EX P1, PT, R44, R47, PT, P1 ;  /* 0x0000002f2c00720c */ /* 0x000fe20003f21110 */
[----:B------:R-:W-:Y:S01]  /*1920*/  IMAD.MOV.U32 R22, RZ, RZ, R65 ;  /* 0x000000ffff167224 */ /* 0x000fe200078e0041 */
[----:B------:R-:W-:Y:S02]  /*1930*/  IADD3.X R34, R18, R19, ~R81, P0, P4 ;  /* 0x0000001312227210 */ /* 0x000fe400007e8c51 */
[----:B------:R-:W-:Y:S01]  /*1940*/  IADD3 R19, P0, P4, -R48, R73, -R72 ;  /* 0x0000004930137210 */ /* 0x000fe20007c1e948 */
[----:B------:R-:W-:Y:S01]  /*1950*/  IMAD.WIDE.U32.X R48, R49, R63, R70, P6 ;  /* 0x0000003f31307225 */ /* 0x000fe200030e0446 */
[----:B------:R-:W-:Y:S02]  /*1960*/  SEL R79, RZ, 0x1, !P1 ;  /* 0x00000001ff4f7807 */ /* 0x000fe40004800000 */
[----:B------:R-:W-:Y:S01]  /*1970*/  IADD3.X R73, R17, -0x1, R72, P0, P4 ;  /* 0xffffffff11497810 */ /* 0x000fe200007e8448 */
[----:B------:R-:W-:Y:S01]  /*1980*/  IMAD.WIDE.U32 R70, R57, R50, RZ ;  /* 0x0000003239467225 */ /* 0x000fe200078e00ff */
[----:B------:R-:W-:-:S02]  /*1990*/  ISETP.LT.U32.AND P1, PT, R12, R19, PT ;  /* 0x000000130c00720c */ /* 0x000fc40003f21070 */
[----:B------:R-:W-:Y:S01]  /*19a0*/  IADD3 R51, P2, R27, R64, RZ ;  /* 0x000000401b337210 */ /* 0x000fe20007f5e0ff */
[----:B------:R-:W-:Y:S01]  /*19b0*/  IMAD.WIDE.U32 R64, R57, R52, RZ ;  /* 0x0000003439407225 */ /* 0x000fe200078e00ff */
[----:B------:R-:W-:Y:S02]  /*19c0*/  ISETP.LT.U32.AND.EX P1, PT, R13, R73, PT, P1 ;  /* 0x000000490d00720c */ /* 0x000fe40003f21110 */
[----:B------:R-:W-:Y:S01]  /*19d0*/  IADD3 R72, P4, RZ, R26, RZ ;  /* 0x0000001aff487210 */ /* 0x000fe20007f9e0ff */
[----:B------:R-:W-:Y:S01]  /*19e0*/  IMAD.WIDE.U32.X R22, R63, R63, R22, P2 ;  /* 0x0000003f3f167225 */ /* 0x000fe200010e0416 */
[----:B------:R-:W-:Y:S02]  /*19f0*/  IADD3 R79, P5, P6, -R79, R38, -R44 ;  /* 0x000000264f4f7210 */ /* 0x000fe40007ebe92c */
[----:B------:R-:W-:Y:S01]  /*1a00*/  SEL R45, RZ, 0x1, !P1 ;  /* 0x00000001ff2d7807 */ /* 0x000fe20004800000 */
[----:B------:R-:W-:Y:S01]  /*1a10*/  IMAD.X R74, R51, 0x1, R26, P4 ;  /* 0x00000001334a7824 */ /* 0x000fe200020e061a */
[----:B------:R-:W-:Y:S01]  /*1a20*/  SEL R47, RZ, 0xffffffff, !P1 ;  /* 0xffffffffff2f7807 */ /* 0x000fe20004800000 */
[----:B------:R-:W-:Y:S01]  /*1a30*/  IMAD.WIDE.U32 R70, P4, R50, R57, R70 ;  /* 0x0000003932467225 */ /* 0x000fe20007880046 */
[----:B------:R-:W-:-:S02]  /*1a40*/  IADD3.X R85, R17, -0x1, R44, P5, P6 ;  /* 0xffffffff11557810 */ /* 0x000fc40002fec42c */
[----:B------:R-:W-:Y:S01]  /*1a50*/  ISETP.LT.U32.AND P1, PT, R48, R79, PT ;  /* 0x0000004f3000720c */ /* 0x000fe20003f21070 */
[----:B------:R-:W-:Y:S01]  /*1a60*/  IMAD.MOV.U32 R18, RZ, RZ, R71 ;  /* 0x000000ffff127224 */ /* 0x000fe200078e0047 */
[----:B------:R-:W-:Y:S01]  /*1a70*/  ISETP.LT.U32.AND P0, PT, R72, R26, PT ;  /* 0x0000001a4800720c */ /* 0x000fe20003f01070 */
[----:B------:R-:W-:Y:S01]  /*1a80*/  IMAD.WIDE.U32 R26, R50, R50, RZ ;  /* 0x00000032321a7225 */ /* 0x000fe200078e00ff */
[----:B------:R-:W-:Y:S02]  /*1a90*/  IADD3 R45, P5, P6, R45, R12, -R19 ;  /* 0x0000000c2d2d7210 */ /* 0x000fe40007ebe813 */
[----:B------:R-:W-:Y:S01]  /*1aa0*/  ISETP.LT.U32.AND.EX P1, PT, R49, R85, PT, P1 ;  /* 0x000000553100720c */ /* 0x000fe20003f21110 */
[----:B------:R-:W-:Y:S01]  /*1ab0*/  IMAD.X R19, RZ, RZ, RZ, P4 ;  /* 0x000000ffff137224 */ /* 0x000fe200020e06ff */
[----:B------:R-:W-:Y:S01]  /*1ac0*/  IADD3.X R47, R47, R13, ~R73, P5, P6 ;  /* 0x0000000d2f2f7210 */ /* 0x000fe20002fecc49 */
[----:B------:R-:W-:Y:S01]  /*1ad0*/  IMAD.WIDE.U32 R64, P5, R53, R50, R64 ;  /* 0x0000003235407225 */ /* 0x000fe200078a0040 */
[----:B------:R-:W-:-:S02]  /*1ae0*/  IADD3 R73, P4, R27, R70, RZ ;  /* 0x000000461b497210 */ /* 0x000fc40007f9e0ff */
[----:B------:R-:W-:Y:S01]  /*1af0*/  SEL R27, RZ, 0x1, !P1 ;  /* 0x00000001ff1b7807 */ /* 0x000fe20004800000 */
[----:B------:R-:W-:Y:S01]  /*1b00*/  IMAD.X R13, RZ, RZ, RZ, P5 ;  /* 0x000000ffff0d7224 */ /* 0x000fe200028e06ff */
[----:B------:R-:W-:Y:S01]  /*1b10*/  ISETP.LT.U32.AND.EX P0, PT, R74, R51, PT, P0 ;  /* 0x000000334a00720c */ /* 0x000fe20003f01100 */
[----:B------:R-:W-:Y:S01]  /*1b20*/  IMAD.WIDE.U32 R50, R50, R52, RZ ;  /* 0x0000003432327225 */ /* 0x000fe200078e00ff */
[----:B------:R-:W-:Y:S02]  /*1b30*/  SEL R71, RZ, 0xffffffff, !P1 ;  /* 0xffffffffff477807 */ /* 0x000fe40004800000 */
[----:B------:R-:W-:Y:S01]  /*1b40*/  IADD3 R38, P5, P6, R27, R48, -R79 ;  /* 0x000000301b267210 */ /* 0x000fe20007ebe84f */
[----:B------:R-:W-:Y:S01]  /*1b50*/  IMAD.MOV.U32 R12, RZ, RZ, R65 ;  /* 0x000000ffff0c7224 */ /* 0x000fe200078e0041 */
[----:B------:R-:W-:Y:S01]  /*1b60*/  SEL R83, RZ, 0x1, !P0 ;  /* 0x00000001ff537807 */ /* 0x000fe20004000000 */
[----:B------:R-:W-:Y:S01]  /*1b70*/  IMAD.WIDE.U32.X R18, R57, R57, R18, P4 ;  /* 0x0000003939127225 */ /* 0x000fe200020e0412 */
[----:B------:R-:W-:-:S02]  /*1b80*/  IADD3.X R44, R71, R49, ~R85, P5, P6 ;  /* 0x00000031472c7210 */ /* 0x000fc40002fecc55 */
[--C-:B------:R-:W-:Y:S01]  /*1b90*/  IADD3 R83, P5, P6, -R83, R72, -R74.reuse ;  /* 0x0000004853537210 */ /* 0x100fe20007ebe94a */
[----:B------:R-:W-:Y:S01]  /*1ba0*/  IMAD.WIDE.U32 R48, R55, R46, RZ ;  /* 0x0000002e37307225 */ /* 0x000fe200078e00ff */
[----:B------:R-:W-:Y:S02]  /*1bb0*/  IADD3 R81, P1, R51, R64, RZ ;  /* 0x0000004033517210 */ /* 0x000fe40007f3e0ff */
[----:B------:R-:W-:Y:S01]  /*1bc0*/  IADD3 R76, P0, RZ, R50, RZ ;  /* 0x00000032ff4c7210 */ /* 0x000fe20007f1e0ff */
[----:B------:R-:W-:Y:S01]  /*1bd0*/  IMAD.WIDE.U32 R70, R55, R24, RZ ;  /* 0x0000001837467225 */ /* 0x000fe200078e00ff */
[----:B------:R-:W-:Y:S02]  /*1be0*/  IADD3.X R85, R17, -0x1, R74, P5, P6 ;  /* 0xffffffff11557810 */ /* 0x000fe40002fec44a */
[----:B------:R-:W-:Y:S01]  /*1bf0*/  IADD3 R72, P5, RZ, R26, RZ ;  /* 0x0000001aff487210 */ /* 0x000fe20007fbe0ff */
[----:B------:R-:W-:Y:S01]  /*1c00*/  IMAD.WIDE.U32 R48, P6, R46, R55, R48 ;  /* 0x000000372e307225 */ /* 0x000fe200078c0030 */
[----:B------:R-:W-:-:S02]  /*1c10*/  ISETP.LT.U32.AND P4, PT, R22, R83, PT ;  /* 0x000000531600720c */ /* 0x000fc40003f81070 */
[----:B------:R-:W-:Y:S01]  /*1c20*/  ISETP.LT.U32.AND P2, PT, R76, R50, PT ;  /* 0x000000324c00720c */ /* 0x000fe20003f41070 */
[----:B------:R-:W-:Y:S01]  /*1c30*/  IMAD.X R78, R81, 0x1, R50, P0 ;  /* 0x00000001514e7824 */ /* 0x000fe200000e0632 */
[----:B------:R-:W-:Y:S01]  /*1c40*/  ISETP.LT.U32.AND P0, PT, R72, R26, PT ;  /* 0x0000001a4800720c */ /* 0x000fe20003f01070 */
[----:B------:R-:W-:Y:S01]  /*1c50*/  IMAD.X R51, RZ, RZ, RZ, P6 ;  /* 0x000000ffff337224 */ /* 0x000fe200030e06ff */
[----:B------:R-:W-:Y:S01]  /*1c60*/  ISETP.LT.U32.AND.EX P4, PT, R23, R85, PT, P4 ;  /* 0x000000551700720c */ /* 0x000fe20003f81140 */
[----:B------:R-:W-:Y:S01]  /*1c70*/  IMAD.X R74, R73, 0x1, R26, P5 ;  /* 0x00000001494a7824 */ /* 0x000fe200028e061a */
[----:B------:R-:W-:Y:S01]  /*1c80*/  ISETP.LT.U32.AND.EX P2, PT, R78, R81, PT, P2 ;  /* 0x000000514e00720c */ /* 0x000fe20003f41120 */
[----:B------:R-:W-:-:S03]  /*1c90*/  IMAD.WIDE.U32 R70, P6, R25, R46, R70 ;  /* 0x0000002e19467225 */ /* 0x000fc600078c0046 */
[----:B------:R-:W-:Y:S01]  /*1ca0*/  ISETP.LT.U32.AND.EX P0, PT, R74, R73, PT, P0 ;  /* 0x000000494a00720c */ /* 0x000fe20003f01100 */
[----:B------:R-:W-:-:S04]  /*1cb0*/  IMAD.WIDE.U32 R64, R46, R24, RZ ;  /* 0x000000182e407225 */ /* 0x000fc800078e00ff */
[----:B------:R-:W-:-:S04]  /*1cc0*/  IMAD.WIDE.U32 R26, R46, R46, RZ ;  /* 0x0000002e2e1a7225 */ /* 0x000fc800078e00ff */
[----:B------:R-:W-:Y:S01]  /*1cd0*/  IMAD.WIDE.U32.X R52, R53, R57, R12, P1 ;  /* 0x0000003935347225 */ /* 0x000fe200008e040c */
[----:B------:R-:W-:Y:S02]  /*1ce0*/  IADD3 R63, P1, R65, R70, RZ ;  /* 0x00000046413f7210 */ /* 0x000fe40007f3e0ff */
[----:B------:R-:W-:Y:S01]  /*1cf0*/  IADD3 R79, P5, R27, R48, RZ ;  /* 0x000000301b4f7210 */ /* 0x000fe20007fbe0ff */
[----:B------:R-:W-:Y:S01]  /*1d00*/  IMAD.X R13, RZ, RZ, RZ, P6 ;  /* 0x000000ffff0d7224 */ /* 0x000fe200030e06ff */
[-C--:B------:R-:W-:Y:S01]  /*1d10*/  IADD3 R46, P6, RZ, R64.reuse, RZ ;  /* 0x00000040ff2e7210 */ /* 0x080fe20007fde0ff */
[----:B------:R-:W-:Y:S01]  /*1d20*/  IMAD.MOV.U32 R12, RZ, RZ, R71 ;  /* 0x000000ffff0c7224 */ /* 0x000fe200078e0047 */
[----:B------:R-:W-:Y:S01]  /*1d30*/  SEL R57, RZ, 0x1, !P2 ;  /* 0x00000001ff397807 */ /* 0x000fe20005000000 */
[----:B------:R-:W-:Y:S01]  /*1d40*/  IMAD.MOV.U32 R50, RZ, RZ, R49 ;  /* 0x000000ffff327224 */ /* 0x000fe200078e0031 */
[----:B------:R-:W-:Y:S01]  /*1d50*/  SEL R49, RZ, 0x1, !P4 ;  /* 0x00000001ff317807 */ /* 0x000fe20006000000 */
[----:B------:R-:W-:Y:S01]  /*1d60*/  IMAD.WIDE.U32.X R12, R25, R55, R12, P1 ;  /* 0x00000037190c7225 */ /* 0x000fe200008e040c */
[----:B------:R-:W-:-:S02]  /*1d70*/  ISETP.LT.U32.AND P1, PT, R46, R64, PT ;  /* 0x000000402e00720c */ /* 0x000fc40003f21070 */
[----:B------:R-:W-:Y:S01]  /*1d80*/  SEL R65, RZ, 0x1, !P0 ;  /* 0x00000001ff417807 */ /* 0x000fe20004000000 */
[----:B------:R-:W-:Y:S01]  /*1d90*/  IMAD.WIDE.U32.X R24, R55, R55, R50, P5 ;  /* 0x0000003737187225 */ /* 0x000fe200028e0432 */
[----:B------:R-:W-:Y:S02]  /*1da0*/  IADD3 R27, P5, RZ, R26, RZ ;  /* 0x0000001aff1b7210 */ /* 0x000fe40007fbe0ff */
[----:B------:R-:W-:Y:S01]  /*1db0*/  SEL R51, RZ, 0xffffffff, !P4 ;  /* 0xffffffffff337807 */ /* 0x000fe20006000000 */
[----:B------:R-:W-:Y:S01]  /*1dc0*/  IMAD.X R64, R63, 0x1, R64, P6 ;  /* 0x000000013f407824 */ /* 0x000fe200030e0640 */
[----:B------:R-:W-:Y:S02]  /*1dd0*/  IADD3 R49, P6, P4, R49, R22, -R83 ;  /* 0x0000001631317210 */ /* 0x000fe40007cde853 */
[----:B------:R-:W-:Y:S01]  /*1de0*/  ISETP.LT.U32.AND P2, PT, R27, R26, PT ;  /* 0x0000001a1b00720c */ /* 0x000fe20003f41070 */
[----:B------:R-:W-:Y:S01]  /*1df0*/  IMAD.X R26, R79, 0x1, R26, P5 ;  /* 0x000000014f1a7824 */ /* 0x000fe200028e061a */
[----:B------:R-:W-:-:S02]  /*1e00*/  ISETP.LT.U32.AND.EX P1, PT, R64, R63, PT, P1 ;  /* 0x0000003f4000720c */ /* 0x000fc40003f21110 */
[----:B------:R-:W-:Y:S02]  /*1e10*/  IADD3.X R51, R51, R23, ~R85, P6, P4 ;  /* 0x0000001733337210 */ /* 0x000fe400037e8c55 */
[--C-:B------:R-:W-:Y:S02]  /*1e20*/  IADD3 R57, P4, P5, -R57, R76, -R78.reuse ;  /* 0x0000004c39397210 */ /* 0x100fe40007d9e94e */
[----:B------:R-:W-:Y:S02]  /*1e30*/  ISETP.LT.U32.AND.EX P2, PT, R26, R79, PT, P2 ;  /* 0x0000004f1a00720c */ /* 0x000fe40003f41120 */
[----:B------:R-:W-:Y:S02]  /*1e40*/  SEL R55, RZ, 0x1, !P1 ;  /* 0x00000001ff377807 */ /* 0x000fe40004800000 */
[----:B------:R-:W-:Y:S02]  /*1e50*/  IADD3.X R79, R17, -0x1, R78, P4, P5 ;  /* 0xffffffff114f7810 */ /* 0x000fe400027ea44e */
[----:B------:R-:W-:-:S02]  /*1e60*/  ISETP.LT.U32.AND P1, PT, R52, R57, PT ;  /* 0x000000393400720c */ /* 0x000fc40003f21070 */
[----:B------:R-:W-:Y:S02]  /*1e70*/  IADD3 R65, P4, P5, -R65, R72, -R74 ;  /* 0x0000004841417210 */ /* 0x000fe40007d9e94a */
[----:B------:R-:W-:Y:S02]  /*1e80*/  SEL R23, RZ, 0x1, !P2 ;  /* 0x00000001ff177807 */ /* 0x000fe40005000000 */
[----:B------:R-:W-:Y:S02]  /*1e90*/  IADD3 R55, P0, P2, -R55, R46, -R64 ;  /* 0x0000002e37377210 */ /* 0x000fe40007a1e940 */
[----:B------:R-:W-:Y:S02]  /*1ea0*/  ISETP.LT.U32.AND.EX P1, PT, R53, R79, PT, P1 ;  /* 0x0000004f3500720c */ /* 0x000fe40003f21110 */
[----:B------:R-:W-:Y:S02]  /*1eb0*/  IADD3.X R73, R17, -0x1, R74, P4, P5 ;  /* 0xffffffff11497810 */ /* 0x000fe400027ea44a */
[----:B------:R-:W-:-:S02]  /*1ec0*/  IADD3 R23, P4, P5, -R23, R27, -R26 ;  /* 0x0000001b17177210 */ /* 0x000fc40007d9e91a */
[C---:B------:R-:W-:Y:S02]  /*1ed0*/  IADD3.X R63, R17.reuse, -0x1, R64, P0, P2 ;  /* 0xffffffff113f7810 */ /* 0x040fe400007e4440 */
[----:B------:R-:W-:Y:S02]  /*1ee0*/  SEL R27, RZ, 0x1, !P1 ;  /* 0x00000001ff1b7807 */ /* 0x000fe40004800000 */
[----:B------:R-:W-:Y:S02]  /*1ef0*/  ISETP.LT.U32.AND P0, PT, R18, R65, PT ;  /* 0x000000411200720c */ /* 0x000fe40003f01070 */
[----:B------:R-:W-:Y:S02]  /*1f00*/  IADD3.X R71, R17, -0x1, R26, P4, P5 ;  /* 0xffffffff11477810 */ /* 0x000fe400027ea41a */
[----:B------:R-:W-:Y:S02]  /*1f10*/  ISETP.LT.U32.AND P2, PT, R12, R55, PT ;  /* 0x000000370c00720c */ /* 0x000fe40003f41070 */
[----:B------:R-:W-:-:S02]  /*1f20*/  IADD3 R46, P5, P4, R27, R52, -R57 ;  /* 0x000000341b2e7210 */ /* 0x000fc40007cbe839 */
[----:B------:R-:W-:Y:S02]  /*1f30*/  ISETP.LT.U32.AND.EX P0, PT, R19, R73, PT, P0 ;  /* 0x000000491300720c */ /* 0x000fe40003f01100 */
[----:B------:R-:W-:Y:S02]  /*1f40*/  SEL R27, RZ, 0xffffffff, !P1 ;  /* 0xffffffffff1b7807 */ /* 0x000fe40004800000 */
[----:B------:R-:W-:Y:S02]  /*1f50*/  ISETP.LT.U32.AND P1, PT, R24, R23, PT ;  /* 0x000000171800720c */ /* 0x000fe40003f21070 */
[----:B------:R-:W-:Y:S02]  /*1f60*/  ISETP.LT.U32.AND.EX P2, PT, R13, R63, PT, P2 ;  /* 0x0000003f0d00720c */ /* 0x000fe40003f41120 */
[----:B------:R-:W-:Y:S02]  /*1f70*/  SEL R57, RZ, 0x1, !P0 ;  /* 0x00000001ff397807 */ /* 0x000fe40004000000 */
[----:B------:R-:W-:-:S02]  /*1f80*/  ISETP.LT.U32.AND.EX P1, PT, R25, R71, PT, P1 ;  /* 0x000000471900720c */ /* 0x000fc40003f21110 */
[----:B------:R-:W-:Y:S02]  /*1f90*/  IADD3.X R48, R27, R53, ~R79, P5, P4 ;  /* 0x000000351b307210 */ /* 0x000fe40002fe8c4f */
[----:B------:R-:W-:Y:S02]  /*1fa0*/  SEL R27, RZ, 0x1, !P2 ;  /* 0x00000001ff1b7807 */ /* 0x000fe40005000000 */
[----:B------:R-:W-:Y:S01]  /*1fb0*/  IADD3 R53, P4, P5, R57, R18, -R65 ;  /* 0x0000001239357210 */ /* 0x000fe20007d9e841 */
[----:B------:R-:W-:Y:S01]  /*1fc0*/  IMAD.WIDE.U32 R64, R58, R6, RZ ;  /* 0x000000063a407225 */ /* 0x000fe200078e00ff */
[----:B------:R-:W-:Y:S02]  /*1fd0*/  SEL R18, RZ, 0xffffffff, !P0 ;  /* 0xffffffffff127807 */ /* 0x000fe40004000000 */
[----:B------:R-:W-:Y:S02]  /*1fe0*/  SEL R57, RZ, 0x1, !P1 ;  /* 0x00000001ff397807 */ /* 0x000fe40004800000 */
[----:B------:R-:W-:Y:S01]  /*1ff0*/  IADD3 R50, P0, P6, R27, R12, -R55 ;  /* 0x0000000c1b327210 */ /* 0x000fe20007e1e837 */
[----:B------:R-:W-:Y:S01]  /*2000*/  IMAD.WIDE.U32 R26, R77, R58, RZ ;  /* 0x0000003a4d1a7225 */ /* 0x000fe200078e00ff */
[----:B------:R-:W-:-:S02]  /*2010*/  SEL R12, RZ, 0xffffffff, !P2 ;  /* 0xffffffffff0c7807 */ /* 0x000fc40005000000 */
[----:B------:R-:W-:Y:S01]  /*2020*/  IADD3.X R55, R18, R19, ~R73, P4, P5 ;  /* 0x0000001312377210 */ /* 0x000fe200027eac49 */
[----:B------:R-:W-:Y:S01]  /*2030*/  IMAD.WIDE.U32 R18, R58, R58, RZ ;  /* 0x0000003a3a127225 */ /* 0x000fe200078e00ff */
[----:B------:R-:W-:Y:S02]  /*2040*/  IADD3 R57, P2, P4, R57, R24, -R23 ;  /* 0x0000001839397210 */ /* 0x000fe40007c5e817 */
[----:B------:R-:W-:Y:S01]  /*2050*/  IADD3.X R52, R12, R13, ~R63, P0, P6 ;  /* 0x0000000d0c347210 */ /* 0x000fe200007ecc3f */
[----:B------:R-:W-:Y:S01]  /*2060*/  IMAD.WIDE.U32 R22, R77, R6, RZ ;  /* 0x000000064d167225 */ /* 0x000fe200078e00ff */
[----:B------:R-:W-:Y:S02]  /*2070*/  SEL R63, RZ, 0xffffffff, !P1 ;  /* 0xffffffffff3f7807 */ /* 0x000fe40004800000 */
[----:B------:R-:W-:Y:S01]  /*2080*/  IADD3 R24, P6, RZ, R64, RZ ;  /* 0x00000040ff187210 */ /* 0x000fe20007fde0ff */
[----:B------:R-:W-:Y:S01]  /*2090*/  IMAD.WIDE.U32 R26, P5, R58, R77, R26 ;  /* 0x0000004d3a1a7225 */ /* 0x000fe200078a001a */
[----:B------:R-:W-:-:S02]  /*20a0*/  IADD3.X R63, R63, R25, ~R71, P2, P4 ;  /* 0x000000193f3f7210 */ /* 0x000fc400017e8c47 */
[----:B------:R-:W-:Y:S01]  /*20b0*/  ISETP.LT.U32.AND P4, PT, R24, R64, PT ;  /* 0x000000401800720c */ /* 0x000fe20003f81070 */
[----:B------:R-:W-:Y:S01]  /*20c0*/  IMAD.WIDE.U32 R22, P0, R7, R58, R22 ;  /* 0x0000003a07167225 */ /* 0x000fe20007800016 */
[----:B------:R-:W-:-:S03]  /*20d0*/  IADD3 R79, P1, R19, R26, RZ ;  /* 0x0000001a134f7210 */ /* 0x000fc60007f3e0ff */
[----:B------:R-:W-:Y:S01]  /*20e0*/  IMAD.X R13, RZ, RZ, RZ, P5 ;  /* 0x000000ffff0d7224 */ /* 0x000fe200028e06ff */
[----:B------:R-:W-:Y:S01]  /*20f0*/  IADD3 R25, P2, R65, R22, RZ ;  /* 0x0000001641197210 */ /* 0x000fe20007f5e0ff */
[----:B------:R-:W-:Y:S01]  /*2100*/  IMAD.WIDE.U32 R70, R75, R56, RZ ;  /* 0x000000384b467225 */ /* 0x000fe200078e00ff */
[----:B------:R-:W-:-:S03]  /*2110*/  IADD3 R6, P5, RZ, R18, RZ ;  /* 0x00000012ff067210 */ /* 0x000fc60007fbe0ff */
        /* <DEDUP_REMOVED lines=11> */
[----:B------:R-:W-:Y:S01]  /*21d0*/  IMAD.X R25, RZ, RZ, RZ, P4 ;  /* 0x000000ffff197224 */ /* 0x000fe200020e06ff */
[----:B------:R-:W-:Y:S01]  /*21e0*/  IADD3 R91, P4, P6, -R91, R24, -R64 ;  /* 0x000000185b5b7210 */ /* 0x000fe20007e9e940 */
[----:B------:R-:W-:Y:S02]  /*21f0*/  IMAD.MOV.U32 R12, RZ, RZ, R27 ;  /* 0x000000ffff0c7224 */ /* 0x000fe400078e001b */
[----:B------:R-:W-:Y:S01]  /*2200*/  IMAD.WIDE.U32 R72, P5, R89, R56, R72 ;  /* 0x0000003859487225 */ /* 0x000fe200078a0048 */
[----:B------:R-:W-:Y:S02]  /*2210*/  IADD3.X R93, R17, -0x1, R64, P4, P6 ;  /* 0xffffffff115d7810 */ /* 0x000fe400027ec440 */
[----:B------:R-:W-:Y:S01]  /*2220*/  IADD3 R83, P4, P6, -R83, R6, -R58 ;  /* 0x0000000653537210 */ /* 0x000fe20007e9e93a */
[----:B------:R-:W-:-:S03]  /*2230*/  IMAD.WIDE.U32 R22, R56, R56, RZ ;  /* 0x0000003838167225 */ /* 0x000fc600078e00ff */
[----:B------:R-:W-:Y:S01]  /*2240*/  IADD3.X R85, R17, -0x1, R58, P4, P6 ;  /* 0xffffffff11557810 */ /* 0x000fe200027ec43a */
[----:B------:R-:W-:-:S04]  /*2250*/  IMAD.WIDE.U32 R26, R56, R80, RZ ;  /* 0x00000050381a7225 */ /* 0x000fc800078e00ff */
[----:B------:R-:W-:Y:S01]  /*2260*/  IMAD.X R65, RZ, RZ, RZ, P5 ;  /* 0x000000ffff417224 */ /* 0x000fe200028e06ff */
[----:B------:R-:W-:Y:S01]  /*2270*/  IADD3 R79, P5, R23, R70, RZ ;  /* 0x00000046174f7210 */ /* 0x000fe20007fbe0ff */
[----:B------:R-:W-:Y:S01]  /*2280*/  IMAD.WIDE.U32.X R18, R7, R77, R18, P2 ;  /* 0x0000004d07127225 */ /* 0x000fe200010e0412 */
[----:B------:R-:W-:-:S03]  /*2290*/  IADD3 R23, P0, R27, R72, RZ ;  /* 0x000000481b177210 */ /* 0x000fc60007f1e0ff */
[----:B------:R-:W-:Y:S01]  /*22a0*/  IMAD.WIDE.U32.X R12, R77, R77, R12, P1 ;  /* 0x0000004d4d0c7225 */ /* 0x000fe200008e040c */
[-C--:B------:R-:W-:Y:S02]  /*22b0*/  IADD3 R27, P1, RZ, R26.reuse, RZ ;  /* 0x0000001aff1b7210 */ /* 0x080fe40007f3e0ff */
[----:B------:R-:W-:Y:S01]  /*22c0*/  ISETP.LT.U32.AND P4, PT, R18, R91, PT ;  /* 0x0000005b1200720c */ /* 0x000fe20003f81070 */
[----:B------:R-:W-:Y:S01]  /*22d0*/  IMAD.MOV.U32 R64, RZ, RZ, R73 ;  /* 0x000000ffff407224 */ /* 0x000fe200078e0049 */
[----:B------:R-:W-:Y:S01]  /*22e0*/  ISETP.LT.U32.AND P2, PT, R27, R26, PT ;  /* 0x0000001a1b00720c */ /* 0x000fe20003f41070 */
[----:B------:R-:W-:Y:S01]  /*22f0*/  IMAD.X R26, R23, 0x1, R26, P1 ;  /* 0x00000001171a7824 */ /* 0x000fe200008e061a */
[----:B------:R-:W-:Y:S01]  /*2300*/  ISETP.LT.U32.AND.EX P4, PT, R19, R93, PT, P4 ;  /* 0x0000005d1300720c */ /* 0x000fe20003f81140 */
[----:B------:R-:W-:Y:S01]  /*2310*/  IMAD.MOV.U32 R24, RZ, RZ, R71 ;  /* 0x000000ffff187224 */ /* 0x000fe200078e0047 */
[----:B------:R-:W-:Y:S01]  /*2320*/  IADD3 R77, P6, RZ, R22, RZ ;  /* 0x00000016ff4d7210 */ /* 0x000fe20007fde0ff */
[----:B------:R-:W-:Y:S01]  /*2330*/  IMAD.WIDE.U32.X R6, R89, R75, R64, P0 ;  /* 0x0000004b59067225 */ /* 0x000fe200000e0440 */
[----:B------:R-:W-:-:S02]  /*2340*/  ISETP.LT.U32.AND.EX P2, PT, R26, R23, PT, P2 ;  /* 0x000000171a00720c */ /* 0x000fc40003f41120 */
[----:B------:R-:W-:Y:S01]  /*2350*/  ISETP.LT.U32.AND P1, PT, R12, R83, PT ;  /* 0x000000530c00720c */ /* 0x000fe20003f21070 */
[----:B------:R-:W-:Y:S01]  /*2360*/  IMAD.X R74, R79, 0x1, R22, P6 ;  /* 0x000000014f4a7824 */ /* 0x000fe200030e0616 */
[----:B------:R-:W-:Y:S02]  /*2370*/  SEL R65, RZ, 0x1, !P4 ;  /* 0x00000001ff417807 */ /* 0x000fe40006000000 */
[----:B------:R-:W-:Y:S01]  /*2380*/  ISETP.LT.U32.AND P0, PT, R77, R22, PT ;  /* 0x000000164d00720c */ /* 0x000fe20003f01070 */
[----:B------:R-:W-:Y:S01]  /*2390*/  IMAD.WIDE.U32.X R22, R75, R75, R24, P5 ;  /* 0x0000004b4b167225 */ /* 0x000fe200028e0418 */
[----:B------:R-:W-:Y:S02]  /*23a0*/  SEL R81, RZ, 0x1, !P2 ;  /* 0x00000001ff517807 */ /* 0x000fe40005000000 */
[----:B------:R-:W-:Y:S01]  /*23b0*/  ISETP.LT.U32.AND.EX P1, PT, R13, R85, PT, P1 ;  /* 0x000000550d00720c */ /* 0x000fe20003f21110 */
[----:B------:R-:W-:Y:S01]  /*23c0*/  IMAD.WIDE.U32 R24, R67, R60, RZ ;  /* 0x0000003c43187225 */ /* 0x000fe200078e00ff */
[----:B------:R-:W-:-:S02]  /*23d0*/  IADD3 R56, P2, P5, R65, R18, -R91 ;  /* 0x0000001241387210 */ /* 0x000fc40007d5e85b */
[----:B------:R-:W-:Y:S01]  /*23e0*/  SEL R18, RZ, 0xffffffff, !P4 ;  /* 0xffffffffff127807 */ /* 0x000fe20006000000 */
[-C--:B------:R-:W-:Y:S01]  /*23f0*/  IMAD.WIDE.U32 R64, R67, R62.reuse, RZ ;  /* 0x0000003e43407225 */ /* 0x080fe200078e00ff */
[----:B------:R-:W-:Y:S02]  /*2400*/  SEL R71, RZ, 0x1, !P1 ;  /* 0x00000001ff477807 */ /* 0x000fe40004800000 */
[----:B------:R-:W-:Y:S01]  /*2410*/  IADD3.X R58, R18, R19, ~R93, P2, P5 ;  /* 0x00000013123a7210 */ /* 0x000fe200017eac5d */
[----:B------:R-:W-:Y:S01]  /*2420*/  IMAD.WIDE.U32 R18, R62, R62, RZ ;  /* 0x0000003e3e127225 */ /* 0x000fe200078e00ff */
[----:B------:R-:W-:Y:S02]  /*2430*/  IADD3 R81, P2, P5, -R81, R27, -R26 ;  /* 0x0000001b51517210 */ /* 0x000fe40007d5e91a */
[----:B------:R-:W-:Y:S02]  /*2440*/  SEL R73, RZ, 0xffffffff, !P1 ;  /* 0xffffffffff497807 */ /* 0x000fe40004800000 */
[----:B------:R-:W-:-:S02]  /*2450*/  IADD3 R71, P1, P4, R71, R12, -R83 ;  /* 0x0000000c47477210 */ /* 0x000fc40007c3e853 */
[----:B------:R-:W-:Y:S02]  /*2460*/  IADD3.X R83, R17, -0x1, R26, P2, P5 ;  /* 0xffffffff11537810 */ /* 0x000fe400017ea41a */
[----:B------:R-:W-:Y:S02]  /*2470*/  ISETP.LT.U32.AND P2, PT, R6, R81, PT ;  /* 0x000000510600720c */ /* 0x000fe40003f41070 */
[----:B------:R-:W-:Y:S01]  /*2480*/  IADD3.X R73, R73, R13, ~R85, P1, P4 ;  /* 0x0000000d49497210 */ /* 0x000fe20000fe8c55 */
[----:B------:R-:W-:Y:S01]  /*2490*/  IMAD.WIDE.U32 R12, R62, R60, RZ ;  /* 0x0000003c3e0c7225 */ /* 0x000fe200078e00ff */
[----:B------:R-:W-:Y:S02]  /*24a0*/  ISETP.LT.U32.AND.EX P2, PT, R7, R83, PT, P2 ;  /* 0x000000530700720c */ /* 0x000fe40003f41120 */
[----:B------:R-:W-:Y:S01]  /*24b0*/  ISETP.LT.U32.AND.EX P0, PT, R74, R79, PT, P0 ;  /* 0x0000004f4a00720c */ /* 0x000fe20003f01100 */
[----:B------:R-:W-:Y:S01]  /*24c0*/  IMAD.WIDE.U32 R24, P4, R87, R62, R24 ;  /* 0x0000003e57187225 */ /* 0x000fe20007880018 */
[----:B------:R-:W-:-:S02]  /*24d0*/  IADD3 R70, P5, RZ, R12, RZ ;  /* 0x0000000cff467210 */ /* 0x000fc40007fbe0ff */
[----:B------:R-:W-:Y:S01]  /*24e0*/  SEL R79, RZ, 0x1, !P2 ;  /* 0x00000001ff4f7807 */ /* 0x000fe20005000000 */
[----:B------:R-:W-:Y:S01]  /*24f0*/  IMAD.WIDE.U32 R64, P1, R62, R67, R64 ;  /* 0x000000433e407225 */ /* 0x000fe20007820040 */
[----:B------:R-:W-:Y:S02]  /*2500*/  IADD3 R75, P6, R13, R24, RZ ;  /* 0x000000180d4b7210 */ /* 0x000fe40007fde0ff */
[----:B------:R-:W-:Y:S01]  /*2510*/  SEL R24, RZ, 0x1, !P0 ;  /* 0x00000001ff187807 */ /* 0x000fe20004000000 */
[----:B------:R-:W-:Y:S01]  /*2520*/  IMAD.X R27, RZ, RZ, RZ, P4 ;  /* 0x000000ffff1b7224 */ /* 0x000fe200020e06ff */
[----:B------:R-:W-:Y:S01]  /*2530*/  IADD3 R60, P0, P4, R79, R6, -R81 ;  /* 0x000000064f3c7210 */ /* 0x000fe20007c1e851 */
[----:B------:R-:W-:Y:S01]  /*2540*/  IMAD.X R13, RZ, RZ, RZ, P1 ;  /* 0x000000ffff0d7224 */ /* 0x000fe200008e06ff */
[----:B------:R-:W-:Y:S01]  /*2550*/  ISETP.LT.U32.AND P1, PT, R70, R12, PT ;  /* 0x0000000c4600720c */ /* 0x000fe20003f21070 */
[----:B------:R-:W-:Y:S01]  /*2560*/  IMAD.X R72, R75, 0x1, R12, P5 ;  /* 0x000000014b487824 */ /* 0x000fe200028e060c */
[----:B------:R-:W-:Y:S01]  /*2570*/  SEL R6, RZ, 0xffffffff, !P2 ;  /* 0xffffffffff067807 */ /* 0x000fe20005000000 */
[----:B------:R-:W-:Y:S01]  /*2580*/  IMAD.MOV.U32 R26, RZ, RZ, R25 ;  /* 0x000000ffff1a7224 */ /* 0x000fe200078e0019 */
[----:B------:R-:W-:Y:S01]  /*2590*/  IADD3 R79, P2, R19, R64, RZ ;  /* 0x00000040134f7210 */ /* 0x000fe20007f5e0ff */
[----:B------:R-:W-:Y:S01]  /*25a0*/  IMAD.MOV.U32 R12, RZ, RZ, R65 ;  /* 0x000000ffff0c7224 */ /* 0x000fe200078e0041 */
[----:B------:R-:W-:Y:S01]  /*25b0*/  ISETP.LT.U32.AND.EX P1, PT, R72, R75, PT, P1 ;  /* 0x0000004b4800720c */ /* 0x000fe20003f21110 */
[----:B------:R-:W-:Y:S01]  /*25c0*/  IMAD.WIDE.U32 R64, R69, R88, RZ ;  /* 0x0000005845407225 */ /* 0x000fe200078e00ff */
[----:B------:R-:W-:-:S02]  /*25d0*/  IADD3.X R62, R6, R7, ~R83, P0, P4 ;  /* 0x00000007063e7210 */ /* 0x000fc400007e8c53 */
[----:B------:R-:W-:Y:S01]  /*25e0*/  IADD3 R7, P0, P4, -R24, R77, -R74 ;  /* 0x0000004d18077210 */ /* 0x000fe20007c1e94a */
[----:B------:R-:W-:Y:S01]  /*25f0*/  IMAD.WIDE.U32.X R24, R87, R67, R26, P6 ;  /* 0x0000004357187225 */ /* 0x000fe200030e041a */
[----:B------:R-:W-:Y:S02]  /*2600*/  SEL R83, RZ, 0x1, !P1 ;  /* 0x00000001ff537807 */ /* 0x000fe40004800000 */
[----:B------:R-:W-:Y:S01]  /*2610*/  IADD3.X R81, R17, -0x1, R74, P0, P4 ;  /* 0xffffffff11517810 */ /* 0x000fe200007e844a */
[----:B------:R-:W-:Y:S01]  /*2620*/  IMAD.WIDE.U32 R26, R69, R68, RZ ;  /* 0x00000044451a7225 */ /* 0x000fe200078e00ff */
[----:B------:R-:W-:Y:S02]  /*2630*/  ISETP.LT.U32.AND P1, PT, R22, R7, PT ;  /* 0x000000071600720c */ /* 0x000fe40003f21070 */
[----:B------:R-:W-:Y:S01]  /*2640*/  IADD3 R74, P4, RZ, R18, RZ ;  /* 0x00000012ff4a7210 */ /* 0x000fe20007f9e0ff */
[----:B------:R-:W-:Y:S01]  /*2650*/  IMAD.WIDE.U32.X R12, R67, R67, R12, P2 ;  /* 0x00000043430c7225 */ /* 0x000fe200010e040c */
[----:B------:R-:W-:-:S02]  /*2660*/  ISETP.LT.U32.AND.EX P1, PT, R23, R81, PT, P1 ;  /* 0x000000511700720c */ /* 0x000fc40003f21110 */
[----:B------:R-:W-:Y:S01]  /*2670*/  IADD3 R83, P5, P6, -R83, R70, -R72 ;  /* 0x0000004653537210 */ /* 0x000fe20007ebe948 */
[----:B------:R-:W-:Y:S01]  /*2680*/  IMAD.X R76, R79, 0x1, R18, P4 ;  /* 0x000000014f4c7824 */ /* 0x000fe200020e0612 */
[----:B------:R-:W-:Y:S01]  /*2690*/  SEL R75, RZ, 0x1, !P1 ;  /* 0x00000001ff4b7807 */ /* 0x000fe20004800000 */
[----:B------:R-:W-:Y:S01]  /*26a0*/  IMAD.WIDE.U32 R26, P4, R68, R69, R26 ;  /* 0x00000045441a7225 */ /* 0x000fe2000788001a */
[----:B------:R-:W-:Y:S02]  /*26b0*/  SEL R77, RZ, 0xffffffff, !P1 ;  /* 0xffffffffff4d7807 */ /* 0x000fe40004800000 */
[----:B------:R-:W-:Y:S01]  /*26c0*/  IADD3.X R85, R17, -0x1, R72, P5, P6 ;  /* 0xffffffff11557810 */ /* 0x000fe20002fec448 */
[----:B------:R-:W-:Y:S01]  /*26d0*/  IMAD.MOV.U32 R6, RZ, RZ, R27 ;  /* 0x000000ffff067224 */ /* 0x000fe200078e001b */
[----:B------:R-:W-:Y:S02]  /*26e0*/  ISETP.LT.U32.AND P1, PT, R24, R83, PT ;  /* 0x000000531800720c */ /* 0x000fe40003f21070 */
[----:B------:R-:W-:Y:S01]  /*26f0*/  ISETP.LT.U32.AND P0, PT, R74, R18, PT ;  /* 0x000000124a00720c */ /* 0x000fe20003f01070 */
[----:B------:R-:W-:Y:S01]  /*2700*/  IMAD.WIDE.U32 R18, R68, R68, RZ ;  /* 0x0000004444127225 */ /* 0x000fe200078e00ff */
[----:B------:R-:W-:-:S02]  /*2710*/  IADD3 R75, P5, P6, R75, R22, -R7 ;  /* 0x000000164b4b7210 */ /* 0x000fc40007ebe807 */
[----:B------:R-:W-:Y:S01]  /*2720*/  ISETP.LT.U32.AND.EX P1, PT, R25, R85, PT, P1 ;  /* 0x000000551900720c */ /* 0x000fe20003f21110 */
[----:B------:R-:W-:Y:S01]  /*2730*/  IMAD.X R7, RZ, RZ, RZ, P4 ;  /* 0x000000ffff077224 */ /* 0x000fe200020e06ff */
[----:B------:R-:W-:Y:S01]  /*2740*/  IADD3.X R77, R77, R23, ~R81, P5, P6 ;  /* 0x000000174d4d7210 */ /* 0x000fe20002fecc51 */
[----:B------:R-:W-:Y:S01]  /*2750*/  IMAD.WIDE.U32 R64, P5, R61, R68, R64 ;  /* 0x000000443d407225 */ /* 0x000fe200078a0040 */
[----:B------:R-:W-:Y:S02]  /*2760*/  IADD3 R81, P4, R19, R26, RZ ;  /* 0x0000001a13517210 */ /* 0x000fe40007f9e0ff */
[----:B------:R-:W-:Y:S01]  /*2770*/  SEL R19, RZ, 0x1, !P1 ;  /* 0x00000001ff137807 */ /* 0x000fe20004800000 */
[----:B------:R-:W-:Y:S01]  /*2780*/  IMAD.WIDE.U32 R26, R68, R88, RZ ;  /* 0x00000058441a7225 */ /* 0x000fe200078e00ff */
[----:B------:R-:W-:Y:S02]  /*2790*/  ISETP.LT.U32.AND.EX P0, PT, R76, R79, PT, P0 ;  /* 0x0000004f4c00720c */ /* 0x000fe40003f01100 */
[----:B------:R-:W-:Y:S01]  /*27a0*/  SEL R79, RZ, 0xffffffff, !P1 ;  /* 0xffffffffff4f7807 */ /* 0x000fe20004800000 */
[----:B------:R-:W-:Y:S01]  /*27b0*/  IMAD.X R23, RZ, RZ, RZ, P5 ;  /* 0x000000ffff177224 */ /* 0x000fe200028e06ff */
[----:B------:R-:W-:Y:S01]  /*27c0*/  IADD3 R70, P1, P6, R19, R24, -R83 ;  /* 0x0000001813467210 */ /* 0x000fe20007e3e853 */
[----:B------:R-:W-:Y:S01]  /*27d0*/  IMAD.MOV.U32 R22, RZ, RZ, R65 ;  /* 0x000000ffff167224 */ /* 0x000fe200078e0041 */
[----:B------:R-:W-:Y:S01]  /*27e0*/  SEL R91, RZ, 0x1, !P0 ;  /* 0x00000001ff5b7807 */ /* 0x000fe20004000000 */
[----:B------:R-:W-:Y:S01]  /*27f0*/  IMAD.WIDE.U32.X R6, R69, R69, R6, P4 ;  /* 0x0000004545067225 */ /* 0x000fe200020e0406 */
[----:B------:R-:W-:-:S02]  /*2800*/  IADD3 R89, P5, R27, R64, RZ ;  /* 0x000000401b597210 */ /* 0x000fc40007fbe0ff */
[----:B------:R-:W-:Y:S01]  /*2810*/  IADD3.X R72, R79, R25, ~R85, P1, P6 ;  /* 0x000000194f487210 */ /* 0x000fe20000fecc55 */
[C---:B------:R-:W-:Y:S01]  /*2820*/  IMAD.WIDE.U32 R24, R29.reuse, R66, RZ ;  /* 0x000000421d187225 */ /* 0x040fe200078e00ff */
[----:B------:R-:W-:Y:S02]  /*2830*/  IADD3 R83, P0, RZ, R26, RZ ;  /* 0x0000001aff537210 */ /* 0x000fe40007f1e0ff */
[----:B------:R-:W-:Y:S01]  /*2840*/  IADD3 R79, P2, RZ, R18, RZ ;  /* 0x00000012ff4f7210 */ /* 0x000fe20007f5e0ff */
[----:B------:R-:W-:Y:S01]  /*2850*/  IMAD.WIDE.U32 R64, R29, R54, RZ ;  /* 0x000000361d407225 */ /* 0x000fe200078e00ff */
[----:B------:R-:W-:-:S03]  /*2860*/  IADD3 R91, P1, P6, -R91, R74, -R76 ;  /* 0x0000004a5b5b7210 */ /* 0x000fc60007e3e94c */
[----:B------:R-:W-:Y:S01]  /*2870*/  IMAD.X R78, R89, 0x1, R26, P0 ;  /* 0x00000001594e7824 */ /* 0x000fe200000e061a */
[----:B------:R-:W-:Y:S01]  /*2880*/  IADD3.X R93, R17, -0x1, R76, P1, P6 ;  /* 0xffffffff115d7810 */ /* 0x000fe20000fec44c */
[----:B------:R-:W-:Y:S01]  /*2890*/  IMAD.X R74, R81, 0x1, R18, P2 ;  /* 0x00000001514a7824 */ /* 0x000fe200010e0612 */
[----:B------:R-:W-:Y:S01]  /*28a0*/  ISETP.LT.U32.AND P0, PT, R79, R18, PT ;  /* 0x000000124f00720c */ /* 0x000fe20003f01070 */
[----:B------:R-:W-:Y:S01]  /*28b0*/  IMAD.WIDE.U32 R24, P6, R66, R29, R24 ;  /* 0x0000001d42187225 */ /* 0x000fe200078c0018 */
[----:B------:R-:W-:Y:S02]  /*28c0*/  ISETP.LT.U32.AND P1, PT, R83, R26, PT ;  /* 0x0000001a5300720c */ /* 0x000fe40003f21070 */
[----:B------:R-:W-:Y:S01]  /*28d0*/  ISETP.LT.U32.AND.EX P0, PT, R74, R81, PT, P0 ;  /* 0x000000514a00720c */ /* 0x000fe20003f01100 */
[----:B------:R-:W-:Y:S01]  /*28e0*/  IMAD.WIDE.U32 R18, R66, R66, RZ ;  /* 0x0000004242127225 */ /* 0x000fe200078e00ff */
[----:B------:R-:W-:-:S03]  /*28f0*/  ISETP.LT.U32.AND.EX P1, PT, R78, R89, PT, P1 ;  /* 0x000000594e00720c */ /* 0x000fc60003f21110 */
[----:B------:R-:W-:Y:S01]  /*2900*/  IMAD.WIDE.U32 R64, P2, R59, R66, R64 ;  /* 0x000000423b407225 */ /* 0x000fe20007840040 */
[----:B------:R-:W-:-:S03]  /*2910*/  SEL R95, RZ, 0x1, !P1 ;  /* 0x00000001ff5f7807 */ /* 0x000fc60004800000 */
[----:B------:R-:W-:-:S04]  /*2920*/  IMAD.WIDE.U32 R66, R66, R54, RZ ;  /* 0x0000003642427225 */ /* 0x000fc800078e00ff */
[----:B------:R-:W-:Y:S01]  /*2930*/  IMAD.MOV.U32 R26, RZ, RZ, R25 ;  /* 0x000000ffff1a7224 */ /* 0x000fe200078e0019 */
[----:B------:R-:W-:Y:S01]  /*2940*/  IADD3 R87, P4, RZ, R66, RZ ;  /* 0x00000042ff577210 */ /* 0x000fe20007f9e0ff */
[----:B------:R-:W-:Y:S02]  /*2950*/  IMAD.X R27, RZ, RZ, RZ, P6 ;  /* 0x000000ffff1b7224 */ /* 0x000fe400030e06ff */
[----:B------:R-:W-:Y:S01]  /*2960*/  IMAD.WIDE.U32.X R22, R61, R69, R22, P5 ;  /* 0x000000453d167225 */ /* 0x000fe200028e0416 */
[----:B------:R-:W-:Y:S02]  /*2970*/  IADD3 R61, P6, R19, R24, RZ ;  /* 0x00000018133d7210 */ /* 0x000fe40007fde0ff */
[----:B------:R-:W-:Y:S01]  /*2980*/  ISETP.LT.U32.AND P5, PT, R12, R91, PT ;  /* 0x0000005b0c00720c */ /* 0x000fe20003fa1070 */
[----:B------:R-:W-:Y:S01]  /*2990*/  IMAD.X R25, RZ, RZ, RZ, P2 ;  /* 0x000000ffff197224 */ /* 0x000fe200010e06ff */
[----:B------:R-:W-:Y:S01]  /*29a0*/  IADD3 R85, P2, R67, R64, RZ ;  /* 0x0000004043557210 */ /* 0x000fe20007f5e0ff */
[----:B------:R-:W-:-:S02]  /*29b0*/  IMAD.MOV.U32 R24, RZ, RZ, R65 ;  /* 0x000000ffff187224 */ /* 0x000fc400078e0041 */
[----:B------:R-:W-:Y:S01]  /*29c0*/  IMAD.WIDE.U32.X R26, R29, R29, R26, P6 ;  /* 0x0000001d1d1a7225 */ /* 0x000fe200030e041a */
[----:B------:R-:W-:-:S03]  /*29d0*/  IADD3 R89, P6, RZ, R18, RZ ;  /* 0x00000012ff597210 */ /* 0x000fc60007fde0ff */
[----:B------:R-:W-:Y:S01]  /*29e0*/  IMAD.WIDE.U32.X R24, R59, R29, R24, P2 ;  /* 0x0000001d3b187225 */ /* 0x000fe200010e0418 */
[----:B------:R-:W-:Y:S02]  /*29f0*/  ISETP.LT.U32.AND.EX P2, PT, R13, R93, PT, P5 ;  /* 0x0000005d0d00720c */ /* 0x000fe40003f41150 */
[----:B------:R-:W-:Y:S01]  /*2a00*/  ISETP.LT.U32.AND P5, PT, R87, R66, PT ;  /* 0x000000425700720c */ /* 0x000fe20003fa1070 */
[----:B------:R-:W-:Y:S01]  /*2a10*/  IMAD.X R76, R85, 0x1, R66, P4 ;  /* 0x00000001554c7824 */ /* 0x000fe200020e0642 */
[----:B------:R-:W-:Y:S01]  /*2a20*/  SEL R19, RZ, 0x1, !P2 ;  /* 0x00000001ff137807 */ /* 0x000fe20005000000 */
[----:B------:R-:W-:Y:S01]  /*2a30*/  IMAD.WIDE.U32 R66, R31, R20, RZ ;  /* 0x000000141f427225 */ /* 0x000fe200078e00ff */
[----:B------:R-:W-:Y:S02]  /*2a40*/  SEL R59, RZ, 0xffffffff, !P2 ;  /* 0xffffffffff3b7807 */ /* 0x000fe40005000000 */
[----:B------:R-:W-:Y:S01]  /*2a50*/  IADD3 R29, P2, P4, R19, R12, -R91 ;  /* 0x0000000c131d7210 */ /* 0x000fe20007c5e85b */
[----:B------:R-:W-:Y:S01]  /*2a60*/  IMAD.WIDE.U32 R64, R31, R4, RZ ;  /* 0x000000041f407225 */ /* 0x000fe200078e00ff */
[----:B------:R-:W-:-:S02]  /*2a70*/  ISETP.LT.U32.AND.EX P5, PT, R76, R85, PT, P5 ;  /* 0x000000554c00720c */ /* 0x000fc40003fa1150 */
[----:B------:R-:W-:Y:S01]  /*2a80*/  IADD3.X R59, R59, R13, ~R93, P2, P4 ;  /* 0x0000000d3b3b7210 */ /* 0x000fe200017e8c5d */
[----:B------:R-:W-:Y:S01]  /*2a90*/  IMAD.X R84, R61, 0x1, R18, P6 ;  /* 0x000000013d547824 */ /* 0x000fe200030e0612 */
[----:B------:R-:W-:Y:S01]  /*2aa0*/  IADD3 R95, P2, P4, -R95, R83, -R78 ;  /* 0x000000535f5f7210 */ /* 0x000fe20007c5e94e */
[----:B------:R-:W-:-:S03]  /*2ab0*/  IMAD.WIDE.U32 R66, P6, R11, R4, R66 ;  /* 0x000000040b427225 */ /* 0x000fc600078c0042 */
[----:B------:R-:W-:Y:S01]  /*2ac0*/  IADD3.X R97, R17, -0x1, R78, P2, P4 ;  /* 0xffffffff11617810 */ /* 0x000fe200017e844e */
[----:B------:R-:W-:Y:S01]  /*2ad0*/  IMAD.WIDE.U32 R68, R4, R20, RZ ;  /* 0x0000001404447225 */ /* 0x000fe200078e00ff */
[----:B------:R-:W-:-:S03]  /*2ae0*/  ISETP.LT.U32.AND P2, PT, R22, R95, PT ;  /* 0x0000005f1600720c */ /* 0x000fc60003f41070 */
[----:B------:R-:W-:Y:S01]  /*2af0*/  IMAD.WIDE.U32 R64, P1, R4, R31, R64 ;  /* 0x0000001f04407225 */ /* 0x000fe20007820040 */
[----:B------:R-:W-:-:S03]  /*2b00*/  ISETP.LT.U32.AND.EX P2, PT, R23, R97, PT, P2 ;  /* 0x000000611700720c */ /* 0x000fc60003f41120 */
[----:B------:R-:W-:-:S04]  /*2b10*/  IMAD.WIDE.U32 R12, R4, R4, RZ ;  /* 0x00000004040c7225 */ /* 0x000fc800078e00ff */
[----:B------:R-:W-:Y:S01]  /*2b20*/  IMAD.X R83, RZ, RZ, RZ, P6 ;  /* 0x000000ffff537224 */ /* 0x000fe200030e06ff */
[----:B------:R-:W-:Y:S01]  /*2b30*/  IADD3 R93, P6, R69, R66, RZ ;  /* 0x00000042455d7210 */ /* 0x000fe20007fde0ff */
[----:B------:R-:W-:Y:S01]  /*2b40*/  IMAD.MOV.U32 R82, RZ, RZ, R67 ;  /* 0x000000ffff527224 */ /* 0x000fe200078e0043 */
[----:B------:R-:W-:Y:S01]  /*2b50*/  IADD3 R91, P4, R13, R64, RZ ;  /* 0x000000400d5b7210 */ /* 0x000fe20007f9e0ff */
[----:B------:R-:W-:Y:S01]  /*2b60*/  IMAD.X R19, RZ, RZ, RZ, P1 ;  /* 0x000000ffff137224 */ /* 0x000fe200008e06ff */
[----:B------:R-:W-:Y:S01]  /*2b70*/  ISETP.LT.U32.AND P1, PT, R89, R18, PT ;  /* 0x000000125900720c */ /* 0x000fe20003f21070 */
[----:B------:R-:W-:Y:S01]  /*2b80*/  IMAD.MOV.U32 R18, RZ, RZ, R65 ;  /* 0x000000ffff127224 */ /* 0x000fe200078e0041 */
[----:B------:R-:W-:Y:S01]  /*2b90*/  SEL R13, RZ, 0xffffffff, !P2 ;  /* 0xffffffffff0d7807 */ /* 0x000fe20005000000 */
[----:B------:R-:W-:Y:S01]  /*2ba0*/  IMAD.WIDE.U32.X R64, R11, R31, R82, P6 ;  /* 0x0000001f0b407225 */ /* 0x000fe200030e0452 */
[----:B------:R-:W-:Y:S02]  /*2bb0*/  SEL R11, RZ, 0x1, !P2 ;  /* 0x00000001ff0b7807 */ /* 0x000fe40005000000 */
[----:B------:R-:W-:Y:S01]  /*2bc0*/  ISETP.LT.U32.AND.EX P1, PT, R84, R61, PT, P1 ;  /* 0x0000003d5400720c */ /* 0x000fe20003f21110 */
[----:B------:R-:W-:Y:S01]  /*2bd0*/  IMAD.WIDE.U32.X R18, R31, R31, R18, P4 ;  /* 0x0000001f1f127225 */ /* 0x000fe200020e0412 */
[----:B------:R-:W-:-:S02]  /*2be0*/  IADD3 R31, P4, RZ, R68, RZ ;  /* 0x00000044ff1f7210 */ /* 0x000fc40007f9e0ff */
[----:B------:R-:W-:Y:S01]  /*2bf0*/  IADD3 R4, P2, P6, R11, R22, -R95 ;  /* 0x000000160b047210 */ /* 0x000fe20007e5e85f */
[----:B------:R-:W-:Y:S01]  /*2c00*/  IMAD.WIDE.U32 R80, R33, R14, RZ ;  /* 0x0000000e21507225 */ /* 0x000fe200078e00ff */
[----:B------:R-:W-:Y:S02]  /*2c10*/  SEL R95, RZ, 0x1, !P0 ;  /* 0x00000001ff5f7807 */ /* 0x000fe40004000000 */
[----:B------:R-:W-:Y:S01]  /*2c20*/  IADD3.X R54, R13, R23, ~R97, P2, P6 ;  /* 0x000000170d367210 */ /* 0x000fe200017ecc61 */
[----:B------:R-:W-:-:S04]  /*2c30*/  IMAD.WIDE.U32 R66, R33, R10, RZ ;  /* 0x0000000a21427225 */ /* 0x000fc800078e00ff */
[----:B------:R-:W-:Y:S01]  /*2c40*/  IMAD.X R20, R93, 0x1, R68, P4 ;  /* 0x000000015d147824 */ /* 0x000fe200020e0644 */
[----:B------:R-:W-:Y:S01]  /*2c50*/  ISETP.LT.U32.AND P4, PT, R31, R68, PT ;  /* 0x000000441f00720c */ /* 0x000fe20003f81070 */
[----:B------:R-:W-:Y:S01]  /*2c60*/  IMAD.WIDE.U32 R22, P2, R14, R33, R80 ;  /* 0x000000210e167225 */ /* 0x000fe20007840050 */
[----:B------:R-:W-:Y:S02]  /*2c70*/  IADD3 R81, P6, RZ, R12, RZ ;  /* 0x0000000cff517210 */ /* 0x000fe40007fde0ff */
[----:B------:R-:W-:Y:S01]  /*2c80*/  ISETP.LT.U32.AND.EX P4, PT, R20, R93, PT, P4 ;  /* 0x0000005d1400720c */ /* 0x000fe20003f81140 */
[----:B------:R-:W-:-:S04]  /*2c90*/  IMAD.WIDE.U32 R68, P0, R21, R14, R66 ;  /* 0x0000000e15447225 */ /* 0x000fc80007800042 */
[----:B------:R-:W-:-:S04]  /*2ca0*/  IMAD.WIDE.U32 R66, R14, R14, RZ ;  /* 0x0000000e0e427225 */ /* 0x000fc800078e00ff */
[----:B------:R-:W-:Y:S02]  /*2cb0*/  IMAD.X R11, RZ, RZ, RZ, P2 ;  /* 0x000000ffff0b7224 */ /* 0x000fe400010e06ff */
[----:B------:R-:W-:Y:S01]  /*2cc0*/  IMAD.X R80, R91, 0x1, R12, P6 ;  /* 0x000000015b507824 */ /* 0x000fe200030e060c */
[--C-:B------:R-:W-:Y:S01]  /*2cd0*/  IADD3 R95, P2, P6, -R95, R79, -R74.reuse ;  /* 0x0000004f5f5f7210 */ /* 0x100fe20007e5e94a */
[----:B------:R-:W-:Y:S01]  /*2ce0*/  IMAD.X R13, RZ, RZ, RZ, P0 ;  /* 0x000000ffff0d7224 */ /* 0x000fe200000e06ff */
[----:B------:R-:W-:Y:S01]  /*2cf0*/  IADD3 R83, P0, R67, R22, RZ ;  /* 0x0000001643537210 */ /* 0x000fe20007f1e0ff */
[----:B------:R-:W-:Y:S01]  /*2d00*/  IMAD.WIDE.U32 R78, R14, R10, RZ ;  /* 0x0000000a0e4e7225 */ /* 0x000fe200078e00ff */
[----:B------:R-:W-:Y:S02]  /*2d10*/  IADD3.X R67, R17, -0x1, R74, P2, P6 ;  /* 0xffffffff11437810 */ /* 0x000fe400017ec44a */
[----:B------:R-:W-:Y:S01]  /*2d20*/  ISETP.LT.U32.AND P2, PT, R6, R95, PT ;  /* 0x0000005f0600720c */ /* 0x000fe20003f41070 */
[----:B------:R-:W-:Y:S01]  /*2d30*/  IMAD.MOV.U32 R10, RZ, RZ, R23 ;  /* 0x000000ffff0a7224 */ /* 0x000fe200078e0017 */
[----:B------:R-:W-:-:S02]  /*2d40*/  IADD3 R23, P6, R79, R68, RZ ;  /* 0x000000444f177210 */ /* 0x000fc40007fde0ff */
[----:B------:R-:W-:Y:S01]  /*2d50*/  ISETP.LT.U32.AND.EX P2, PT, R7, R67, PT, P2 ;  /* 0x000000430700720c */ /* 0x000fe20003f41120 */
[-C--:B------:R-:W-:Y:S01]  /*2d60*/  IMAD.WIDE.U32.X R10, R33, R33.reuse, R10, P0 ;  /* 0x00000021210a7225 */ /* 0x080fe200000e040a */
[----:B------:R-:W-:Y:S02]  /*2d70*/  ISETP.LT.U32.AND P0, PT, R81, R12, PT ;  /* 0x0000000c5100720c */ /* 0x000fe40003f01070 */
[----:B------:R-:W-:Y:S01]  /*2d80*/  SEL R14, RZ, 0x1, !P5 ;  /* 0x00000001ff0e7807 */ /* 0x000fe20006800000 */
[----:B------:R-:W-:Y:S01]  /*2d90*/  IMAD.MOV.U32 R12, RZ, RZ, R69 ;  /* 0x000000ffff0c7224 */ /* 0x000fe200078e0045 */
[----:B------:R-:W-:Y:S02]  /*2da0*/  SEL R61, RZ, 0xffffffff, !P2 ;  /* 0xffffffffff3d7807 */ /* 0x000fe40005000000 */
[----:B------:R-:W-:Y:S01]  /*2db0*/  SEL R79, RZ, 0x1, !P4 ;  /* 0x00000001ff4f7807 */ /* 0x000fe20006000000 */
[----:B------:R-:W-:Y:S01]  /*2dc0*/  IMAD.WIDE.U32.X R12, R21, R33, R12, P6 ;  /* 0x00000021150c7225 */ /* 0x000fe200030e040c */
[----:B------:R-:W-:-:S02]  /*2dd0*/  SEL R33, RZ, 0x1, !P2 ;  /* 0x00000001ff217807 */ /* 0x000fc40005000000 */
[----:B------:R-:W-:Y:S02]  /*2de0*/  ISETP.LT.U32.AND.EX P0, PT, R80, R91, PT, P0 ;  /* 0x0000005b5000720c */ /* 0x000fe40003f01100 */
[----:B------:R-:W-:Y:S02]  /*2df0*/  IADD3 R33, P2, P5, R33, R6, -R95 ;  /* 0x0000000621217210 */ /* 0x000fe40007d5e85f */
[----:B------:R-:W-:Y:S02]  /*2e00*/  SEL R6, RZ, 0x1, !P1 ;  /* 0x00000001ff067807 */ /* 0x000fe40004800000 */
[----:B------:R-:W-:Y:S02]  /*2e10*/  IADD3 R87, P1, P6, -R14, R87, -R76 ;  /* 0x000000570e577210 */ /* 0x000fe40007e3e94c */
[----:B------:R-:W-:Y:S02]  /*2e20*/  IADD3.X R61, R61, R7, ~R67, P2, P5 ;  /* 0x000000073d3d7210 */ /* 0x000fe400017eac43 */
[----:B------:R-:W-:-:S02]  /*2e30*/  IADD3 R7, P2, RZ, R78, RZ ;  /* 0x0000004eff077210 */ /* 0x000fc40007f5e0ff */
[----:B------:R-:W-:Y:S02]  /*2e40*/  IADD3.X R93, R17, -0x1, R76, P1, P6 ;  /* 0xffffffff115d7810 */ /* 0x000fe40000fec44c */
[----:B------:R-:W-:Y:S02]  /*2e50*/  IADD3 R89, P4, P5, -R6, R89, -R84 ;  /* 0x0000005906597210 */ /* 0x000fe40007d9e954 */
[----:B------:R-:W-:Y:S01]  /*2e60*/  ISETP.LT.U32.AND P1, PT, R7, R78, PT ;  /* 0x0000004e0700720c */ /* 0x000fe20003f21070 */
[----:B------:R-:W-:Y:S01]  /*2e70*/  IMAD.X R78, R23, 0x1, R78, P2 ;  /* 0x00000001174e7824 */ /* 0x000fe200010e064e */
[----:B------:R-:W-:Y:S02]  /*2e80*/  ISETP.LT.U32.AND P2, PT, R24, R87, PT ;  /* 0x000000571800720c */ /* 0x000fe40003f41070 */
[----:B------:R-:W-:Y:S02]  /*2e90*/  IADD3.X R21, R17, -0x1, R84, P4, P5 ;  /* 0xffffffff11157810 */ /* 0x000fe400027ea454 */
[----:B------:R-:W-:-:S02]  /*2ea0*/  ISETP.LT.U32.AND P5, PT, R26, R89, PT ;  /* 0x000000591a00720c */ /* 0x000fc40003fa1070 */
[----:B------:R-:W-:Y:S02]  /*2eb0*/  ISETP.LT.U32.AND.EX P2, PT, R25, R93, PT, P2 ;  /* 0x0000005d1900720c */ /* 0x000fe40003f41120 */
[----:B------:R-:W-:Y:S02]  /*2ec0*/  ISETP.LT.U32.AND.EX P5, PT, R27, R21, PT, P5 ;  /* 0x000000151b00720c */ /* 0x000fe40003fa1150 */
[----:B------:R-:W-:Y:S02]  /*2ed0*/  IADD3 R6, P6, RZ, R66, RZ ;  /* 0x00000042ff067210 */ /* 0x000fe40007fde0ff */
[----:B------:R-:W-:Y:S02]  /*2ee0*/  SEL R69, RZ, 0x1, !P2 ;  /* 0x00000001ff457807 */ /* 0x000fe40005000000 */
[----:B------:R-:W-:Y:S02]  /*2ef0*/  ISETP.LT.U32.AND.EX P1, PT, R78, R23, PT, P1 ;  /* 0x000000174e00720c */ /* 0x000fe40003f21110 */
[----:B------:R-:W-:-:S02]  /*2f00*/  SEL R23, RZ, 0x1, !P0 ;  /* 0x00000001ff177807 */ /* 0x000fc40004000000 */
[----:B------:R-:W-:Y:S02]  /*2f10*/  SEL R67, RZ, 0x1, !P5 ;  /* 0x00000001ff437807 */ /* 0x000fe40006800000 */
[----:B------:R-:W-:Y:S02]  /*2f20*/  SEL R85, RZ, 0xffffffff, !P2 ;  /* 0xffffffffff557807 */ /* 0x000fe40005000000 */
[----:B------:R-:W-:Y:S01]  /*2f30*/  ISETP.LT.U32.AND P4, PT, R6, R66, PT ;  /* 0x000000420600720c */ /* 0x000fe20003f81070 */
[----:B------:R-:W-:Y:S01]  /*2f40*/  IMAD.X R66, R83, 0x1, R66, P6 ;  /* 0x0000000153427824 */ /* 0x000fe200030e0642 */
[----:B------:R-:W-:Y:S02]  /*2f50*/  IADD3 R14, P2, P0, R69, R24, -R87 ;  /* 0x00000018450e7210 */ /* 0x000fe4000785e857 */
[----:B------:R-:W-:Y:S02]  /*2f60*/  SEL R69, RZ, 0xffffffff, !P5 ;  /* 0xffffffffff457807 */ /* 0x000fe40006800000 */
[----:B------:R-:W-:-:S02]  /*2f70*/  IADD3 R67, P5, P6, R67, R26, -R89 ;  /* 0x0000001a43437210 */ /* 0x000fc40007ebe859 */
[----:B------:R-:W-:Y:S02]  /*2f80*/  IADD3.X R24, R85, R25, ~R93, P2, P0 ;  /* 0x0000001955187210 */ /* 0x000fe400017e0c5d */
[----:B------:R-:W-:Y:S02]  /*2f90*/  IADD3 R79, P0, P2, -R79, R31, -R20 ;  /* 0x0000001f4f4f7210 */ /* 0x000fe40007a1e914 */
[----:B------:R-:W-:Y:S02]  /*2fa0*/  ISETP.LT.U32.AND.EX P4, PT, R66, R83, PT, P4 ;  /* 0x000000534200720c */ /* 0x000fe40003f81140 */
[----:B------:R-:W-:Y:S02]  /*2fb0*/  IADD3.X R69, R69, R27, ~R21, P5, P6 ;  /* 0x0000001b45457210 */ /* 0x000fe40002fecc15 */
[----:B------:R-:W-:Y:S02]  /*2fc0*/  IADD3 R23, P6, P5, -R23, R81, -R80 ;  /* 0x0000005117177210 */ /* 0x000fe40007dde950 */
[----:B------:R-:W-:-:S02]  /*2fd0*/  SEL R31, RZ, 0x1, !P1 ;  /* 0x00000001ff1f7807 */ /* 0x000fc40004800000 */
[----:B------:R-:W-:Y:S02]  /*2fe0*/  IADD3.X R87, R17, -0x1, R20, P0, P2 ;  /* 0xffffffff11577810 */ /* 0x000fe400007e4414 */
[----:B------:R-:W-:Y:S02]  /*2ff0*/  ISETP.LT.U32.AND P0, PT, R64, R79, PT ;  /* 0x0000004f4000720c */ /* 0x000fe40003f01070 */
[----:B------:R-:W-:Y:S02]  /*3000*/  SEL R21, RZ, 0x1, !P4 ;  /* 0x00000001ff157807 */ /* 0x000fe40006000000 */
[----:B------:R-:W-:Y:S02]  /*3010*/  IADD3 R31, P4, P2, -R31, R7, -R78 ;  /* 0x000000071f1f7210 */ /* 0x000fe40007a9e94e */
[----:B------:R-:W-:Y:S02]  /*3020*/  IADD3.X R85, R17, -0x1, R80, P6, P5 ;  /* 0xffffffff11557810 */ /* 0x000fe400037ea450 */
[----:B------:R-:W-:-:S02]  /*3030*/  ISETP.LT.U32.AND P1, PT, R18, R23, PT ;  /* 0x000000171200720c */ /* 0x000fc40003f21070 */
[----:B------:R-:W-:Y:S02]  /*3040*/  ISETP.LT.U32.AND.EX P0, PT, R65, R87, PT, P0 ;  /* 0x000000574100720c */ /* 0x000fe40003f01100 */
[----:B------:R-:W-:Y:S02]  /*3050*/  IADD3 R21, P6, P5, -R21, R6, -R66 ;  /* 0x0000000615157210 */ /* 0x000fe40007dde942 */
[----:B------:R-:W-:Y:S02]  /*3060*/  IADD3.X R81, R17, -0x1, R78, P4, P2 ;  /* 0xffffffff11517810 */ /* 0x000fe400027e444e */
[----:B------:R-:W-:Y:S02]  /*3070*/  ISETP.LT.U32.AND.EX P1, PT, R19, R85, PT, P1 ;  /* 0x000000551300720c */ /* 0x000fe40003f21110 */
[----:B------:R-:W-:Y:S02]  /*3080*/  ISETP.LT.U32.AND P2, PT, R12, R31, PT ;  /* 0x0000001f0c00720c */ /* 0x000fe40003f41070 */
[----:B------:R-:W-:-:S02]  /*3090*/  SEL R27, RZ, 0x1, !P0 ;  /* 0x00000001ff1b7807 */ /* 0x000fc40004000000 */
[----:B------:R-:W-:Y:S02]  /*30a0*/  IADD3.X R25, R17, -0x1, R66, P6, P5 ;  /* 0xffffffff11197810 */ /* 0x000fe400037ea442 */
[----:B------:R-:W-:Y:S02]  /*30b0*/  ISETP.LT.U32.AND P4, PT, R10, R21, PT ;  /* 0x000000150a00720c */ /* 0x000fe40003f81070 */
[----:B------:R-:W-:Y:S02]  /*30c0*/  SEL R7, RZ, 0x1, !P1 ;  /* 0x00000001ff077807 */ /* 0x000fe40004800000 */
[----:B------:R-:W-:Y:S02]  /*30d0*/  ISETP.LT.U32.AND.EX P2, PT, R13, R81, PT, P2 ;  /* 0x000000510d00720c */ /* 0x000fe40003f41120 */
[----:B------:R-:W-:Y:S02]  /*30e0*/  IADD3 R27, P6, P5, R27, R64, -R79 ;  /* 0x000000401b1b7210 */ /* 0x000fe40007dde84f */
[----:B------:R-:W-:-:S02]  /*30f0*/  ISETP.LT.U32.AND.EX P4, PT, R11, R25, PT, P4 ;  /* 0x000000190b00720c */ /* 0x000fc40003f81140 */
[----:B------:R-:W-:Y:S02]  /*3100*/  SEL R64, RZ, 0xffffffff, !P0 ;  /* 0xffffffffff407807 */ /* 0x000fe40004000000 */
[----:B------:R-:W-:Y:S02]  /*3110*/  SEL R83, RZ, 0xffffffff, !P1 ;  /* 0xffffffffff537807 */ /* 0x000fe40004800000 */
[----:B------:R-:W-:Y:S01]  /*3120*/  IADD3 R26, P0, P1, R7, R18, -R23 ;  /* 0x00000012071a7210 */ /* 0x000fe2000791e817 */
[----:B------:R-:W-:Y:S01]  /*3130*/  IMAD.WIDE.U32 R6, R30, R35, RZ ;  /* 0x000000231e067225 */ /* 0x000fe200078e00ff */
[----:B------:R-:W-:Y:S02]  /*3140*/  SEL R23, RZ, 0x1, !P2 ;  /* 0x00000001ff177807 */ /* 0x000fe40005000000 */
[----:B------:R-:W-:Y:S02]  /*3150*/  SEL R79, RZ, 0x1, !P4 ;  /* 0x00000001ff4f7807 */ /* 0x000fe40006000000 */
[----:B------:R-:W-:-:S02]  /*3160*/  IADD3.X R65, R64, R65, ~R87, P6, P5 ;  /* 0x0000004140417210 */ /* 0x000fc400037eac57 */
[----:B------:R-:W-:Y:S01]  /*3170*/  IADD3 R12, P5, P6, R23, R12, -R31 ;  /* 0x0000000c170c7210 */ /* 0x000fe20007ebe81f */
[----:B------:R-:W-:Y:S01]  /*3180*/  IMAD.WIDE.U32 R22, R28, R35, RZ ;  /* 0x000000231c167225 */ /* 0x000fe200078e00ff */
[----:B------:R-:W-:Y:S02]  /*3190*/  IADD3.X R64, R83, R19, ~R85, P0, P1 ;  /* 0x0000001353407210 */ /* 0x000fe400007e2c55 */
[----:B------:R-:W-:Y:S01]  /*31a0*/  SEL R31, RZ, 0xffffffff, !P2 ;  /* 0xffffffffff1f7807 */ /* 0x000fe20005000000 */
[----:B------:R-:W-:Y:S01]  /*31b0*/  IMAD.WIDE.U32 R6, P2, R39, R28, R6 ;  /* 0x0000001c27067225 */ /* 0x000fe20007840006 */
[----:B------:R-:W-:Y:S02]  /*31c0*/  IADD3 R79, P0, P1, R79, R10, -R21 ;  /* 0x0000000a4f4f7210 */ /* 0x000fe4000791e815 */
[----:B------:R-:W-:Y:S01]  /*31d0*/  SEL R10, RZ, 0xffffffff, !P4 ;  /* 0xffffffffff0a7807 */ /* 0x000fe20006000000 */
[----:B------:R-:W-:Y:S01]  /*31e0*/  IMAD.WIDE.U32 R20, R34, R45, RZ ;  /* 0x0000002d22147225 */ /* 0x000fe200078e00ff */
[----:B------:R-:W-:-:S02]  /*31f0*/  IADD3.X R28, R31, R13, ~R81, P5, P6 ;  /* 0x0000000d1f1c7210 */ /* 0x000fc40002fecc51 */
[----:B------:R-:W-:Y:S01]  /*3200*/  IADD3.X R13, R10, R11, ~R25, P0, P1 ;  /* 0x0000000b0a0d7210 */ /* 0x000fe200007e2c19 */
[----:B------:R-:W-:Y:S01]  /*3210*/  IMAD.WIDE.U32 R80, R32, R45, RZ ;  /* 0x0000002d20507225 */ /* 0x000fe200078e00ff */
[----:B------:R-:W-:Y:S02]  /*3220*/  IADD3 R25, P4, R23, R6, RZ ;  /* 0x0000000617197210 */ /* 0x000fe40007f9e0ff */
[----:B------:R-:W-:Y:S01]  /*3230*/  IADD3 R68, P1, RZ, R22, RZ ;  /* 0x00000016ff447210 */ /* 0x000fe20007f3e0ff */
[----:B------:R-:W-:Y:S01]  /*3240*/  IMAD.WIDE.U32 R20, P0, R47, R32, R20 ;  /* 0x000000202f147225 */ /* 0x000fe20007800014 */
[----:B------:R-:W-:Y:S02]  /*3250*/  IADD3 R66, P5, RZ, R80, RZ ;  /* 0x00000050ff427210 */ /* 0x000fe40007fbe0ff */
[----:B------:R-:W-:Y:S01]  /*3260*/  LOP3.LUT R78, R41, 0xff, RZ, 0xc0, !PT ;  /* 0x000000ff294e7812 */ /* 0x000fe200078ec0ff */
[----:B------:R-:W-:-:S04]  /*3270*/  IMAD.WIDE.U32 R10, R44, R49, RZ ;  /* 0x000000312c0a7225 */ /* 0x000fc800078e00ff */
[----:B------:R-:W-:Y:S01]  /*3280*/  IMAD.MOV.U32 R18, RZ, RZ, R7 ;  /* 0x000000ffff127224 */ /* 0x000fe200078e0007 */
[----:B------:R-:W0:Y:S01]  /*3290*/  LDC.U8 R78, c[0x3][R78] ;  /* 0x00c000004e4e7b82 */ /* 0x000e220000000000 */
[----:B------:R-:W-:Y:S01]  /*32a0*/  IMAD.X R19, RZ, RZ, RZ, P2 ;  /* 0x000000ffff137224 */ /* 0x000fe200010e06ff */
[----:B------:R-:W-:Y:S01]  /*32b0*/  IADD3 R81, P2, R81, R20, RZ ;  /* 0x0000001451517210 */ /* 0x000fe20007f5e0ff */
[----:B------:R-:W-:Y:S01]  /*32c0*/  IMAD.X R7, RZ, RZ, RZ, P0 ;  /* 0x000000ffff077224 */ /* 0x000fe200000e06ff */
[----:B------:R-:W-:Y:S01]  /*32d0*/  ISETP.LT.U32.AND P0, PT, R68, R22, PT ;  /* 0x000000164400720c */ /* 0x000fe20003f01070 */
[----:B------:R-:W-:Y:S01]  /*32e0*/  IMAD.X R74, R25, 0x1, R22, P1 ;  /* 0x00000001194a7824 */ /* 0x000fe200008e0616 */
[----:B------:R-:W-:Y:S01]  /*32f0*/  ISETP.LT.U32.AND P1, PT, R66, R80, PT ;  /* 0x000000504200720c */ /* 0x000fe20003f21070 */
[----:B------:R-:W-:-:S03]  /*3300*/  IMAD.WIDE.U32 R10, P6, R51, R38, R10 ;  /* 0x00000026330a7225 */ /* 0x000fc600078c000a */
[----:B------:R-:W-:Y:S01]  /*3310*/  ISETP.LT.U32.AND.EX P0, PT, R74, R25, PT, P0 ;  /* 0x000000194a00720c */ /* 0x000fe20003f01100 */
[----:B------:R-:W-:-:S03]  /*3320*/  IMAD.WIDE.U32 R22, R38, R49, RZ ;  /* 0x0000003126167225 */ /* 0x000fc600078e00ff */
[----:B------:R-:W-:Y:S01]  /*3330*/  SEL R83, RZ, 0x1, !P0 ;  /* 0x00000001ff537807 */ /* 0x000fe20004000000 */
[----:B------:R-:W-:Y:S01]  /*3340*/  IMAD.WIDE.U32.X R18, R39, R30, R18, P4 ;  /* 0x0000001e27127225 */ /* 0x000fe200020e0412 */
[----:B------:R-:W-:-:S03]  /*3350*/  IADD3 R35, P4, R23, R10, RZ ;  /* 0x0000000a17237210 */ /* 0x000fc60007f9e0ff */
[----:B------:R-:W-:Y:S01]  /*3360*/  IMAD.X R80, R81, 0x1, R80, P5 ;  /* 0x0000000151507824 */ /* 0x000fe200028e0650 */
[----:B------:R-:W-:Y:S01]  /*3370*/  IADD3 R25, P5, RZ, R22, RZ ;  /* 0x00000016ff197210 */ /* 0x000fe20007fbe0ff */
[----:B------:R-:W-:-:S03]  /*3380*/  IMAD.WIDE.U32 R30, R48, R53, RZ ;  /* 0x00000035301e7225 */ /* 0x000fc600078e00ff */
[----:B------:R-:W-:Y:S01]  /*3390*/  ISETP.LT.U32.AND P0, PT, R25, R22, PT ;  /* 0x000000161900720c */ /* 0x000fe20003f01070 */
[----:B------:R-:W-:Y:S02]  /*33a0*/  IMAD.MOV.U32 R6, RZ, RZ, R21 ;  /* 0x000000ffff067224 */ /* 0x000fe400078e0015 */
[----:B------:R-:W-:Y:S02]  /*33b0*/  IMAD.X R21, RZ, RZ, RZ, P6 ;  /* 0x000000ffff157224 */ /* 0x000fe400030e06ff */
[----:B------:R-:W-:Y:S02]  /*33c0*/  IMAD.MOV.U32 R20, RZ, RZ, R11 ;  /* 0x000000ffff147224 */ /* 0x000fe400078e000b */
[----:B------:R-:W-:-:S04]  /*33d0*/  IMAD.WIDE.U32 R10, P6, R55, R46, R30 ;  /* 0x0000002e370a7225 */ /* 0x000fc800078c001e */
[----:B------:R-:W-:Y:S02]  /*33e0*/  IMAD.X R32, R35, 0x1, R22, P5 ;  /* 0x0000000123207824 */ /* 0x000fe400028e0616 */
[----:B------:R-:W-:Y:S01]  /*33f0*/  IMAD.WIDE.U32.X R6, R47, R34, R6, P2 ;  /* 0x000000222f067225 */ /* 0x000fe200010e0406 */
[--C-:B------:R-:W-:Y:S02]  /*3400*/  IADD3 R83, P2, P5, -R83, R68, -R74.reuse ;  /* 0x0000004453537210 */ /* 0x100fe40007d5e94a */
[----:B------:R-:W-:Y:S01]  /*3410*/  ISETP.LT.U32.AND.EX P0, PT, R32, R35, PT, P0 ;  /* 0x000000232000720c */ /* 0x000fe20003f01100 */
[----:B------:R-:W-:Y:S01]  /*3420*/  IMAD.WIDE.U32 R46, R46, R53, RZ ;  /* 0x000000352e2e7225 */ /* 0x000fe200078e00ff */
[----:B------:R-:W-:Y:S02]  /*3430*/  IADD3.X R85, R17, -0x1, R74, P2, P5 ;  /* 0xffffffff11557810 */ /* 0x000fe400017ea44a */
[----:B------:R-:W-:Y:S01]  /*3440*/  SHF.R.U32.HI R74, RZ, 0x8, R41 ;  /* 0x00000008ff4a7819 */ /* 0x000fe20000011629 */
[----:B------:R-:W-:Y:S01]  /*3450*/  IMAD.WIDE.U32.X R44, R51, R44, R20, P4 ;  /* 0x0000002c332c7225 */ /* 0x000fe200020e0414 */
[----:B------:R-:W-:-:S02]  /*3460*/  IADD3 R39, P4, R47, R10, RZ ;  /* 0x0000000a2f277210 */ /* 0x000fc40007f9e0ff */
[----:B------:R-:W-:Y:S01]  /*3470*/  IADD3 R21, P2, RZ, R46, RZ ;  /* 0x0000002eff157210 */ /* 0x000fe20007f5e0ff */
[----:B------:R-:W-:Y:S01]  /*3480*/  IMAD.WIDE.U32 R30, R52, R57, RZ ;  /* 0x00000039341e7225 */ /* 0x000fe200078e00ff */
[----:B------:R-:W-:-:S03]  /*3490*/  LOP3.LUT R74, R74, 0xff, RZ, 0xc0, !PT ;  /* 0x000000ff4a4a7812 */ /* 0x000fc600078ec0ff */
[----:B------:R-:W-:Y:S01]  /*34a0*/  IMAD.X R23, RZ, RZ, RZ, P6 ;  /* 0x000000ffff177224 */ /* 0x000fe200030e06ff */
[----:B------:R-:W-:Y:S01]  /*34b0*/  ISETP.LT.U32.AND.EX P6, PT, R80, R81, PT, P1 ;  /* 0x000000515000720c */ /* 0x000fe20003fc1110 */
[----:B------:R-:W-:Y:S01]  /*34c0*/  IMAD.MOV.U32 R22, RZ, RZ, R11 ;  /* 0x000000ffff167224 */ /* 0x000fe200078e000b */
[----:B------:R-:W-:Y:S01]  /*34d0*/  ISETP.LT.U32.AND P1, PT, R21, R46, PT ;  /* 0x0000002e1500720c */ /* 0x000fe20003f21070 */
[----:B------:R-:W-:Y:S01]  /*34e0*/  IMAD.X R46, R39, 0x1, R46, P2 ;  /* 0x00000001272e7824 */ /* 0x000fe200010e062e */
[----:B------:R-:W-:Y:S01]  /*34f0*/  ISETP.LT.U32.AND P2, PT, R18, R83, PT ;  /* 0x000000531200720c */ /* 0x000fe20003f41070 */
[----:B------:R-:W-:Y:S01]  /*3500*/  IMAD.WIDE.U32 R10, P5, R63, R50, R30 ;  /* 0x000000323f0a7225 */ /* 0x000fe200078a001e */
[----:B------:R-:W-:Y:S02]  /*3510*/  SEL R47, RZ, 0x1, !P6 ;  /* 0x00000001ff2f7807 */ /* 0x000fe40007000000 */
[----:B------:R-:W-:Y:S01]  /*3520*/  ISETP.LT.U32.AND.EX P2, PT, R19, R85, PT, P2 ;  /* 0x000000551300720c */ /* 0x000fe20003f41120 */
[----:B------:R-:W-:Y:S01]  /*3530*/  IMAD.WIDE.U32 R50, R50, R57, RZ ;  /* 0x0000003932327225 */ /* 0x000fe200078e00ff */
[----:B------:R-:W-:-:S03]  /*3540*/  ISETP.LT.U32.AND.EX P1, PT, R46, R39, PT, P1 ;  /* 0x000000272e00720c */ /* 0x000fc60003f21110 */
[----:B------:R-:W-:Y:S01]  /*3550*/  IMAD.X R31, RZ, RZ, RZ, P5 ;  /* 0x000000ffff1f7224 */ /* 0x000fe200028e06ff */
[----:B------:R-:W-:Y:S01]  /*3560*/  IADD3 R81, P5, R51, R10, RZ ;  /* 0x0000000a33517210 */ /* 0x000fe20007fbe0ff */
[----:B------:R-:W-:Y:S01]  /*3570*/  IMAD.WIDE.U32.X R48, R55, R48, R22, P4 ;  /* 0x0000003037307225 */ /* 0x000fe200020e0416 */
[--C-:B------:R-:W-:Y:S02]  /*3580*/  IADD3 R47, P4, P6, -R47, R66, -R80.reuse ;  /* 0x000000422f2f7210 */ /* 0x100fe40007e9e950 */
[----:B------:R-:W-:Y:S01]  /*3590*/  SEL R39, RZ, 0x1, !P1 ;  /* 0x00000001ff277807 */ /* 0x000fe20004800000 */
[----:B------:R-:W-:Y:S01]  /*35a0*/  IMAD.MOV.U32 R30, RZ, RZ, R11 ;  /* 0x000000ffff1e7224 */ /* 0x000fe200078e000b */
[----:B------:R-:W-:Y:S01]  /*35b0*/  SEL R11, RZ, 0x1, !P2 ;  /* 0x00000001ff0b7807 */ /* 0x000fe20005000000 */
[----:B------:R-:W-:Y:S01]  /*35c0*/  IMAD.WIDE.U32 R22, R58, R71, RZ ;  /* 0x000000473a167225 */ /* 0x000fe200078e00ff */
[----:B------:R-:W-:Y:S02]  /*35d0*/  IADD3.X R55, R17, -0x1, R80, P4, P6 ;  /* 0xffffffff11377810 */ /* 0x000fe400027ec450 */
[----:B------:R-:W-:Y:S01]  /*35e0*/  ISETP.LT.U32.AND P6, PT, R6, R47, PT ;  /* 0x0000002f0600720c */ /* 0x000fe20003fc1070 */
[----:B------:R-:W-:Y:S01]  /*35f0*/  IMAD.WIDE.U32.X R52, R63, R52, R30, P5 ;  /* 0x000000343f347225 */ /* 0x000fe200028e041e */
[----:B------:R-:W-:-:S02]  /*3600*/  SEL R31, RZ, 0xffffffff, !P2 ;  /* 0xffffffffff1f7807 */ /* 0x000fc40005000000 */
[----:B------:R-:W-:Y:S02]  /*3610*/  IADD3 R20, P4, P5, R11, R18, -R83 ;  /* 0x000000120b147210 */ /* 0x000fe40007d9e853 */
[----:B------:R-:W-:Y:S01]  /*3620*/  ISETP.LT.U32.AND.EX P2, PT, R7, R55, PT, P6 ;  /* 0x000000370700720c */ /* 0x000fe20003f41160 */
[----:B------:R-:W-:Y:S01]  /*3630*/  IMAD.WIDE.U32 R22, P6, R73, R56, R22 ;  /* 0x0000003849167225 */ /* 0x000fe200078c0016 */
[----:B------:R-:W-:Y:S02]  /*3640*/  IADD3.X R96, R31, R19, ~R85, P4, P5 ;  /* 0x000000131f607210 */ /* 0x000fe400027eac55 */
[----:B------:R-:W-:Y:S01]  /*3650*/  IADD3 R51, P4, RZ, R50, RZ ;  /* 0x00000032ff337210 */ /* 0x000fe20007f9e0ff */
[----:B------:R-:W-:Y:S01]  /*3660*/  IMAD.WIDE.U32 R56, R56, R71, RZ ;  /* 0x0000004738387225 */ /* 0x000fe200078e00ff */
[----:B------:R-:W-:Y:S02]  /*3670*/  SEL R11, RZ, 0x1, !P2 ;  /* 0x00000001ff0b7807 */ /* 0x000fe40005000000 */
[----:B------:R-:W-:Y:S01]  /*3680*/  SEL R31, RZ, 0xffffffff, !P2 ;  /* 0xffffffffff1f7807 */ /* 0x000fe20005000000 */
[----:B------:R-:W-:Y:S01]  /*3690*/  IMAD.X R66, R81, 0x1, R50, P4 ;  /* 0x0000000151427824 */ /* 0x000fe200020e0632 */
[----:B------:R-:W-:Y:S01]  /*36a0*/  IADD3 R11, P5, P4, R11, R6, -R47 ;  /* 0x000000060b0b7210 */ /* 0x000fe20007cbe82f */
[----:B------:R-:W-:Y:S01]  /*36b0*/  IMAD.WIDE.U32 R18, R62, R75, RZ ;  /* 0x0000004b3e127225 */ /* 0x000fe200078e00ff */
[----:B------:R-:W-:-:S02]  /*36c0*/  SEL R6, RZ, 0x1, !P0 ;  /* 0x00000001ff067807 */ /* 0x000fc40004000000 */
[----:B------:R-:W-:Y:S01]  /*36d0*/  IADD3.X R31, R31, R7, ~R55, P5, P4 ;  /* 0x000000071f1f7210 */ /* 0x000fe20002fe8c37 */
[----:B------:R-:W-:Y:S01]  /*36e0*/  IMAD.X R35, RZ, RZ, RZ, P6 ;  /* 0x000000ffff237224 */ /* 0x000fe200030e06ff */
[--C-:B------:R-:W-:Y:S01]  /*36f0*/  IADD3 R25, P4, P5, -R6, R25, -R32.reuse ;  /* 0x0000001906197210 */ /* 0x100fe20007d9e920 */
[----:B------:R-:W-:Y:S01]  /*3700*/  IMAD.MOV.U32 R34, RZ, RZ, R23 ;  /* 0x000000ffff227224 */ /* 0x000fe200078e0017 */
[----:B------:R-:W-:Y:S01]  /*3710*/  IADD3 R47, P2, R57, R22, RZ ;  /* 0x00000016392f7210 */ /* 0x000fe20007f5e0ff */
[----:B------:R-:W-:Y:S01]  /*3720*/  IMAD.WIDE.U32 R22, R60, R75, RZ ;  /* 0x0000004b3c167225 */ /* 0x000fe200078e00ff */
[----:B------:R-:W-:Y:S02]  /*3730*/  IADD3.X R55, R17, -0x1, R32, P4, P5 ;  /* 0xffffffff11377810 */ /* 0x000fe400027ea420 */
[----:B------:R-:W-:Y:S01]  /*3740*/  ISETP.LT.U32.AND P4, PT, R44, R25, PT ;  /* 0x000000192c00720c */ /* 0x000fe20003f81070 */
[----:B------:R-:W-:Y:S01]  /*3750*/  IMAD.WIDE.U32.X R6, R73, R58, R34, P2 ;  /* 0x0000003a49067225 */ /* 0x000fe200010e0422 */
[----:B------:R-:W-:-:S02]  /*3760*/  IADD3 R32, P6, RZ, R56, RZ ;  /* 0x00000038ff207210 */ /* 0x000fc40007fde0ff */
[----:B------:R-:W-:Y:S01]  /*3770*/  ISETP.LT.U32.AND.EX P4, PT, R45, R55, PT, P4 ;  /* 0x000000372d00720c */ /* 0x000fe20003f81140 */
[----:B------:R-:W-:Y:S01]  /*3780*/  IMAD.WIDE.U32 R18, P2, R77, R60, R18 ;  /* 0x0000003c4d127225 */ /* 0x000fe20007840012 */
[----:B------:R-:W-:Y:S02]  /*3790*/  ISETP.LT.U32.AND P0, PT, R51, R50, PT ;  /* 0x000000323300720c */ /* 0x000fe40003f01070 */
[----:B------:R-:W-:Y:S01]  /*37a0*/  SHF.R.U32.HI R80, RZ, 0x8, R43 ;  /* 0x00000008ff507819 */ /* 0x000fe2000001162b */
[----:B------:R-:W-:Y:S01]  /*37b0*/  IMAD.MOV.U32 R34, RZ, RZ, R19 ;  /* 0x000000ffff227224 */ /* 0x000fe200078e0013 */
[----:B------:R-:W-:Y:S01]  /*37c0*/  SEL R19, RZ, 0x1, !P4 ;  /* 0x00000001ff137807 */ /* 0x000fe20006000000 */
[----:B------:R-:W-:Y:S01]  /*37d0*/  IMAD.X R35, RZ, RZ, RZ, P2 ;  /* 0x000000ffff237224 */ /* 0x000fe200010e06ff */
[----:B------:R-:W-:Y:S01]  /*37e0*/  IADD3 R10, P5, R23, R18, RZ ;  /* 0x00000012170a7210 */ /* 0x000fe20007fbe0ff */
[----:B------:R-:W-:Y:S01]  /*37f0*/  IMAD.X R38, R47, 0x1, R56, P6 ;  /* 0x000000012f267824 */ /* 0x000fe200030e0638 */
[----:B------:R-:W-:-:S02]  /*3800*/  SEL R23, RZ, 0xffffffff, !P4 ;  /* 0xffffffffff177807 */ /* 0x000fc40006000000 */
[----:B------:R-:W-:Y:S01]  /*3810*/  IADD3 R58, P4, P6, R19, R44, -R25 ;  /* 0x0000002c133a7210 */ /* 0x000fe20007e9e819 */
[----:B------:R-:W-:Y:S01]  /*3820*/  IMAD.WIDE.U32.X R62, R77, R62, R34, P5 ;  /* 0x0000003e4d3e7225 */ /* 0x000fe200028e0422 */
[----:B------:R-:W-:Y:S02]  /*3830*/  ISETP.LT.U32.AND.EX P0, PT, R66, R81, PT, P0 ;  /* 0x000000514200720c */ /* 0x000fe40003f01100 */
[----:B------:R-:W-:Y:S01]  /*3840*/  IADD3 R19, P5, RZ, R22, RZ ;  /* 0x00000016ff137210 */ /* 0x000fe20007fbe0ff */
[----:B------:R-:W-:Y:S01]  /*3850*/  IMAD.WIDE.U32 R34, R72, R29, RZ ;  /* 0x0000001d48227225 */ /* 0x000fe200078e00ff */
[----:B------:R-:W-:Y:S02]  /*3860*/  IADD3.X R18, R23, R45, ~R55, P4, P6 ;  /* 0x0000002d17127210 */ /* 0x000fe400027ecc37 */
[----:B------:R-:W-:Y:S01]  /*3870*/  IADD3 R39, P1, P4, -R39, R21, -R46 ;  /* 0x0000001527277210 */ /* 0x000fe20007c3e92e */
[----:B------:R-:W-:Y:S01]  /*3880*/  IMAD.X R30, R10, 0x1, R22, P5 ;  /* 0x000000010a1e7824 */ /* 0x000fe200028e0616 */
[----:B------:R-:W-:Y:S01]  /*3890*/  SEL R45, RZ, 0x1, !P0 ;  /* 0x00000001ff2d7807 */ /* 0x000fe20004000000 */
[----:B------:R-:W-:Y:S01]  /*38a0*/  IMAD.WIDE.U32 R34, P6, R59, R70, R34 ;  /* 0x000000463b227225 */ /* 0x000fe200078c0022 */
[----:B------:R-:W-:-:S02]  /*38b0*/  IADD3.X R55, R17, -0x1, R46, P1, P4 ;  /* 0xffffffff11377810 */ /* 0x000fc40000fe842e */
[--C-:B------:R-:W-:Y:S01]  /*38c0*/  IADD3 R45, P1, P5, -R45, R51, -R66.reuse ;  /* 0x000000332d2d7210 */ /* 0x100fe20007d3e942 */
[----:B------:R-:W-:Y:S01]  /*38d0*/  IMAD.WIDE.U32 R70, R70, R29, RZ ;  /* 0x0000001d46467225 */ /* 0x000fe200078e00ff */
[----:B------:R-:W-:Y:S02]  /*38e0*/  ISETP.LT.U32.AND P4, PT, R48, R39, PT ;  /* 0x000000273000720c */ /* 0x000fe40003f81070 */
[----:B------:R-:W-:Y:S01]  /*38f0*/  IADD3.X R51, R17, -0x1, R66, P1, P5 ;  /* 0xffffffff11337810 */ /* 0x000fe20000fea442 */
[----:B------:R-:W-:Y:S01]  /*3900*/  IMAD.X R23, RZ, RZ, RZ, P6 ;  /* 0x000000ffff177224 */ /* 0x000fe200030e06ff */
[----:B------:R-:W-:Y:S02]  /*3910*/  ISETP.LT.U32.AND P1, PT, R52, R45, PT ;  /* 0x0000002d3400720c */ /* 0x000fe40003f21070 */
[----:B------:R-:W-:Y:S02]  /*3920*/  ISETP.LT.U32.AND P2, PT, R32, R56, PT ;  /* 0x000000382000720c */ /* 0x000fe40003f41070 */
[----:B------:R-:W-:-:S02]  /*3930*/  ISETP.LT.U32.AND.EX P5, PT, R49, R55, PT, P4 ;  /* 0x000000373100720c */ /* 0x000fc40003fa1140 */
[----:B------:R-:W-:Y:S02]  /*3940*/  ISETP.LT.U32.AND.EX P1, PT, R53, R51, PT, P1 ;  /* 0x000000333500720c */ /* 0x000fe40003f21110 */
[----:B------:R-:W-:Y:S02]  /*3950*/  ISETP.LT.U32.AND.EX P2, PT, R38, R47, PT, P2 ;  /* 0x0000002f2600720c */ /* 0x000fe40003f41120 */
[----:B------:R-:W-:Y:S02]  /*3960*/  SEL R21, RZ, 0x1, !P5 ;  /* 0x00000001ff157807 */ /* 0x000fe40006800000 */
[----:B------:R-:W-:Y:S02]  /*3970*/  IADD3 R29, P4, R71, R34, RZ ;  /* 0x00000022471d7210 */ /* 0x000fe40007f9e0ff */
[----:B------:R-:W-:Y:S02]  /*3980*/  SEL R25, RZ, 0x1, !P1 ;  /* 0x00000001ff197807 */ /* 0x000fe40004800000 */
[----:B------:R-:W-:Y:S01]  /*3990*/  ISETP.LT.U32.AND P0, PT, R19, R22, PT ;  /* 0x000000161300720c */ /* 0x000fe20003f01070 */
[----:B------:R-:W-:Y:S01]  /*39a0*/  IMAD.MOV.U32 R22, RZ, RZ, R35 ;  /* 0x000000ffff167224 */ /* 0x000fe200078e0023 */
[----:B------:R-:W-:Y:S01]  /*39b0*/  SEL R71, RZ, 0x1, !P2 ;  /* 0x00000001ff477807 */ /* 0x000fe20005000000 */
[----:B------:R-:W-:Y:S01]  /*39c0*/  IMAD.WIDE.U32 R34, R54, R33, RZ ;  /* 0x0000002136227225 */ /* 0x000fe200078e00ff */
[----:B------:R-:W-:-:S02]  /*39d0*/  SEL R47, RZ, 0xffffffff, !P5 ;  /* 0xffffffffff2f7807 */ /* 0x000fc40006800000 */
[----:B------:R-:W-:Y:S01]  /*39e0*/  IADD3 R21, P2, P5, R21, R48, -R39 ;  /* 0x0000003015157210 */ /* 0x000fe20007d5e827 */
[----:B------:R-:W-:Y:S01]  /*39f0*/  IMAD.WIDE.U32.X R72, R59, R72, R22, P4 ;  /* 0x000000483b487225 */ /* 0x000fe200020e0416 */
[----:B------:R-:W-:Y:S02]  /*3a00*/  SEL R39, RZ, 0xffffffff, !P1 ;  /* 0xffffffffff277807 */ /* 0x000fe40004800000 */
[----:B------:R-:W-:Y:S01]  /*3a10*/  IADD3 R60, P1, P6, R25, R52, -R45 ;  /* 0x00000034193c7210 */ /* 0x000fe20007e3e82d */
[----:B------:R-:W-:Y:S01]  /*3a20*/  IMAD.WIDE.U32 R44, R65, R26, RZ ;  /* 0x0000001a412c7225 */ /* 0x000fe200078e00ff */
[----:B------:R-:W-:Y:S02]  /*3a30*/  IADD3.X R25, R47, R49, ~R55, P2, P5 ;  /* 0x000000312f197210 */ /* 0x000fe400017eac37 */
[----:B------:R-:W-:Y:S01]  /*3a40*/  IADD3 R71, P2, P5, -R71, R32, -R38 ;  /* 0x0000002047477210 */ /* 0x000fe20007d5e926 */
[----:B------:R-:W-:Y:S01]  /*3a50*/  IMAD.WIDE.U32 R32, R4, R33, RZ ;  /* 0x0000002104207225 */ /* 0x000fe200078e00ff */
[----:B------:R-:W-:-:S02]  /*3a60*/  IADD3.X R56, R39, R53, ~R51, P1, P6 ;  /* 0x0000003527387210 */ /* 0x000fc40000fecc33 */
[----:B------:R-:W-:Y:S01]  /*3a70*/  IADD3 R59, P6, RZ, R70, RZ ;  /* 0x00000046ff3b7210 */ /* 0x000fe20007fde0ff */
[----:B------:R-:W-:Y:S01]  /*3a80*/  IMAD.WIDE.U32 R22, P1, R61, R4, R34 ;  /* 0x000000043d167225 */ /* 0x000fe20007820022 */
[----:B------:R-:W-:Y:S02]  /*3a90*/  IADD3.X R75, R17, -0x1, R38, P2, P5 ;  /* 0xffffffff114b7810 */ /* 0x000fe400017ea426 */
[----:B------:R-:W-:Y:S01]  /*3aa0*/  IADD3 R50, P2, RZ, R32, RZ ;  /* 0x00000020ff327210 */ /* 0x000fe20007f5e0ff */
[----:B------:R-:W-:Y:S01]  /*3ab0*/  IMAD.WIDE.U32 R34, R24, R67, RZ ;  /* 0x0000004318227225 */ /* 0x000fe200078e00ff */
[----:B------:R-:W-:Y:S02]  /*3ac0*/  IADD3 R57, P5, R33, R22, RZ ;  /* 0x0000001621397210 */ /* 0x000fe40007fbe0ff */
[----:B------:R-:W-:Y:S01]  /*3ad0*/  ISETP.LT.U32.AND P4, PT, R59, R70, PT ;  /* 0x000000463b00720c */ /* 0x000fe20003f81070 */
[----:B------:R-:W-:Y:S01]  /*3ae0*/  IMAD.X R70, R29, 0x1, R70, P6 ;  /* 0x000000011d467824 */ /* 0x000fe200030e0646 */
[----:B------:R-:W-:Y:S01]  /*3af0*/  ISETP.LT.U32.AND.EX P0, PT, R30, R10, PT, P0 ;  /* 0x0000000a1e00720c */ /* 0x000fe20003f01100 */
[----:B------:R-:W-:Y:S01]  /*3b00*/  IMAD.WIDE.U32 R38, P6, R69, R14, R34 ;  /* 0x0000000e45267225 */ /* 0x000fe200078c0022 */
[----:B------:R-:W-:-:S02]  /*3b10*/  LOP3.LUT R80, R80, 0xff, RZ, 0xc0, !PT ;  /* 0x000000ff50507812 */ /* 0x000fc400078ec0ff */
[----:B------:R-:W-:Y:S01]  /*3b20*/  SEL R10, RZ, 0x1, !P0 ;  /* 0x00000001ff0a7807 */ /* 0x000fe20004000000 */
[----:B------:R-:W-:Y:S01]  /*3b30*/  IMAD.X R35, RZ, RZ, RZ, P1 ;  /* 0x000000ffff237224 */ /* 0x000fe200008e06ff */
[----:B------:R-:W-:Y:S01]  /*3b40*/  ISETP.LT.U32.AND P1, PT, R50, R32, PT ;  /* 0x000000203200720c */ /* 0x000fe20003f21070 */
[----:B------:R-:W-:Y:S01]  /*3b50*/  IMAD.X R52, R57, 0x1, R32, P2 ;  /* 0x0000000139347824 */ /* 0x000fe200010e0620 */
[----:B------:R-:W-:Y:S01]  /*3b60*/  ISETP.LT.U32.AND.EX P4, PT, R70, R29, PT, P4 ;  /* 0x0000001d4600720c */ /* 0x000fe20003f81140 */
[----:B------:R-:W-:Y:S01]  /*3b70*/  IMAD.WIDE.U32 R46, P2, R64, R27, R44 ;  /* 0x0000001b402e7225 */ /* 0x000fe2000784002c */
[----:B------:R-:W1:Y:S02]  /*3b80*/  LDC.U8 R80, c[0x3][R80] ;  /* 0x00c0000050507b82 */ /* 0x000e640000000000 */
[----:B------:R-:W-:Y:S01]  /*3b90*/  SEL R4, RZ, 0x1, !P4 ;  /* 0x00000001ff047807 */ /* 0x000fe20006000000 */
[----:B------:R-:W-:Y:S01]  /*3ba0*/  IMAD.WIDE.U32 R32, R14, R67, RZ ;  /* 0x000000430e207225 */ /* 0x000fe200078e00ff */
[----:B------:R-:W-:-:S03]  /*3bb0*/  ISETP.LT.U32.AND.EX P1, PT, R52, R57, PT, P1 ;  /* 0x000000393400720c */ /* 0x000fc60003f21110 */
[----:B------:R-:W-:Y:S01]  /*3bc0*/  IMAD.X R49, RZ, RZ, RZ, P2 ;  /* 0x000000ffff317224 */ /* 0x000fe200010e06ff */
[----:B------:R-:W-:Y:S01]  /*3bd0*/  IADD3 R53, P2, R33, R38, RZ ;  /* 0x0000002621357210 */ /* 0x000fe20007f5e0ff */
[----:B------:R-:W-:Y:S01]  /*3be0*/  IMAD.X R45, RZ, RZ, RZ, P6 ;  /* 0x000000ffff2d7224 */ /* 0x000fe200030e06ff */
[----:B------:R-:W-:Y:S01]  /*3bf0*/  IADD3 R14, P6, RZ, R32, RZ ;  /* 0x00000020ff0e7210 */ /* 0x000fe20007fde0ff */
[----:B------:R-:W-:Y:S02]  /*3c00*/  IMAD.MOV.U32 R44, RZ, RZ, R39 ;  /* 0x000000ffff2c7224 */ /* 0x000fe400078e0027 */
[----:B------:R-:W-:Y:S02]  /*3c10*/  IMAD.MOV.U32 R34, RZ, RZ, R23 ;  /* 0x000000ffff227224 */ /* 0x000fe400078e0017 */
[----:B------:R-:W-:-:S04]  /*3c20*/  IMAD.WIDE.U32 R26, R27, R26, RZ ;  /* 0x0000001a1b1a7225 */ /* 0x000fc800078e00ff */
[----:B------:R-:W-:Y:S01]  /*3c30*/  IMAD.WIDE.U32.X R22, R69, R24, R44, P2 ;  /* 0x0000001845167225 */ /* 0x000fe200010e042c */
[----:B------:R-:W-:-:S03]  /*3c40*/  ISETP.LT.U32.AND P2, PT, R6, R71, PT ;  /* 0x000000470600720c */ /* 0x000fc60003f41070 */
[----:B------:R-:W-:Y:S01]  /*3c50*/  IMAD.WIDE.U32.X R54, R61, R54, R34, P5 ;  /* 0x000000363d367225 */ /* 0x000fe200028e0422 */
[----:B------:R-:W-:-:S03]  /*3c60*/  IADD3 R51, P5, R27, R46, RZ ;  /* 0x0000002e1b337210 */ /* 0x000fc60007fbe0ff */
[----:B------:R-:W-:-:S04]  /*3c70*/  IMAD.WIDE.U32 R34, R28, R79, RZ ;  /* 0x0000004f1c227225 */ /* 0x000fc800078e00ff */
[----:B------:R-:W-:Y:S02]  /*3c80*/  IMAD.MOV.U32 R48, RZ, RZ, R47 ;  /* 0x000000ffff307224 */ /* 0x000fe400078e002f */
[----:B------:R-:W-:Y:S01]  /*3c90*/  IMAD.X R44, R53, 0x1, R32, P6 ;  /* 0x00000001352c7824 */ /* 0x000fe200030e0620 */
[----:B------:R-:W-:Y:S01]  /*3ca0*/  ISETP.LT.U32.AND.EX P6, PT, R7, R75, PT, P2 ;  /* 0x0000004b0700720c */ /* 0x000fe20003fc1120 */
[----:B------:R-:W-:Y:S01]  /*3cb0*/  IMAD.WIDE.U32.X R64, R64, R65, R48, P5 ;  /* 0x0000004140407225 */ /* 0x000fe200028e0430 */
[----:B------:R-:W-:Y:S02]  /*3cc0*/  ISETP.LT.U32.AND P2, PT, R14, R32, PT ;  /* 0x000000200e00720c */ /* 0x000fe40003f41070 */
[----:B------:R-:W-:Y:S01]  /*3cd0*/  SEL R83, RZ, 0x1, !P6 ;  /* 0x00000001ff537807 */ /* 0x000fe20007000000 */
[----:B------:R-:W-:Y:S01]  /*3ce0*/  IMAD.WIDE.U32 R34, P5, R13, R12, R34 ;  /* 0x0000000c0d227225 */ /* 0x000fe200078a0022 */
[----:B------:R-:W-:Y:S02]  /*3cf0*/  SEL R97, RZ, 0xffffffff, !P6 ;  /* 0xffffffffff617807 */ /* 0x000fe40007000000 */
[----:B------:R-:W-:Y:S01]  /*3d00*/  ISETP.LT.U32.AND.EX P2, PT, R44, R53, PT, P2 ;  /* 0x000000352c00720c */ /* 0x000fe20003f41120 */
[----:B------:R-:W-:-:S04]  /*3d10*/  IMAD.WIDE.U32 R32, R12, R79, RZ ;  /* 0x0000004f0c207225 */ /* 0x000fc800078e00ff */
[----:B------:R-:W-:Y:S01]  /*3d20*/  IMAD.X R39, RZ, RZ, RZ, P5 ;  /* 0x000000ffff277224 */ /* 0x000fe200028e06ff */
[----:B------:R-:W-:Y:S01]  /*3d30*/  IADD3 R83, P0, P5, R83, R6, -R71 ;  /* 0x0000000653537210 */ /* 0x000fe20007d1e847 */
[----:B------:R-:W-:Y:S01]  /*3d40*/  IMAD.MOV.U32 R38, RZ, RZ, R35 ;  /* 0x000000ffff267224 */ /* 0x000fe200078e0023 */
[----:B------:R-:W-:Y:S02]  /*3d50*/  IADD3 R27, P6, R33, R34, RZ ;  /* 0x00000022211b7210 */ /* 0x000fe40007fde0ff */
[----:B------:R-:W-:Y:S02]  /*3d60*/  IADD3.X R97, R97, R7, ~R75, P0, P5 ;  /* 0x0000000761617210 */ /* 0x000fe400007eac4b */
[----:B------:R-:W-:Y:S01]  /*3d70*/  IADD3 R6, P0, RZ, R26, RZ ;  /* 0x0000001aff067210 */ /* 0x000fe20007f1e0ff */
[----:B------:R-:W-:Y:S01]  /*3d80*/  IMAD.WIDE.U32.X R28, R13, R28, R38, P6 ;  /* 0x0000001c0d1c7225 */ /* 0x000fe200030e0426 */
[----:B------:R-:W-:Y:S02]  /*3d90*/  IADD3 R33, P4, P5, -R10, R19, -R30 ;  /* 0x000000130a217210 */ /* 0x000fe40007d9e91e */
[----:B------:R-:W-:Y:S01]  /*3da0*/  SEL R7, RZ, 0x1, !P1 ;  /* 0x00000001ff077807 */ /* 0x000fe20004800000 */
[----:B------:R-:W-:Y:S01]  /*3db0*/  IMAD.X R10, R51, 0x1, R26, P0 ;  /* 0x00000001330a7824 */ /* 0x000fe200000e061a */
[----:B------:R-:W-:-:S02]  /*3dc0*/  IADD3.X R35, R17, -0x1, R30, P4, P5 ;  /* 0xffffffff11237810 */ /* 0x000fc400027ea41e */
[----:B------:R-:W-:Y:S02]  /*3dd0*/  ISETP.LT.U32.AND P5, PT, R62, R33, PT ;  /* 0x000000213e00720c */ /* 0x000fe40003fa1070 */
[--C-:B------:R-:W-:Y:S02]  /*3de0*/  IADD3 R19, P0, P4, -R4, R59, -R70.reuse ;  /* 0x0000003b04137210 */ /* 0x100fe40007c1e946 */
[----:B------:R-:W-:Y:S02]  /*3df0*/  ISETP.LT.U32.AND.EX P5, PT, R63, R35, PT, P5 ;  /* 0x000000233f00720c */ /* 0x000fe40003fa1150 */
[----:B------:R-:W-:Y:S02]  /*3e00*/  IADD3.X R39, R17, -0x1, R70, P0, P4 ;  /* 0xffffffff11277810 */ /* 0x000fe400007e8446 */
[----:B------:R-:W-:Y:S02]  /*3e10*/  IADD3 R4, P6, RZ, R32, RZ ;  /* 0x00000020ff047210 */ /* 0x000fe40007fde0ff */
[----:B------:R-:W-:-:S02]  /*3e20*/  ISETP.LT.U32.AND P4, PT, R72, R19, PT ;  /* 0x000000134800720c */ /* 0x000fc40003f81070 */
[----:B------:R-:W-:Y:S02]  /*3e30*/  SEL R59, RZ, 0x1, !P5 ;  /* 0x00000001ff3b7807 */ /* 0x000fe40006800000 */
[----:B------:R-:W-:Y:S01]  /*3e40*/  ISETP.LT.U32.AND P0, PT, R4, R32, PT ;  /* 0x000000200400720c */ /* 0x000fe20003f01070 */
[----:B------:R-:W-:Y:S01]  /*3e50*/  IMAD.X R32, R27, 0x1, R32, P6 ;  /* 0x000000011b207824 */ /* 0x000fe200030e0620 */
[----:B------:R-:W-:Y:S02]  /*3e60*/  ISETP.LT.U32.AND.EX P4, PT, R73, R39, PT, P4 ;  /* 0x000000274900720c */ /* 0x000fe40003f81140 */
[----:B------:R-:W-:Y:S02]  /*3e70*/  SEL R13, RZ, 0xffffffff, !P5 ;  /* 0xffffffffff0d7807 */ /* 0x000fe40006800000 */
[----:B------:R-:W-:Y:S02]  /*3e80*/  IADD3 R59, P6, P5, R59, R62, -R33 ;  /* 0x0000003e3b3b7210 */ /* 0x000fe40007dde821 */
[----:B------:R-:W-:-:S02]  /*3e90*/  SEL R99, RZ, 0x1, !P4 ;  /* 0x00000001ff637807 */ /* 0x000fc40006000000 */
[----:B------:R-:W-:Y:S02]  /*3ea0*/  ISETP.LT.U32.AND P1, PT, R6, R26, PT ;  /* 0x0000001a0600720c */ /* 0x000fe40003f21070 */
[----:B------:R-:W-:Y:S02]  /*3eb0*/  IADD3.X R26, R13, R63, ~R35, P6, P5 ;  /* 0x0000003f0d1a7210 */ /* 0x000fe400037eac23 */
[----:B------:R-:W-:Y:S02]  /*3ec0*/  SEL R13, RZ, 0xffffffff, !P4 ;  /* 0xffffffffff0d7807 */ /* 0x000fe40006000000 */
[----:B------:R-:W-:Y:S02]  /*3ed0*/  IADD3 R99, P6, P4, R99, R72, -R19 ;  /* 0x0000004863637210 */ /* 0x000fe40007cde813 */
[----:B------:R-:W-:Y:S02]  /*3ee0*/  ISETP.LT.U32.AND.EX P1, PT, R10, R51, PT, P1 ;  /* 0x000000330a00720c */ /* 0x000fe40003f21110 */
[----:B------:R-:W-:-:S02]  /*3ef0*/  SEL R35, RZ, 0x1, !P2 ;  /* 0x00000001ff237807 */ /* 0x000fc40005000000 */
[--C-:B------:R-:W-:Y:S02]  /*3f00*/  IADD3 R7, P5, P2, -R7, R50, -R52.reuse ;  /* 0x0000003207077210 */ /* 0x100fe40007abe934 */
[----:B------:R-:W-:Y:S02]  /*3f10*/  ISETP.LT.U32.AND.EX P0, PT, R32, R27, PT, P0 ;  /* 0x0000001b2000720c */ /* 0x000fe40003f01100 */
[----:B------:R-:W-:Y:S02]  /*3f20*/  IADD3.X R24, R13, R73, ~R39, P6, P4 ;  /* 0x000000490d187210 */ /* 0x000fe400037e8c27 */
[----:B------:R-:W-:Y:S02]  /*3f30*/  SEL R13, RZ, 0x1, !P1 ;  /* 0x00000001ff0d7807 */ /* 0x000fe40004800000 */
[----:B------:R-:W-:Y:S02]  /*3f40*/  IADD3.X R33, R17, -0x1, R52, P5, P2 ;  /* 0xffffffff11217810 */ /* 0x000fe40002fe4434 */
[----:B------:R-:W-:-:S02]  /*3f50*/  IADD3 R35, P4, P1, -R35, R14, -R44 ;  /* 0x0000000e23237210 */ /* 0x000fc4000799e92c */
[----:B------:R-:W-:Y:S02]  /*3f60*/  ISETP.LT.U32.AND P2, PT, R54, R7, PT ;  /* 0x000000073600720c */ /* 0x000fe40003f41070 */
[----:B------:R-:W-:Y:S02]  /*3f70*/  SEL R19, RZ, 0x1, !P0 ;  /* 0x00000001ff137807 */ /* 0x000fe40004000000 */
[----:B------:R-:W-:Y:S02]  /*3f80*/  IADD3.X R45, R17, -0x1, R44, P4, P1 ;  /* 0xffffffff112d7810 */ /* 0x000fe400027e242c */
[----:B------:R-:W-:Y:S02]  /*3f90*/  ISETP.LT.U32.AND.EX P2, PT, R55, R33, PT, P2 ;  /* 0x000000213700720c */ /* 0x000fe40003f41120 */
[----:B------:R-:W-:Y:S02]  /*3fa0*/  IADD3 R19, P4, P1, -R19, R4, -R32 ;  /* 0x0000000413137210 */ /* 0x000fe4000799e920 */
[----:B------:R-:W-:-:S02]  /*3fb0*/  IADD3 R13, P5, P6, -R13, R6, -R10 ;  /* 0x000000060d0d7210 */ /* 0x000fc40007ebe90a */
[----:B------:R-:W-:Y:S02]  /*3fc0*/  ISETP.LT.U32.AND P0, PT, R22, R35, PT ;  /* 0x000000231600720c */ /* 0x000fe40003f01070 */
[----:B------:R-:W-:Y:S02]  /*3fd0*/  SEL R47, RZ, 0x1, !P2 ;  /* 0x00000001ff2f7807 */ /* 0x000fe40005000000 */
[C---:B------:R-:W-:Y:S02]  /*3fe0*/  IADD3.X R27, R17.reuse, -0x1, R32, P4, P1 ;  /* 0xffffffff111b7810 */ /* 0x040fe400027e2420 */
[----:B------:R-:W-:Y:S02]  /*3ff0*/  IADD3.X R39, R17, -0x1, R10, P5, P6 ;  /* 0xffffffff11277810 */ /* 0x000fe40002fec40a */
[----:B------:R-:W-:Y:S02]  /*4000*/  ISETP.LT.U32.AND P1, PT, R64, R13, PT ;  /* 0x0000000d4000720c */ /* 0x000fe40003f21070 */
[----:B------:R-:W-:-:S02]  /*4010*/  ISETP.LT.U32.AND.EX P0, PT, R23, R45, PT, P0 ;  /* 0x0000002d1700720c */ /* 0x000fc40003f01100 */
[----:B------:R-:W-:Y:S02]  /*4020*/  SEL R115, RZ, 0xffffffff, !P2 ;  /* 0xffffffffff737807 */ /* 0x000fe40005000000 */
[----:B------:R-:W-:Y:S02]  /*4030*/  ISETP.LT.U32.AND P2, PT, R28, R19, PT ;  /* 0x000000131c00720c */ /* 0x000fe40003f41070 */
[----:B------:R-:W-:Y:S02]  /*4040*/  IADD3 R47, P6, P5, R47, R54, -R7 ;  /* 0x000000362f2f7210 */ /* 0x000fe40007dde807 */
[----:B------:R-:W-:Y:S02]  /*4050*/  ISETP.LT.U32.AND.EX P1, PT, R65, R39, PT, P1 ;  /* 0x000000274100720c */ /* 0x000fe40003f21110 */
[----:B------:R-:W-:Y:S02]  /*4060*/  SEL R7, RZ, 0x1, !P0 ;  /* 0x00000001ff077807 */ /* 0x000fe40004000000 */
[----:B------:R-:W-:-:S02]  /*4070*/  ISETP.LT.U32.AND.EX P2, PT, R29, R27, PT, P2 ;  /* 0x0000001b1d00720c */ /* 0x000fc40003f41120 */
[----:B------:R-:W-:Y:S02]  /*4080*/  IADD3.X R115, R115, R55, ~R33, P6, P5 ;  /* 0x0000003773737210 */ /* 0x000fe400037eac21 */
[----:B------:R-:W-:Y:S02]  /*4090*/  SEL R33, RZ, 0x1, !P1 ;  /* 0x00000001ff217807 */ /* 0x000fe40004800000 */
[----:B------:R-:W-:Y:S02]  /*40a0*/  IADD3 R4, P5, P4, R7, R22, -R35 ;  /* 0x0000001607047210 */ /* 0x000fe40007cbe823 */
[----:B------:R-:W-:Y:S02]  /*40b0*/  SEL R7, RZ, 0x1, !P2 ;  /* 0x00000001ff077807 */ /* 0x000fe40005000000 */
[----:B------:R-:W-:Y:S02]  /*40c0*/  SEL R22, RZ, 0xffffffff, !P0 ;  /* 0xffffffffff167807 */ /* 0x000fe40004000000 */
[----:B------:R-:W-:-:S02]  /*40d0*/  IADD3 R33, P0, P6, R33, R64, -R13 ;  /* 0x0000004021217210 */ /* 0x000fc40007e1e80d */
[----:B------:R-:W-:Y:S02]  /*40e0*/  SEL R35, RZ, 0xffffffff, !P1 ;  /* 0xffffffffff237807 */ /* 0x000fe40004800000 */
[----:B------:R-:W-:Y:S02]  /*40f0*/  SEL R13, RZ, 0xffffffff, !P2 ;  /* 0xffffffffff0d7807 */ /* 0x000fe40005000000 */
[----:B------:R-:W-:Y:S02]  /*4100*/  IADD3 R12, P1, P2, R7, R28, -R19 ;  /* 0x0000001c070c7210 */ /* 0x000fe40007a3e813 */
[----:B------:R-:W-:Y:S02]  /*4110*/  IADD3.X R35, R35, R65, ~R39, P0, P6 ;  /* 0x0000004123237210 */ /* 0x000fe400007ecc27 */
[----:B------:R-:W-:Y:S02]  /*4120*/  IADD3 R82, P6, -R12, R21, RZ ;  /* 0x000000150c527210 */ /* 0x000fe40007fde1ff */
[----:B------:R-:W-:-:S02]  /*4130*/  IADD3.X R10, R13, R29, ~R27, P1, P2 ;  /* 0x0000001d0d0a7210 */ /* 0x000fc40000fe4c1b */
[CC--:B------:R-:W-:Y:S01]  /*4140*/  IADD3 R79, P0, R33.reuse, R58.reuse, RZ ;  /* 0x0000003a214f7210 */ /* 0x0c0fe20007f1e0ff */
[----:B------:R-:W-:Y:S01]  /*4150*/  IMAD.X R95, RZ, RZ, -0x1, P6 ;  /* 0xffffffffff5f7424 */ /* 0x000fe200030e06ff */
[----:B------:R-:W-:Y:S01]  /*4160*/  IADD3 R58, P1, -R33, R58, RZ ;  /* 0x0000003a213a7210 */ /* 0x000fe20007f3e1ff */
[----:B------:R-:W-:Y:S01]  /*4170*/  IMAD.WIDE.U32 R48, R82, 0x34dd8, RZ ;  /* 0x00034dd852307825 */ /* 0x000fe200078e00ff */
[----:B------:R-:W-:Y:S02]  /*4180*/  IADD3.X R28, R22, R23, ~R45, P5, P4 ;  /* 0x00000017161c7210 */ /* 0x000fe40002fe8c2d */
[CC--:B------:R-:W-:Y:S01]  /*4190*/  IADD3 R70, P4, R47.reuse, R20.reuse, RZ ;  /* 0x000000142f467210 */ /* 0x0c0fe20007f9e0ff */
[----:B------:R-:W-:Y:S01]  /*41a0*/  IMAD.WIDE.U32 R44, R82, -0xb598, RZ ;  /* 0xffff4a68522c7825 */ /* 0x000fe200078e00ff */
[----:B------:R-:W-:Y:S02]  /*41b0*/  IADD3 R27, P2, -R47, R20, RZ ;  /* 0x000000142f1b7210 */ /* 0x000fe40007f5e1ff */
[----:B------:R-:W-:Y:S01]  /*41c0*/  IADD3 R34, P5, -R4, R11, RZ ;  /* 0x0000000b04227210 */ /* 0x000fe20007fbe1ff */
[----:B------:R-:W-:Y:S01]  /*41d0*/  IMAD R107, R95, -0xb598, RZ ;  /* 0xffff4a685f6b7824 */ /* 0x000fe200078e02ff */
[----:B------:R-:W-:Y:S01]  /*41e0*/  LOP3.LUT R14, R8, 0xff, RZ, 0xc0, !PT ;  /* 0x000000ff080e7812 */ /* 0x000fe200078ec0ff */
[----:B------:R-:W-:Y:S01]  /*41f0*/  IMAD.X R66, RZ, RZ, -0x1, P1 ;  /* 0xffffffffff427424 */ /* 0x000fe200008e06ff */
[----:B------:R-:W-:Y:S01]  /*4200*/  SHF.R.U64 R64, R40, 0x8, R41 ;  /* 0x0000000828407819 */ /* 0x000fe20000001229 */
[----:B------:R-:W-:Y:S01]  /*4210*/  IMAD.WIDE.U32 R46, R58, -0xb598, RZ ;  /* 0xffff4a683a2e7825 */ /* 0x000fe200078e00ff */
[----:B------:R-:W-:-:S02]  /*4220*/  IADD3 R107, R45, -R82, R107 ;  /* 0x800000522d6b7210 */ /* 0x000fc40007ffe06b */
[----:B------:R-:W-:Y:S01]  /*4230*/  SHF.R.U64 R45, R8, 0x8, R9 ;  /* 0x00000008082d7819 */ /* 0x000fe20000001209 */
[----:B------:R-:W-:Y:S01]  /*4240*/  IMAD R19, R66, -0xb598, RZ ;  /* 0xffff4a6842137824 */ /* 0x000fe200078e02ff */
[----:B------:R-:W-:Y:S01]  /*4250*/  IADD3 R20, P1, R46, R48, RZ ;  /* 0x000000302e147210 */ /* 0x000fe20007f3e0ff */
[----:B------:R-:W-:Y:S01]  /*4260*/  IMAD R48, R95, 0x34dd8, RZ ;  /* 0x00034dd85f307824 */ /* 0x000fe200078e02ff */
[----:B------:R-:W-:Y:S01]  /*4270*/  LOP3.LUT R45, R45, 0xff, RZ, 0xc0, !PT ;  /* 0x000000ff2d2d7812 */ /* 0x000fe200078ec0ff */
[----:B------:R-:W-:Y:S01]  /*4280*/  IMAD.X R54, RZ, RZ, -0x1, P5 ;  /* 0xffffffffff367424 */ /* 0x000fe200028e06ff */
[----:B------:R-:W-:Y:S01]  /*4290*/  IADD3 R19, R47, -R58, R19 ;  /* 0x8000003a2f137210 */ /* 0x000fe20007ffe013 */
[----:B------:R-:W-:Y:S01]  /*42a0*/  IMAD.X R23, RZ, RZ, -0x1, P2 ;  /* 0xffffffffff177424 */ /* 0x000fe200010e06ff */
[--C-:B------:R-:W-:Y:S01]  /*42b0*/  SHF.R.U64 R46, R8, 0x18, R9.reuse ;  /* 0x00000018082e7819 */ /* 0x100fe20000001209 */
[----:B------:R-:W-:Y:S01]  /*42c0*/  IMAD.WIDE.U32 R6, R34, -0x201e8, RZ ;  /* 0xfffdfe1822067825 */ /* 0x000fe200078e00ff */
[----:B------:R-:W-:Y:S01]  /*42d0*/  IADD3.X R19, R19, R49, R48, P1, !PT ;  /* 0x0000003113137210 */ /* 0x000fe20000ffe430 */
[----:B------:R-:W2:Y:S01]  /*42e0*/  LDC.U8 R45, c[0x3][R45] ;  /* 0x00c000002d2d7b82 */ /* 0x000ea20000000000 */
[----:B------:R-:W-:Y:S01]  /*42f0*/  SHF.R.U64 R48, R8, 0x10, R9 ;  /* 0x0000001008307819 */ /* 0x000fe20000001209 */
[----:B------:R-:W-:Y:S01]  /*4300*/  IMAD.WIDE.U32 R32, R58, 0x34dd8, RZ ;  /* 0x00034dd83a207825 */ /* 0x000fe200078e00ff */
[----:B------:R-:W-:-:S02]  /*4310*/  IADD3 R65, P2, R4, R11, RZ ;  /* 0x0000000b04417210 */ /* 0x000fc40007f5e0ff */
[----:B------:R-:W-:Y:S01]  /*4320*/  LOP3.LUT R46, R46, 0xff, RZ, 0xc0, !PT ;  /* 0x000000ff2e2e7812 */ /* 0x000fe200078ec0ff */
[----:B------:R-:W-:Y:S01]  /*4330*/  IMAD R29, R54, -0x201e8, RZ ;  /* 0xfffdfe18361d7824 */ /* 0x000fe200078e02ff */
[----:B------:R-:W-:Y:S01]  /*4340*/  LOP3.LUT R48, R48, 0xff, RZ, 0xc0, !PT ;  /* 0x000000ff30307812 */ /* 0x000fe200078ec0ff */
[----:B------:R-:W-:Y:S01]  /*4350*/  IMAD R11, R66, 0x34dd8, RZ ;  /* 0x00034dd8420b7824 */ /* 0x000fe200078e02ff */
[----:B------:R-:W-:Y:S01]  /*4360*/  IADD3 R51, P5, P6, -R44, R32, -R6 ;  /* 0x000000202c337210 */ /* 0x000fe20007ebe906 */
[----:B------:R-:W-:Y:S01]  /*4370*/  IMAD.WIDE.U32 R38, R27, -0x8eb8, RZ ;  /* 0xffff71481b267825 */ /* 0x000fe200078e00ff */
[----:B------:R-:W-:Y:S01]  /*4380*/  IADD3 R29, R7, -R34, R29 ;  /* 0x80000022071d7210 */ /* 0x000fe20007ffe01d */
[----:B------:R-:W3:Y:S01]  /*4390*/  LDC.U8 R46, c[0x3][R46] ;  /* 0x00c000002e2e7b82 */ /* 0x000ee20000000000 */
[----:B------:R-:W-:Y:S01]  /*43a0*/  SHF.R.U32.HI R50, RZ, 0x8, R9 ;  /* 0x00000008ff327819 */ /* 0x000fe20000011609 */
[----:B------:R-:W-:Y:S01]  /*43b0*/  IMAD.IADD R4, R33, 0x1, R11 ;  /* 0x0000000121047824 */ /* 0x000fe200078e020b */
[----:B------:R-:W-:Y:S01]  /*43c0*/  LOP3.LUT R64, R64, 0xff, RZ, 0xc0, !PT ;  /* 0x000000ff40407812 */ /* 0x000fe200078ec0ff */
[----:B------:R-:W-:Y:S01]  /*43d0*/  IMAD R57, R23, -0x8eb8, RZ ;  /* 0xffff714817397824 */ /* 0x000fe200078e02ff */
[----:B------:R-:W-:Y:S01]  /*43e0*/  LOP3.LUT R50, R50, 0xff, RZ, 0xc0, !PT ;  /* 0x000000ff32327812 */ /* 0x000fe200078ec0ff */
[----:B------:R-:W-:Y:S01]  /*43f0*/  IMAD R47, R54, -0x8eb8, RZ ;  /* 0xffff7148362f7824 */ /* 0x000fe200078e02ff */
[----:B------:R-:W-:Y:S01]  /*4400*/  IADD3.X R52, ~R107, R4, ~R29, P5, P6 ;  /* 0x000000046b347210 */ /* 0x000fe20002fecd1d */
[----:B------:R-:W4:Y:S01]  /*4410*/  LDC.U8 R48, c[0x3][R48] ;  /* 0x00c0000030307b82 */ /* 0x000f220000000000 */
[----:B------:R-:W-:Y:S01]  /*4420*/  IADD3 R13, P5, P6, -R32, R6, -R38 ;  /* 0x00000006200d7210 */ /* 0x000fe20007ebe926 */
[----:B------:R-:W-:Y:S01]  /*4430*/  IMAD.WIDE.U32 R6, R34, -0x8eb8, RZ ;  /* 0xffff714822067825 */ /* 0x000fe200078e00ff */
[----:B------:R-:W-:-:S02]  /*4440*/  IADD3 R57, R39, -R27, R57 ;  /* 0x8000001b27397210 */ /* 0x000fc40007ffe039 */
[----:B------:R-:W-:Y:S01]  /*4450*/  LOP3.LUT R39, R40, 0xff, RZ, 0xc0, !PT ;  /* 0x000000ff28277812 */ /* 0x000fe200078ec0ff */
[----:B------:R-:W-:Y:S01]  /*4460*/  IMAD.WIDE.U32 R32, R27, -0x201e8, RZ ;  /* 0xfffdfe181b207825 */ /* 0x000fe200078e00ff */
[-C--:B------:R-:W-:Y:S01]  /*4470*/  IADD3 R22, R7, -R34.reuse, R47 ;  /* 0x8000002207167210 */ /* 0x080fe20007ffe02f */
[----:B------:R-:W0:Y:S01]  /*4480*/  LDC.U8 R14, c[0x3][R14] ;  /* 0x00c000000e0e7b82 */ /* 0x000e220000000000 */
[----:B------:R-:W-:Y:S01]  /*4490*/  IADD3.X R47, ~R4, R29, ~R57, P5, P6 ;  /* 0x0000001d042f7210 */ /* 0x000fe20002fecd39 */
[----:B------:R-:W-:Y:S01]  /*44a0*/  IMAD R53, R23, -0x201e8, RZ ;  /* 0xfffdfe1817357824 */ /* 0x000fe200078e02ff */
[C-C-:B------:R-:W-:Y:S01]  /*44b0*/  SHF.R.U64 R29, R40.reuse, 0x18, R41.reuse ;  /* 0x00000018281d7819 */ /* 0x140fe20000001229 */
[----:B------:R-:W-:Y:S01]  /*44c0*/  IMAD.X R72, RZ, RZ, RZ, P4 ;  /* 0x000000ffff487224 */ /* 0x000fe200020e06ff */
[----:B------:R-:W-:Y:S01]  /*44d0*/  SHF.R.U64 R4, R40, 0x10, R41 ;  /* 0x0000001028047819 */ /* 0x000fe20000001229 */
[----:B------:R-:W-:Y:S01]  /*44e0*/  IMAD.X R105, RZ, RZ, RZ, P0 ;  /* 0x000000ffff697224 */ /* 0x000fe200000e06ff */
[----:B------:R-:W-:Y:S01]  /*44f0*/  IADD3 R55, P6, R82, R34, RZ ;  /* 0x0000002252377210 */ /* 0x000fe20007fde0ff */
[----:B------:R1:W0:Y:S01]  /*4500*/  LDC.U8 R40, c[0x3][R64] ;  /* 0x00c0000040287b82 */ /* 0x0002220000000000 */
[----:B------:R-:W-:-:S02]  /*4510*/  LOP3.LUT R30, R9, 0xff, RZ, 0xc0, !PT ;  /* 0x000000ff091e7812 */ /* 0x000fc400078ec0ff */
[----:B------:R-:W-:Y:S01]  /*4520*/  LOP3.LUT R29, R29, 0xff, RZ, 0xc0, !PT ;  /* 0x000000ff1d1d7812 */ /* 0x000fe200078ec0ff */
[----:B------:R-:W-:Y:S01]  /*4530*/  IMAD.X R61, R95, 0x1, R54, P6 ;  /* 0x000000015f3d7824 */ /* 0x000fe200030e0636 */
[----:B------:R-:W-:Y:S02]  /*4540*/  LOP3.LUT R4, R4, 0xff, RZ, 0xc0, !PT ;  /* 0x000000ff04047812 */ /* 0x000fe400078ec0ff */
[-C--:B------:R-:W-:Y:S01]  /*4550*/  IADD3 R63, P5, R58, R27.reuse, RZ ;  /* 0x0000001b3a3f7210 */ /* 0x080fe20007fbe0ff */
[----:B------:R-:W0:Y:S01]  /*4560*/  LDC.U8 R50, c[0x3][R50] ;  /* 0x00c0000032327b82 */ /* 0x000e220000000000 */
[----:B------:R-:W-:Y:S01]  /*4570*/  IADD3 R11, P1, R32, R6, RZ ;  /* 0x00000006200b7210 */ /* 0x000fe20007f3e0ff */
[----:B------:R-:W-:Y:S01]  /*4580*/  IMAD.WIDE.U32 R6, R55, -0x2b780, RZ ;  /* 0xfffd488037067825 */ /* 0x000fe200078e00ff */
[----:B------:R-:W-:-:S03]  /*4590*/  IADD3 R53, R33, -R27, R53 ;  /* 0x8000001b21357210 */ /* 0x000fc60007ffe035 */
[----:B------:R-:W-:Y:S02]  /*45a0*/  IMAD R49, R61, -0x2b780, RZ ;  /* 0xfffd48803d317824 */ /* 0x000fe400078e02ff */
[----:B------:R-:W0:Y:S01]  /*45b0*/  LDC.U8 R30, c[0x3][R30] ;  /* 0x00c000001e1e7b82 */ /* 0x000e220000000000 */
[----:B------:R-:W-:Y:S01]  /*45c0*/  IMAD.X R62, R66, 0x1, R23, P5 ;  /* 0x00000001423e7824 */ /* 0x000fe200028e0617 */
[----:B------:R-:W-:Y:S01]  /*45d0*/  IADD3 R8, P5, R51, R6, RZ ;  /* 0x0000000633087210 */ /* 0x000fe20007fbe0ff */
[----:B------:R-:W-:Y:S01]  /*45e0*/  IMAD.WIDE.U32 R32, R63, 0x2bf20, RZ ;  /* 0x0002bf203f207825 */ /* 0x000fe200078e00ff */
[----:B------:R-:W-:-:S03]  /*45f0*/  IADD3 R49, R7, -R55, R49 ;  /* 0x8000003707317210 */ /* 0x000fc60007ffe031 */
[----:B------:R-:W-:Y:S01]  /*4600*/  IMAD R51, R62, 0x2bf20, RZ ;  /* 0x0002bf203e337824 */ /* 0x000fe200078e02ff */
[----:B------:R-:W0:Y:S01]  /*4610*/  LDC.U8 R39, c[0x3][R39] ;  /* 0x00c0000027277b82 */ /* 0x000e220000000000 */
[----:B------:R-:W-:Y:S01]  /*4620*/  IMAD.X R6, R22, 0x1, R53, P1 ;  /* 0x0000000116067824 */ /* 0x000fe200008e0635 */
[----:B------:R-:W-:Y:S01]  /*4630*/  IADD3 R13, P6, R13, R32, RZ ;  /* 0x000000200d0d7210 */ /* 0x000fe20007fde0ff */
[----:B-1----:R-:W-:Y:S01]  /*4640*/  IMAD.X R64, RZ, RZ, RZ, P2 ;  /* 0x000000ffff407224 */ /* 0x002fe200010e06ff */
[----:B------:R-:W-:Y:S01]  /*4650*/  IADD3 R7, P1, R12, R21, RZ ;  /* 0x000000150c077210 */ /* 0x000fe20007f3e0ff */
[----:B------:R-:W-:Y:S01]  /*4660*/  IMAD.X R12, R52, 0x1, R49, P5 ;  /* 0x00000001340c7824 */ /* 0x000fe200028e0631 */
[----:B------:R-:W-:Y:S02]  /*4670*/  SHF.R.U32.HI R21, RZ, 0x10, R9 ;  /* 0x00000010ff157819 */ /* 0x000fe40000011609 */
[----:B------:R-:W1:Y:S01]  /*4680*/  LDC.U8 R29, c[0x3][R29] ;  /* 0x00c000001d1d7b82 */ /* 0x000e620000000000 */
[----:B------:R-:W-:Y:S01]  /*4690*/  IADD3.X R22, R47, R33, R51, P6, !PT ;  /* 0x000000212f167210 */ /* 0x000fe200037fe433 */
[----:B------:R-:W-:Y:S01]  /*46a0*/  IMAD.WIDE.U32 R32, R63, -0x2b780, RZ ;  /* 0xfffd48803f207825 */ /* 0x000fe200078e00ff */
[----:B------:R-:W-:-:S02]  /*46b0*/  SHF.R.U32.HI R51, RZ, 0x18, R9 ;  /* 0x00000018ff337819 */ /* 0x000fc40000011609 */
[----:B------:R-:W-:Y:S01]  /*46c0*/  LOP3.LUT R21, R21, 0xff, RZ, 0xc0, !PT ;  /* 0x000000ff15157812 */ /* 0x000fe200078ec0ff */
[----:B---3--:R-:W-:Y:S01]  /*46d0*/  IMAD.WIDE.U32 R46, R46, 0x1000000, RZ ;  /* 0x010000002e2e7825 */ /* 0x008fe200078e00ff */
[----:B--2---:R-:W-:Y:S01]  /*46e0*/  LOP3.LUT R52, R45, 0xff, RZ, 0xc0, !PT ;  /* 0x000000ff2d347812 */ /* 0x004fe200078ec0ff */
[----:B------:R-:W2:Y:S01]  /*46f0*/  LDC.U8 R4, c[0x3][R4] ;  /* 0x00c0000004047b82 */ /* 0x000ea20000000000 */
[----:B------:R-:W-:Y:S01]  /*4700*/  IADD3 R9, P5, P6, R32, -R20, -R11 ;  /* 0x8000001420097210 */ /* 0x000fe20007ebe80b */
[----:B------:R-:W-:Y:S01]  /*4710*/  IMAD R45, R62, -0x2b780, RZ ;  /* 0xfffd48803e2d7824 */ /* 0x000fe200078e02ff */
[----:B------:R-:W-:Y:S01]  /*4720*/  LOP3.LUT R62, R42, 0xff, RZ, 0xc0, !PT ;  /* 0x000000ff2a3e7812 */ /* 0x000fe200078ec0ff */
[----:B------:R-:W-:Y:S02]  /*4730*/  IMAD.SHL.U32 R53, R52, 0x100, RZ ;  /* 0x0000010034357824 */ /* 0x000fe400078e00ff */
[----:B----4-:R-:W-:Y:S01]  /*4740*/  IMAD.WIDE.U32 R48, R48, 0x10000, RZ ;  /* 0x0001000030307825 */ /* 0x010fe200078e00ff */
[----:B------:R-:W-:Y:S01]  /*4750*/  IADD3 R45, R33, -R63, R45 ;  /* 0x8000003f212d7210 */ /* 0x000fe20007ffe02d */
[----:B------:R-:W3:Y:S01]  /*4760*/  LDC.U8 R51, c[0x3][R51] ;  /* 0x00c0000033337b82 */ /* 0x000ee20000000000 */
[----:B0-----:R-:W-:Y:S01]  /*4770*/  LOP3.LUT R53, R53, 0xffff00ff, R14, 0xf8, !PT ;  /* 0xffff00ff35357812 */ /* 0x001fe200078ef80e */
[----:B------:R-:W-:Y:S01]  /*4780*/  IMAD.WIDE.U32 R32, R55, 0x2bf20, RZ ;  /* 0x0002bf2037207825 */ /* 0x000fe200078e00ff */
[----:B------:R-:W-:-:S02]  /*4790*/  SHF.R.U64 R55, R42, 0x8, R43 ;  /* 0x000000082a377819 */ /* 0x000fc4000000122b */
[----:B------:R-:W-:Y:S01]  /*47a0*/  IADD3.X R45, R45, ~R19, ~R6, P5, P6 ;  /* 0x800000132d2d7210 */ /* 0x000fe20002fecc06 */
[----:B------:R-:W-:Y:S01]  /*47b0*/  IMAD R14, R61, 0x2bf20, RZ ;  /* 0x0002bf203d0e7824 */ /* 0x000fe200078e02ff */
[----:B------:R-:W-:Y:S01]  /*47c0*/  LOP3.LUT R55, R55, 0xff, RZ, 0xc0, !PT ;  /* 0x000000ff37377812 */ /* 0x000fe200078ec0ff */
[----:B------:R-:W0:Y:S01]  /*47d0*/  LDC.U8 R21, c[0x3][R21] ;  /* 0x00c0000015157b82 */ /* 0x000e220000000000 */
[----:B------:R-:W-:Y:S02]  /*47e0*/  IADD3 R9, P5, R9, R32, RZ ;  /* 0x0000002009097210 */ /* 0x000fe40007fbe0ff */
[----:B------:R-:W-:Y:S02]  /*47f0*/  SHF.L.U64.HI R61, R52, 0x8, RZ ;  /* 0x00000008343d7819 */ /* 0x000fe400000102ff */
[----:B------:R-:W-:Y:S02]  /*4800*/  LOP3.LUT R53, R46, R48, R53, 0xfe, !PT ;  /* 0x000000302e357212 */ /* 0x000fe400078efe35 */
[----:B------:R-:W-:Y:S01]  /*4810*/  IADD3.X R14, R45, R33, R14, P5, !PT ;  /* 0x000000212d0e7210 */ /* 0x000fe20002ffe40e */
[----:B------:R-:W4:Y:S01]  /*4820*/  LDC.U8 R55, c[0x3][R55] ;  /* 0x00c0000037377b82 */ /* 0x000f220000000000 */
[----:B------:R-:W-:-:S02]  /*4830*/  LOP3.LUT R49, R47, R49, R61, 0xfe, !PT ;  /* 0x000000312f317212 */ /* 0x000fc400078efe3d */
[----:B------:R-:W-:Y:S02]  /*4840*/  IADD3 R33, P5, R60, R53, RZ ;  /* 0x000000353c217210 */ /* 0x000fe40007fbe0ff */
[----:B------:R-:W-:Y:S02]  /*4850*/  LOP3.LUT R48, R40, 0xff, RZ, 0xc0, !PT ;  /* 0x000000ff28307812 */ /* 0x000fe400078ec0ff */
[CC--:B------:R-:W-:Y:S01]  /*4860*/  IADD3 R40, P4, R70.reuse, R33.reuse, RZ ;  /* 0x0000002146287210 */ /* 0x0c0fe20007f9e0ff */
[----:B------:R-:W-:Y:S01]  /*4870*/  IMAD.X R45, RZ, RZ, R49, P5 ;  /* 0x000000ffff2d7224 */ /* 0x000fe200028e0631 */
[----:B------:R-:W-:Y:S01]  /*4880*/  IADD3 R70, P5, -R70, R33, RZ ;  /* 0x0000002146467210 */ /* 0x000fe20007fbe1ff */
[----:B------:R-:W-:Y:S01]  /*4890*/  IMAD.SHL.U32 R33, R50, 0x100, RZ ;  /* 0x0000010032217824 */ /* 0x000fe200078e00ff */
[--C-:B------:R-:W-:Y:S01]  /*48a0*/  SHF.R.U64 R63, R42, 0x18, R43.reuse ;  /* 0x000000182a3f7819 */ /* 0x100fe2000000122b */
[----:B------:R-:W-:Y:S01]  /*48b0*/  IMAD.SHL.U32 R32, R48, 0x100, RZ ;  /* 0x0000010030207824 */ /* 0x000fe200078e00ff */
[----:B------:R-:W-:Y:S01]  /*48c0*/  SHF.R.U64 R42, R42, 0x10, R43 ;  /* 0x000000102a2a7819 */ /* 0x000fe2000000122b */
[----:B------:R-:W4:Y:S01]  /*48d0*/  LDC.U8 R62, c[0x3][R62] ;  /* 0x00c000003e3e7b82 */ /* 0x000f220000000000 */
[----:B------:R-:W-:Y:S01]  /*48e0*/  LOP3.LUT R61, R33, R30, R49, 0xfe, !PT ;  /* 0x0000001e213d7212 */ /* 0x000fe200078efe31 */
[----:B------:R-:W-:Y:S01]  /*48f0*/  IMAD.X R69, R72, 0x1, R45, P4 ;  /* 0x0000000148457824 */ /* 0x000fe200020e062d */
[----:B------:R-:W-:Y:S01]  /*4900*/  LOP3.LUT R39, R32, 0xffff00ff, R39, 0xf8, !PT ;  /* 0xffff00ff20277812 */ /* 0x000fe200078ef827 */
[----:B-1----:R-:W-:Y:S01]  /*4910*/  IMAD.WIDE.U32 R32, R29, 0x1000000, RZ ;  /* 0x010000001d207825 */ /* 0x002fe200078e00ff */
[----:B------:R-:W-:-:S02]  /*4920*/  LOP3.LUT R42, R42, 0xff, RZ, 0xc0, !PT ;  /* 0x000000ff2a2a7812 */ /* 0x000fc400078ec0ff */
[----:B------:R-:W-:Y:S01]  /*4930*/  SHF.L.U64.HI R29, R48, 0x8, RZ ;  /* 0x00000008301d7819 */ /* 0x000fe200000102ff */
[----:B------:R-:W-:Y:S01]  /*4940*/  IMAD.X R72, R45, 0x1, ~R72, P5 ;  /* 0x000000012d487824 */ /* 0x000fe200028e0e48 */
[----:B------:R-:W-:Y:S01]  /*4950*/  IADD3 R60, P4, -R60, R53, RZ ;  /* 0x000000353c3c7210 */ /* 0x000fe20007f9e1ff */
[----:B--2---:R-:W-:Y:S01]  /*4960*/  IMAD.WIDE.U32 R46, R4, 0x10000, RZ ;  /* 0x00010000042e7825 */ /* 0x004fe200078e00ff */
[----:B------:R-:W1:Y:S01]  /*4970*/  LDC.U8 R42, c[0x3][R42] ;  /* 0x00c000002a2a7b82 */ /* 0x000e620000000000 */
[----:B------:R-:W-:Y:S02]  /*4980*/  LOP3.LUT R63, R63, 0xff, RZ, 0xc0, !PT ;  /* 0x000000ff3f3f7812 */ /* 0x000fe400078ec0ff */
[----:B------:R-:W-:Y:S01]  /*4990*/  IADD3.X R45, R49, -0x1, RZ, P4, !PT ;  /* 0xffffffff312d7810 */ /* 0x000fe200027fe4ff */
[----:B------:R-:W-:Y:S01]  /*49a0*/  IMAD R77, R72, -0x48900, RZ ;  /* 0xfffb7700484d7824 */ /* 0x000fe200078e02ff */
[----:B------:R-:W-:Y:S01]  /*49b0*/  LOP3.LUT R30, R32, R46, R39, 0xfe, !PT ;  /* 0x0000002e201e7212 */ /* 0x000fe200078efe27 */
[----:B------:R-:W-:Y:S01]  /*49c0*/  IMAD.WIDE.U32 R84, R60, -0x33968, RZ ;  /* 0xfffcc6983c547825 */ /* 0x000fe200078e00ff */
[----:B------:R-:W-:Y:S01]  /*49d0*/  LOP3.LUT R39, R33, R47, R29, 0xfe, !PT ;  /* 0x0000002f21277212 */ /* 0x000fe200078efe1d */
[----:B------:R-:W2:Y:S01]  /*49e0*/  LDC.U8 R63, c[0x3][R63] ;  /* 0x00c000003f3f7b82 */ /* 0x000ea20000000000 */
[-C--:B------:R-:W-:Y:S01]  /*49f0*/  IADD3 R4, P5, R83, R30.reuse, RZ ;  /* 0x0000001e53047210 */ /* 0x080fe20007fbe0ff */
[----:B------:R-:W-:Y:S01]  /*4a00*/  IMAD R67, R45, -0x33968, RZ ;  /* 0xfffcc6982d437824 */ /* 0x000fe200078e02ff */
[----:B------:R-:W-:-:S02]  /*4a10*/  IADD3 R83, P2, -R83, R30, RZ ;  /* 0x0000001e53537210 */ /* 0x000fc40007f5e1ff */
[CC--:B------:R-:W-:Y:S01]  /*4a20*/  IADD3 R29, P4, R65.reuse, R4.reuse, RZ ;  /* 0x00000004411d7210 */ /* 0x0c0fe20007f9e0ff */
[----:B------:R-:W-:Y:S01]  /*4a30*/  IMAD.X R33, RZ, RZ, R39, P5 ;  /* 0x000000ffff217224 */ /* 0x000fe200028e0627 */
[----:B------:R-:W-:Y:S01]  /*4a40*/  IADD3 R65, P5, -R65, R4, RZ ;  /* 0x0000000441417210 */ /* 0x000fe20007fbe1ff */
[----:B---3--:R-:W-:Y:S01]  /*4a50*/  IMAD.SHL.U32 R4, R51, 0x1000000, RZ ;  /* 0x0100000033047824 */ /* 0x008fe200078e00ff */
[----:B------:R-:W-:Y:S01]  /*4a60*/  IADD3.X R93, R39, -0x1, RZ, P2, !PT ;  /* 0xffffffff275d7810 */ /* 0x000fe200017fe4ff */
[----:B0-----:R-:W-:Y:S01]  /*4a70*/  IMAD.U32 R21, R21, 0x10000, RZ ;  /* 0x0001000015157824 */ /* 0x001fe200078e00ff */
[----:B------:R-:W-:Y:S01]  /*4a80*/  IADD3 R34, P2, R34, R83, RZ ;  /* 0x0000005322227210 */ /* 0x000fe20007f5e0ff */
[----:B------:R-:W-:Y:S01]  /*4a90*/  IMAD.WIDE.U32 R50, R70, -0x48900, RZ ;  /* 0xfffb770046327825 */ /* 0x000fe200078e00ff */
[----:B------:R-:W-:Y:S02]  /*4aa0*/  IADD3 R67, R85, -R60, R67 ;  /* 0x8000003c55437210 */ /* 0x000fe40007ffe043 */
[----:B------:R-:W-:Y:S01]  /*4ab0*/  LOP3.LUT R61, R4, R21, R61, 0xfe, !PT ;  /* 0x00000015043d7212 */ /* 0x000fe200078efe3d */
[----:B------:R-:W-:Y:S01]  /*4ac0*/  IMAD.X R4, R64, 0x1, R33, P4 ;  /* 0x0000000140047824 */ /* 0x000fe200020e0621 */
[----:B------:R-:W-:Y:S01]  /*4ad0*/  IADD3 R77, R51, -R70, R77 ;  /* 0x80000046334d7210 */ /* 0x000fe20007ffe04d */
[----:B------:R-:W-:Y:S01]  /*4ae0*/  IMAD.X R64, R33, 0x1, ~R64, P5 ;  /* 0x0000000121407824 */ /* 0x000fe200028e0e40 */
[----:B------:R-:W-:Y:S01]  /*4af0*/  IADD3 R30, P5, R27, R60, RZ ;  /* 0x0000003c1b1e7210 */ /* 0x000fe20007fbe0ff */
[----:B------:R-:W-:Y:S01]  /*4b00*/  IMAD.WIDE.U32 R46, R65, 0x608f8, RZ ;  /* 0x000608f8412e7825 */ /* 0x000fe200078e00ff */
[----:B----4-:R-:W-:-:S03]  /*4b10*/  LOP3.LUT R73, R55, 0xff, RZ, 0xc0, !PT ;  /* 0x000000ff37497812 */ /* 0x010fc600078ec0ff */
[----:B------:R-:W-:Y:S01]  /*4b20*/  IMAD.X R33, R23, 0x1, R45, P5 ;  /* 0x0000000117217824 */ /* 0x000fe200028e062d */
[----:B------:R-:W-:Y:S01]  /*4b30*/  IADD3 R32, P5, R50, R46, RZ ;  /* 0x0000002e32207210 */ /* 0x000fe20007fbe0ff */
[----:B------:R-:W-:-:S04]  /*4b40*/  IMAD.WIDE.U32 R52, R30, -0x53b50, RZ ;  /* 0xfffac4b01e347825 */ /* 0x000fc800078e00ff */
[----:B------:R-:W-:-:S04]  /*4b50*/  IMAD.WIDE.U32 R50, R34, -0x3a0, RZ ;  /* 0xfffffc6022327825 */ /* 0x000fc800078e00ff */
[----:B------:R-:W-:-:S04]  /*4b60*/  IMAD.WIDE.U32 R48, R83, 0x8b18, RZ ;  /* 0x00008b1853307825 */ /* 0x000fc800078e00ff */
[----:B------:R-:W-:Y:S01]  /*4b70*/  IMAD.X R21, R54, 0x1, R93, P2 ;  /* 0x0000000136157824 */ /* 0x000fe200010e065d */
[----:B------:R-:W-:Y:S01]  /*4b80*/  IADD3 R27, P2, R52, R50, RZ ;  /* 0x00000032341b7210 */ /* 0x000fe20007f5e0ff */
[----:B------:R-:W-:Y:S01]  /*4b90*/  IMAD R23, R33, -0x53b50, RZ ;  /* 0xfffac4b021177824 */ /* 0x000fe200078e02ff */
[----:B------:R-:W-:Y:S01]  /*4ba0*/  SHF.R.U64 R52, R36, 0x8, R37 ;  /* 0x0000000824347819 */ /* 0x000fe20000001225 */
[----:B------:R-:W-:Y:S01]  /*4bb0*/  IMAD.SHL.U32 R55, R73, 0x100, RZ ;  /* 0x0000010049377824 */ /* 0x000fe200078e00ff */
[----:B------:R-:W-:Y:S01]  /*4bc0*/  IADD3 R84, P4, R84, R48, RZ ;  /* 0x0000003054547210 */ /* 0x000fe20007f9e0ff */
[----:B------:R-:W-:Y:S01]  /*4bd0*/  IMAD R48, R93, 0x8b18, RZ ;  /* 0x00008b185d307824 */ /* 0x000fe200078e02ff */
[----:B------:R-:W-:Y:S01]  /*4be0*/  LOP3.LUT R52, R52, 0xff, RZ, 0xc0, !PT ;  /* 0x000000ff34347812 */ /* 0x000fe200078ec0ff */
[----:B------:R-:W-:Y:S01]  /*4bf0*/  IMAD R71, R21, -0x3a0, RZ ;  /* 0xfffffc6015477824 */ /* 0x000fe200078e02ff */
[----:B------:R-:W-:Y:S01]  /*4c00*/  IADD3 R53, R53, -R30, R23 ;  /* 0x8000001e35357210 */ /* 0x000fe20007ffe017 */
[C---:B------:R-:W-:Y:S01]  /*4c10*/  IMAD R46, R64.reuse, 0x608f8, RZ ;  /* 0x000608f8402e7824 */ /* 0x040fe200078e02ff */
[----:B------:R-:W-:Y:S01]  /*4c20*/  LOP3.LUT R55, R55, 0xffff00ff, R62, 0xf8, !PT ;  /* 0xffff00ff37377812 */ /* 0x000fe200078ef83e */
[----:B------:R-:W-:Y:S01]  /*4c30*/  IMAD R75, R64, -0x48900, RZ ;  /* 0xfffb7700404b7824 */ /* 0x000fe200078e02ff */
[----:B------:R-:W-:Y:S01]  /*4c40*/  IADD3.X R23, R67, R49, R48, P4, !PT ;  /* 0x0000003143177210 */ /* 0x000fe200027fe430 */
[----:B------:R0:W3:Y:S01]  /*4c50*/  LDC.U8 R62, c[0x3][R52] ;  /* 0x00c00000343e7b82 */ /* 0x0000e20000000000 */
[----:B------:R-:W-:Y:S01]  /*4c60*/  SHF.R.U64 R67, R36, 0x18, R37 ;  /* 0x0000001824437819 */ /* 0x000fe20000001225 */
[----:B--2---:R-:W-:Y:S01]  /*4c70*/  IMAD.WIDE.U32 R48, R63, 0x1000000, RZ ;  /* 0x010000003f307825 */ /* 0x004fe200078e00ff */
[----:B------:R-:W-:-:S02]  /*4c80*/  IADD3 R54, R51, -R34, R71 ;  /* 0x8000002233367210 */ /* 0x000fc40007ffe047 */
[----:B------:R-:W-:Y:S01]  /*4c90*/  LOP3.LUT R67, R67, 0xff, RZ, 0xc0, !PT ;  /* 0x000000ff43437812 */ /* 0x000fe200078ec0ff */
[----:B-1----:R-:W-:Y:S01]  /*4ca0*/  IMAD.WIDE.U32 R50, R42, 0x10000, RZ ;  /* 0x000100002a327825 */ /* 0x002fe200078e00ff */
[C---:B------:R-:W-:Y:S02]  /*4cb0*/  LOP3.LUT R71, R36.reuse, 0xff, RZ, 0xc0, !PT ;  /* 0x000000ff24477812 */ /* 0x040fe400078ec0ff */
[----:B------:R-:W-:Y:S01]  /*4cc0*/  SHF.R.U64 R36, R36, 0x10, R37 ;  /* 0x0000001024247819 */ /* 0x000fe20000001225 */
[----:B------:R-:W-:Y:S01]  /*4cd0*/  IMAD.X R54, R54, 0x1, R53, P2 ;  /* 0x0000000136367824 */ /* 0x000fe200010e0635 */
[----:B------:R1:W2:Y:S01]  /*4ce0*/  LDC.U8 R42, c[0x3][R71] ;  /* 0x00c00000472a7b82 */ /* 0x0002a20000000000 */
[----:B------:R-:W-:Y:S01]  /*4cf0*/  SHF.L.U64.HI R73, R73, 0x8, RZ ;  /* 0x0000000849497819 */ /* 0x000fe200000102ff */
[----:B------:R-:W-:Y:S01]  /*4d00*/  IMAD R87, R21, -0x53b50, RZ ;  /* 0xfffac4b015577824 */ /* 0x000fe200078e02ff */
[----:B------:R-:W-:Y:S01]  /*4d10*/  LOP3.LUT R63, R36, 0xff, RZ, 0xc0, !PT ;  /* 0x000000ff243f7812 */ /* 0x000fe200078ec0ff */
[----:B------:R-:W-:Y:S01]  /*4d20*/  IMAD R101, R33, -0x3a0, RZ ;  /* 0xfffffc6021657824 */ /* 0x000fe200078e02ff */
[----:B------:R-:W-:-:S02]  /*4d30*/  LOP3.LUT R68, R48, R50, R55, 0xfe, !PT ;  /* 0x0000003230447212 */ /* 0x000fc400078efe37 */
[----:B------:R-:W-:Y:S01]  /*4d40*/  LOP3.LUT R55, R49, R51, R73, 0xfe, !PT ;  /* 0x0000003331377212 */ /* 0x000fe200078efe49 */
[----:B------:R-:W4:Y:S01]  /*4d50*/  LDC.U8 R67, c[0x3][R67] ;  /* 0x00c0000043437b82 */ /* 0x000f220000000000 */
[----:B------:R-:W-:Y:S01]  /*4d60*/  IADD3 R36, P4, R59, R68, RZ ;  /* 0x000000443b247210 */ /* 0x000fe20007f9e0ff */
[----:B------:R-:W-:Y:S01]  /*4d70*/  IMAD.WIDE.U32 R50, R70, 0x608f8, RZ ;  /* 0x000608f846327825 */ /* 0x000fe200078e00ff */
[----:B------:R-:W-:Y:S02]  /*4d80*/  IADD3.X R77, R77, R47, R46, P5, !PT ;  /* 0x0000002f4d4d7210 */ /* 0x000fe40002ffe42e */
[CC--:B------:R-:W-:Y:S01]  /*4d90*/  IADD3 R47, P0, R79.reuse, R36.reuse, RZ ;  /* 0x000000244f2f7210 */ /* 0x0c0fe20007f1e0ff */
[----:B------:R-:W-:Y:S01]  /*4da0*/  IMAD.X R46, RZ, RZ, R55, P4 ;  /* 0x000000ffff2e7224 */ /* 0x000fe200020e0637 */
[--C-:B------:R-:W-:Y:S01]  /*4db0*/  SHF.R.U32.HI R53, RZ, 0x10, R41.reuse ;  /* 0x00000010ff357819 */ /* 0x100fe20000011629 */
[----:B------:R-:W4:Y:S01]  /*4dc0*/  LDC.U8 R63, c[0x3][R63] ;  /* 0x00c000003f3f7b82 */ /* 0x000f220000000000 */
[----:B------:R-:W-:Y:S01]  /*4dd0*/  IADD3 R79, P4, -R79, R36, RZ ;  /* 0x000000244f4f7210 */ /* 0x000fe20007f9e1ff */
[----:B------:R-:W-:Y:S01]  /*4de0*/  IMAD.X R48, R105, 0x1, R46, P0 ;  /* 0x0000000169307824 */ /* 0x000fe200000e062e */
[----:B0-----:R-:W-:Y:S01]  /*4df0*/  SHF.R.U32.HI R52, RZ, 0x18, R41 ;  /* 0x00000018ff347819 */ /* 0x001fe20000011629 */
[----:B------:R-:W-:Y:S01]  /*4e00*/  IMAD R73, R72, 0x608f8, RZ ;  /* 0x000608f848497824 */ /* 0x000fe200078e02ff */
[----:B------:R-:W-:Y:S01]  /*4e10*/  LOP3.LUT R53, R53, 0xff, RZ, 0xc0, !PT ;  /* 0x000000ff35357812 */ /* 0x000fe200078ec0ff */
[----:B------:R-:W-:Y:S01]  /*4e20*/  IMAD.X R105, R46, 0x1, ~R105, P4 ;  /* 0x000000012e697824 */ /* 0x000fe200020e0e69 */
[CC--:B-1----:R-:W-:Y:S01]  /*4e30*/  IADD3 R71, P0, R47.reuse, R40.reuse, RZ ;  /* 0x000000282f477210 */ /* 0x0c2fe20007f1e0ff */
[----:B------:R0:W1:Y:S01]  /*4e40*/  LDC.U8 R46, c[0x3][R74] ;  /* 0x00c000004a2e7b82 */ /* 0x0000620000000000 */
[----:B------:R-:W-:Y:S01]  /*4e50*/  IADD3 R47, P2, -R47, R40, RZ ;  /* 0x000000282f2f7210 */ /* 0x000fe20007f5e1ff */
[----:B------:R-:W-:Y:S01]  /*4e60*/  IMAD R76, R105, -0xa508, RZ ;  /* 0xffff5af8694c7824 */ /* 0x000fe200078e02ff */
[----:B------:R-:W-:Y:S01]  /*4e70*/  IADD3 R103, P6, -R59, R68, RZ ;  /* 0x000000443b677210 */ /* 0x000fe20007fde1ff */
[----:B------:R-:W-:Y:S01]  /*4e80*/  IMAD.X R36, R48, 0x1, R69, P0 ;  /* 0x0000000130247824 */ /* 0x000fe200000e0645 */
[----:B------:R-:W-:Y:S01]  /*4e90*/  LOP3.LUT R68, R43, 0xff, RZ, 0xc0, !PT ;  /* 0x000000ff2b447812 */ /* 0x000fe200078ec0ff */
[----:B------:R-:W-:Y:S01]  /*4ea0*/  IMAD.X R69, R69, 0x1, ~R48, P2 ;  /* 0x0000000145457824 */ /* 0x000fe200010e0e30 */
[----:B------:R-:W-:Y:S01]  /*4eb0*/  IADD3 R114, P2, R56, R61, RZ ;  /* 0x0000003d38727210 */ /* 0x000fe20007f5e0ff */
[----:B------:R-:W1:Y:S01]  /*4ec0*/  LDC.U8 R52, c[0x3][R52] ;  /* 0x00c0000034347b82 */ /* 0x000e620000000000 */
[----:B------:R-:W-:Y:S01]  /*4ed0*/  IMAD.WIDE.U32 R48, R79, -0xa508, RZ ;  /* 0xffff5af84f307825 */ /* 0x000fe200078e00ff */
[----:B------:R-:W-:-:S03]  /*4ee0*/  IADD3.X R90, R55, -0x1, RZ, P6, !PT ;  /* 0xffffffff375a7810 */ /* 0x000fc600037fe4ff */
[----:B------:R-:W-:Y:S01]  /*4ef0*/  IMAD.WIDE.U32 R40, R65, -0x48900, RZ ;  /* 0xfffb770041287825 */ /* 0x000fe200078e00ff */
[----:B---3--:R-:W-:Y:S02]  /*4f00*/  LOP3.LUT R62, R62, 0xff, RZ, 0xc0, !PT ;  /* 0x000000ff3e3e7812 */ /* 0x008fe400078ec0ff */
[----:B------:R-:W3:Y:S01]  /*4f10*/  LDC.U8 R53, c[0x3][R53] ;  /* 0x00c0000035357b82 */ /* 0x000ee20000000000 */
[----:B------:R-:W-:Y:S01]  /*4f20*/  IMAD.IADD R73, R51, 0x1, R73 ;  /* 0x0000000133497824 */ /* 0x000fe200078e0249 */
[----:B------:R-:W-:Y:S01]  /*4f30*/  IADD3 R76, R49, -R79, R76 ;  /* 0x8000004f314c7210 */ /* 0x000fe20007ffe04c */
[----:B------:R-:W-:Y:S01]  /*4f40*/  IMAD.SHL.U32 R49, R62, 0x100, RZ ;  /* 0x000001003e317824 */ /* 0x000fe200078e00ff */
[----:B------:R-:W-:Y:S01]  /*4f50*/  IADD3 R109, P4, P5, -R48, R40, R50 ;  /* 0x00000028306d7210 */ /* 0x000fe20007d9e132 */
[----:B------:R-:W-:Y:S01]  /*4f60*/  IMAD R112, R90, -0x189c8, RZ ;  /* 0xfffe76385a707824 */ /* 0x000fe200078e02ff */
[----:B------:R-:W-:Y:S02]  /*4f70*/  IADD3 R51, R41, -R65, R75 ;  /* 0x8000004129337210 */ /* 0x000fe40007ffe04b */
[----:B--2---:R-:W-:Y:S01]  /*4f80*/  LOP3.LUT R59, R49, 0xffff00ff, R42, 0xf8, !PT ;  /* 0xffff00ff313b7812 */ /* 0x004fe200078ef82a */
[----:B------:R-:W2:Y:S01]  /*4f90*/  LDC.U8 R68, c[0x3][R68] ;  /* 0x00c0000044447b82 */ /* 0x000ea20000000000 */
[----:B0-----:R-:W-:-:S02]  /*4fa0*/  IADD3.X R74, ~R76, R51, R73, P4, P5 ;  /* 0x000000334c4a7210 */ /* 0x001fc400027ea549 */
[----:B------:R-:W-:Y:S02]  /*4fb0*/  IADD3 R89, P4, P5, -R48, R40, -R50 ;  /* 0x0000002830597210 */ /* 0x000fe40007d9e932 */
[----:B------:R-:W-:Y:S01]  /*4fc0*/  IADD3 R41, P0, -R56, R61, RZ ;  /* 0x0000003d38297210 */ /* 0x000fe20007f1e1ff */
[----:B----4-:R-:W-:Y:S01]  /*4fd0*/  IMAD.WIDE.U32 R48, R67, 0x1000000, RZ ;  /* 0x0100000043307825 */ /* 0x010fe200078e00ff */
[----:B------:R-:W-:Y:S02]  /*4fe0*/  SHF.R.U32.HI R67, RZ, 0x10, R43 ;  /* 0x00000010ff437819 */ /* 0x000fe4000001162b */
[----:B------:R-:W-:Y:S01]  /*4ff0*/  IADD3.X R76, ~R76, R51, ~R73, P4, P5 ;  /* 0x000000334c4c7210 */ /* 0x000fe200027ead49 */
[----:B------:R-:W-:Y:S01]  /*5000*/  IMAD.X R73, RZ, RZ, RZ, P1 ;  /* 0x000000ffff497224 */ /* 0x000fe200008e06ff */
[----:B------:R-:W-:Y:S02]  /*5010*/  LOP3.LUT R67, R67, 0xff, RZ, 0xc0, !PT ;  /* 0x000000ff43437812 */ /* 0x000fe400078ec0ff */
[----:B------:R-:W-:Y:S01]  /*5020*/  SHF.L.U64.HI R61, R62, 0x8, RZ ;  /* 0x000000083e3d7819 */ /* 0x000fe200000102ff */
[----:B------:R-:W-:Y:S01]  /*5030*/  IMAD.WIDE.U32 R50, R63, 0x10000, RZ ;  /* 0x000100003f327825 */ /* 0x000fe200078e00ff */
[----:B------:R-:W-:-:S02]  /*5040*/  IADD3 R43, P1, R58, R103, RZ ;  /* 0x000000673a2b7210 */ /* 0x000fc40007f3e0ff */
[----:B------:R-:W0:Y:S01]  /*5050*/  LDC.U8 R67, c[0x3][R67] ;  /* 0x00c0000043437b82 */ /* 0x000e220000000000 */
[----:B------:R-:W-:Y:S01]  /*5060*/  IMAD.WIDE.U32 R62, R60, 0x8b18, RZ ;  /* 0x00008b183c3e7825 */ /* 0x000fe200078e00ff */
[----:B------:R-:W-:Y:S02]  /*5070*/  LOP3.LUT R48, R48, R50, R59, 0xfe, !PT ;  /* 0x0000003230307212 */ /* 0x000fe400078efe3b */
[----:B------:R-:W-:Y:S01]  /*5080*/  LOP3.LUT R40, R49, R51, R61, 0xfe, !PT ;  /* 0x0000003331287212 */ /* 0x000fe200078efe3d */
[----:B------:R-:W-:Y:S01]  /*5090*/  IMAD.WIDE.U32 R58, R34, -0x53b50, RZ ;  /* 0xfffac4b0223a7825 */ /* 0x000fe200078e00ff */
[CC--:B------:R-:W-:Y:S02]  /*50a0*/  IADD3 R42, P4, R99.reuse, R48.reuse, RZ ;  /* 0x00000030632a7210 */ /* 0x0c0fe40007f9e0ff */
[----:B------:R-:W-:Y:S01]  /*50b0*/  IADD3 R99, P5, -R99, R48, RZ ;  /* 0x0000003063637210 */ /* 0x000fe20007fbe1ff */
[----:B-1----:R-:W-:Y:S01]  /*50c0*/  IMAD.SHL.U32 R50, R46, 0x100, RZ ;  /* 0x000001002e327824 */ /* 0x002fe200078e00ff */
[----:B------:R-:W-:Y:S01]  /*50d0*/  IADD3 R48, P6, R103, R60, RZ ;  /* 0x0000003c67307210 */ /* 0x000fe20007fde0ff */
[----:B------:R-:W-:Y:S01]  /*50e0*/  IMAD.X R56, RZ, RZ, R40, P4 ;  /* 0x000000ffff387224 */ /* 0x000fe200020e0628 */
[----:B------:R-:W-:Y:S01]  /*50f0*/  IADD3 R113, P4, -R7, R42, RZ ;  /* 0x0000002a07717210 */ /* 0x000fe20007f9e1ff */
[----:B------:R-:W-:Y:S01]  /*5100*/  IMAD.WIDE.U32 R60, R30, -0x3a0, RZ ;  /* 0xfffffc601e3c7825 */ /* 0x000fe200078e00ff */
[----:B------:R-:W-:-:S02]  /*5110*/  IADD3 R110, R59, -R34, R87 ;  /* 0x800000223b6e7210 */ /* 0x000fc40007ffe057 */
[----:B------:R-:W-:Y:S01]  /*5120*/  IADD3.X R100, R40, -0x1, RZ, P5, !PT ;  /* 0xffffffff28647810 */ /* 0x000fe20002ffe4ff */
[----:B------:R-:W-:Y:S01]  /*5130*/  IMAD.X R49, R90, 0x1, R45, P6 ;  /* 0x000000015a317824 */ /* 0x000fe200030e062d */
[----:B------:R-:W-:Y:S01]  /*5140*/  LOP3.LUT R78, R50, R78, R39, 0xfe, !PT ;  /* 0x0000004e324e7212 */ /* 0x000fe200078efe27 */
[----:B------:R-:W-:Y:S01]  /*5150*/  IMAD.SHL.U32 R81, R52, 0x1000000, RZ ;  /* 0x0100000034517824 */ /* 0x000fe200078e00ff */
[----:B------:R-:W-:Y:S01]  /*5160*/  IADD3 R101, R61, -R30, R101 ;  /* 0x8000001e3d657210 */ /* 0x000fe20007ffe065 */
[----:B------:R-:W-:Y:S02]  /*5170*/  IMAD R45, R45, 0x8b18, RZ ;  /* 0x00008b182d2d7824 */ /* 0x000fe400078e02ff */
[----:B---3--:R-:W-:Y:S02]  /*5180*/  IMAD.U32 R98, R53, 0x10000, RZ ;  /* 0x0001000035627824 */ /* 0x008fe400078e00ff */
[----:B------:R-:W-:-:S03]  /*5190*/  IMAD.WIDE.U32 R52, R48, -0xfeb0, RZ ;  /* 0xffff015030347825 */ /* 0x000fc600078e00ff */
[----:B------:R-:W-:Y:S01]  /*51a0*/  LOP3.LUT R98, R81, R98, R78, 0xfe, !PT ;  /* 0x0000006251627212 */ /* 0x000fe200078efe4e */
[----:B------:R-:W-:Y:S02]  /*51b0*/  IMAD R59, R49, -0xfeb0, RZ ;  /* 0xffff0150313b7824 */ /* 0x000fe400078e02ff */
[----:B------:R-:W-:Y:S01]  /*51c0*/  IMAD.X R46, R66, 0x1, R90, P1 ;  /* 0x00000001422e7824 */ /* 0x000fe200008e065a */
[----:B------:R-:W-:Y:S01]  /*51d0*/  IADD3 R85, P1, P6, R58, R62, -R38 ;  /* 0x0000003e3a557210 */ /* 0x000fe20007e3e826 */
[----:B------:R-:W-:Y:S01]  /*51e0*/  IMAD.X R117, R56, 0x1, ~R73, P4 ;  /* 0x0000000138757824 */ /* 0x000fe200020e0e49 */
[----:B------:R-:W-:Y:S01]  /*51f0*/  IADD3 R75, P5, P4, R60, -R38, -R62 ;  /* 0x800000263c4b7210 */ /* 0x000fe20007cbe83e */
[----:B------:R-:W-:Y:S01]  /*5200*/  IMAD.IADD R88, R63, 0x1, R45 ;  /* 0x000000013f587824 */ /* 0x000fe200078e022d */
[----:B------:R-:W-:Y:S01]  /*5210*/  IADD3 R66, R53, -R48, R59 ;  /* 0x8000003035427210 */ /* 0x000fe20007ffe03b */
[----:B------:R-:W-:-:S03]  /*5220*/  IMAD.WIDE.U32 R50, R83, -0x33968, RZ ;  /* 0xfffcc69853327825 */ /* 0x000fc600078e00ff */
[----:B------:R-:W-:Y:S01]  /*5230*/  IADD3.X R87, R110, R88, ~R57, P1, P6 ;  /* 0x000000586e577210 */ /* 0x000fe20000fecc39 */
[----:B------:R-:W-:Y:S01]  /*5240*/  IMAD.WIDE.U32 R38, R103, -0x189c8, RZ ;  /* 0xfffe763867267825 */ /* 0x000fe200078e00ff */
[----:B------:R-:W-:Y:S02]  /*5250*/  IADD3 R45, P1, R50, R52, RZ ;  /* 0x00000034322d7210 */ /* 0x000fe40007f3e0ff */
[----:B------:R-:W-:Y:S01]  /*5260*/  IADD3.X R57, R101, ~R57, ~R88, P5, P4 ;  /* 0x8000003965397210 */ /* 0x000fe20002fe8c58 */
[----:B------:R-:W-:Y:S01]  /*5270*/  IMAD R53, R93, -0x33968, RZ ;  /* 0xfffcc6985d357824 */ /* 0x000fe200078e02ff */
[----:B------:R-:W-:Y:S01]  /*5280*/  IADD3 R112, R39, -R103, R112 ;  /* 0x8000006727707210 */ /* 0x000fe20007ffe070 */
[----:B------:R-:W-:Y:S01]  /*5290*/  IMAD.SHL.U32 R52, R80, 0x100, RZ ;  /* 0x0000010050347824 */ /* 0x000fe200078e00ff */
[----:B------:R-:W-:Y:S01]  /*52a0*/  IADD3 R111, P6, R62, R38, RZ ;  /* 0x000000263e6f7210 */ /* 0x000fe20007fde0ff */
[----:B------:R-:W-:Y:S01]  /*52b0*/  IMAD.WIDE.U32 R80, R99, -0xdd30, RZ ;  /* 0xffff22d063507825 */ /* 0x000fe200078e00ff */
[----:B------:R-:W-:-:S02]  /*52c0*/  IADD3 R39, R51, -R83, R53 ;  /* 0x8000005333277210 */ /* 0x000fc40007ffe035 */
[----:B--2---:R-:W-:Y:S01]  /*52d0*/  LOP3.LUT R68, R52, R68, R55, 0xfe, !PT ;  /* 0x0000004434447212 */ /* 0x004fe200078efe37 */
[----:B------:R-:W-:Y:S01]  /*52e0*/  IMAD R59, R100, -0xdd30, RZ ;  /* 0xffff22d0643b7824 */ /* 0x000fe200078e02ff */
[----:B------:R-:W-:Y:S01]  /*52f0*/  IADD3 R91, P4, P5, -R80, R38, -R50 ;  /* 0x00000026505b7210 */ /* 0x000fe20007d9e932 */
[----:B------:R-:W-:Y:S01]  /*5300*/  IMAD.X R55, R66, 0x1, R39, P1 ;  /* 0x0000000142377824 */ /* 0x000fe200008e0627 */
[----:B------:R-:W-:Y:S01]  /*5310*/  IADD3 R52, P1, R113, R65, RZ ;  /* 0x0000004171347210 */ /* 0x000fe20007f3e0ff */
[----:B------:R-:W-:Y:S01]  /*5320*/  IMAD.X R88, R112, 0x1, R88, P6 ;  /* 0x0000000170587824 */ /* 0x000fe200030e0658 */
[----:B------:R-:W-:Y:S01]  /*5330*/  IADD3 R59, R81, -R99, R59 ;  /* 0x80000063513b7210 */ /* 0x000fe20007ffe03b */
[----:B0-----:R-:W-:Y:S02]  /*5340*/  IMAD.U32 R53, R67, 0x10000, RZ ;  /* 0x0001000043357824 */ /* 0x001fe400078e00ff */
[----:B------:R-:W-:Y:S01]  /*5350*/  IMAD.X R38, R117, 0x1, R64, P1 ;  /* 0x0000000175267824 */ /* 0x000fe200008e0640 */
[----:B------:R-:W-:Y:S01]  /*5360*/  IADD3.X R112, ~R59, R112, ~R39, P4, P5 ;  /* 0x000000703b707210 */ /* 0x000fe200027ead27 */
[----:B------:R-:W-:Y:S01]  /*5370*/  IMAD.WIDE.U32 R66, R113, 0x2bcb4, RZ ;  /* 0x0002bcb471427825 */ /* 0x000fe200078e00ff */
[----:B------:R-:W-:-:S02]  /*5380*/  LOP3.LUT R53, R86, R53, R68, 0xfe, !PT ;  /* 0x0000003556357212 */ /* 0x000fc400078efe44 */
[----:B------:R-:W-:Y:S01]  /*5390*/  IADD3 R70, P1, R79, R70, RZ ;  /* 0x000000464f467210 */ /* 0x000fe20007f3e0ff */
[----:B------:R-:W-:-:S04]  /*53a0*/  IMAD.WIDE.U32 R50, R52, -0x1cc4c, RZ ;  /* 0xfffe33b434327825 */ /* 0x000fc800078e00ff */
[----:B------:R-:W-:Y:S01]  /*53b0*/  IMAD R39, R38, -0x1cc4c, RZ ;  /* 0xfffe33b426277824 */ /* 0x000fe200078e02ff */
[----:B------:R-:W-:Y:S01]  /*53c0*/  IADD3 R68, P4, P5, -R50, R109, R66 ;  /* 0x0000006d32447210 */ /* 0x000fe20007d9e142 */
[----:B------:R-:W-:Y:S02]  /*53d0*/  IMAD R61, R117, 0x2bcb4, RZ ;  /* 0x0002bcb4753d7824 */ /* 0x000fe400078e02ff */
[----:B------:R-:W-:Y:S01]  /*53e0*/  IMAD.WIDE.U32 R78, R79, 0x2bcb4, RZ ;  /* 0x0002bcb44f4e7825 */ /* 0x000fe200078e00ff */
[----:B------:R-:W-:-:S03]  /*53f0*/  IADD3 R51, R51, -R52, R39 ;  /* 0x8000003433337210 */ /* 0x000fc60007ffe027 */
[----:B------:R-:W-:Y:S02]  /*5400*/  IMAD.IADD R61, R67, 0x1, R61 ;  /* 0x00000001433d7824 */ /* 0x000fe400078e023d */
[----:B------:R-:W-:-:S03]  /*5410*/  IMAD.WIDE.U32 R64, R113, -0xa508, RZ ;  /* 0xffff5af871407825 */ /* 0x000fc600078e00ff */
[----:B------:R-:W-:Y:S01]  /*5420*/  IADD3.X R51, ~R51, R74, R61, P4, P5 ;  /* 0x0000004a33337210 */ /* 0x000fe200027ea53d */
[----:B------:R-:W-:Y:S01]  /*5430*/  IMAD R117, R117, -0xa508, RZ ;  /* 0xffff5af875757824 */ /* 0x000fe200078e02ff */
[----:B------:R-:W-:Y:S01]  /*5440*/  IADD3 R86, P4, P5, R44, R80, -R111 ;  /* 0x000000502c567210 */ /* 0x000fe20007d9e86f */
[----:B------:R-:W-:-:S03]  /*5450*/  IMAD.WIDE.U32 R62, R103, -0xdd30, RZ ;  /* 0xffff22d0673e7825 */ /* 0x000fc600078e00ff */
[----:B------:R-:W-:Y:S01]  /*5460*/  IADD3 R113, R65, -R113, R117 ;  /* 0x8000007141717210 */ /* 0x000fe20007ffe075 */
[----:B------:R-:W-:Y:S01]  /*5470*/  IMAD R90, R90, -0xdd30, RZ ;  /* 0xffff22d05a5a7824 */ /* 0x000fe200078e02ff */
[----:B------:R-:W-:Y:S01]  /*5480*/  IADD3.X R74, R107, R59, ~R88, P4, P5 ;  /* 0x0000003b6b4a7210 */ /* 0x000fe200027eac58 */
[C---:B------:R-:W-:Y:S01]  /*5490*/  IMAD.X R50, R105.reuse, 0x1, R72, P1 ;  /* 0x0000000169327824 */ /* 0x040fe200008e0648 */
[----:B------:R-:W-:Y:S01]  /*54a0*/  IADD3 R39, P1, R78, R64, RZ ;  /* 0x000000404e277210 */ /* 0x000fe20007f3e0ff */
[----:B------:R-:W-:Y:S01]  /*54b0*/  IMAD R78, R105, 0x2bcb4, RZ ;  /* 0x0002bcb4694e7824 */ /* 0x000fe200078e02ff */
[----:B------:R-:W-:Y:S01]  /*54c0*/  IADD3 R103, R63, -R103, R90 ;  /* 0x800000673f677210 */ /* 0x000fe20007ffe05a */
[----:B------:R-:W-:Y:S01]  /*54d0*/  IMAD.WIDE.U32 R64, R70, 0x563f0, RZ ;  /* 0x000563f046407825 */ /* 0x000fe200078e00ff */
[----:B------:R-:W-:Y:S02]  /*54e0*/  IADD3 R111, P4, P6, -R44, R111, R80 ;  /* 0x0000006f2c6f7210 */ /* 0x000fe40007e9e150 */
[----:B------:R-:W-:Y:S01]  /*54f0*/  IADD3.X R72, R113, R79, R78, P1, !PT ;  /* 0x0000004f71487210 */ /* 0x000fe20000ffe44e */
[----:B------:R-:W-:Y:S01]  /*5500*/  IMAD.WIDE.U32 R108, R99, -0x189c8, RZ ;  /* 0xfffe7638636c7825 */ /* 0x000fe200078e00ff */
[----:B------:R-:W-:-:S02]  /*5510*/  IADD3 R44, P1, P5, R64, R89, -R66 ;  /* 0x00000059402c7210 */ /* 0x000fc40007d3e842 */
[----:B------:R-:W-:Y:S01]  /*5520*/  IADD3.X R107, ~R107, R88, R59, P4, P6 ;  /* 0x000000586b6b7210 */ /* 0x000fe200027ec53b */
[----:B------:R-:W-:Y:S01]  /*5530*/  IMAD R63, R50, 0x563f0, RZ ;  /* 0x000563f0323f7824 */ /* 0x000fe200078e02ff */
[----:B------:R-:W-:Y:S01]  /*5540*/  IADD3 R89, P4, R62, R108, RZ ;  /* 0x0000006c3e597210 */ /* 0x000fe20007f9e0ff */
[----:B------:R-:W-:Y:S01]  /*5550*/  IMAD R108, R100, -0x189c8, RZ ;  /* 0xfffe7638646c7824 */ /* 0x000fe200078e02ff */
[----:B------:R-:W-:Y:S01]  /*5560*/  IADD3 R113, P6, R115, R96, RZ ;  /* 0x0000006073717210 */ /* 0x000fe20007fde0ff */
[----:B------:R-:W-:Y:S02]  /*5570*/  IMAD.IADD R63, R65, 0x1, R63 ;  /* 0x00000001413f7824 */ /* 0x000fe400078e023f */
[----:B------:R-:W-:Y:S01]  /*5580*/  IMAD R49, R49, -0x41698, RZ ;  /* 0xfffbe96831317824 */ /* 0x000fe200078e02ff */
[-C--:B------:R-:W-:Y:S01]  /*5590*/  IADD3 R108, R109, -R99.reuse, R108 ;  /* 0x800000636d6c7210 */ /* 0x080fe20007ffe06c */
[----:B------:R-:W-:Y:S01]  /*55a0*/  IMAD.X R104, RZ, RZ, RZ, P6 ;  /* 0x000000ffff687224 */ /* 0x000fe200030e06ff */
[----:B------:R-:W-:Y:S01]  /*55b0*/  IADD3.X R76, R63, R76, ~R61, P1, P5 ;  /* 0x0000004c3f4c7210 */ /* 0x000fe20000feac3d */
[----:B------:R-:W-:Y:S01]  /*55c0*/  IMAD R38, R38, 0x563f0, RZ ;  /* 0x000563f026267824 */ /* 0x000fe200078e02ff */
[----:B------:R-:W-:Y:S01]  /*55d0*/  IADD3 R79, P5, R82, R99, RZ ;  /* 0x00000063524f7210 */ /* 0x000fe20007fbe0ff */
[----:B------:R-:W-:Y:S01]  /*55e0*/  IMAD.X R108, R108, 0x1, R103, P4 ;  /* 0x000000016c6c7824 */ /* 0x000fe200020e0667 */
[----:B------:R-:W-:Y:S01]  /*55f0*/  IADD3 R81, P1, R99, R83, RZ ;  /* 0x0000005363517210 */ /* 0x000fe20007f3e0ff */
[----:B------:R-:W-:Y:S01]  /*5600*/  IMAD.X R99, RZ, RZ, RZ, P2 ;  /* 0x000000ffff637224 */ /* 0x000fe200010e06ff */
[----:B------:R-:W-:Y:S01]  /*5610*/  IADD3 R83, P2, -R113, R114, RZ ;  /* 0x0000007271537210 */ /* 0x000fe20007f5e1ff */
[----:B------:R-:W-:Y:S01]  /*5620*/  IMAD R103, R46, 0x1c410, RZ ;  /* 0x0001c4102e677824 */ /* 0x000fe200078e02ff */
[----:B------:R-:W-:Y:S01]  /*5630*/  IADD3 R102, P6, R35, R18, RZ ;  /* 0x0000001223667210 */ /* 0x000fe20007fde0ff */
[----:B------:R-:W-:Y:S01]  /*5640*/  IMAD.X R78, R100, 0x1, R93, P1 ;  /* 0x00000001644e7824 */ /* 0x000fe200008e065d */
[----:B------:R-:W-:Y:S01]  /*5650*/  IADD3 R61, P1, R28, R31, RZ ;  /* 0x0000001f1c3d7210 */ /* 0x000fe20007f3e0ff */
[----:B------:R-:W-:Y:S01]  /*5660*/  IMAD.X R80, R99, 0x1, ~R104, P2 ;  /* 0x0000000163507824 */ /* 0x000fe200010e0e68 */
[----:B------:R-:W-:Y:S01]  /*5670*/  IADD3 R106, P2, R97, R98, RZ ;  /* 0x00000062616a7210 */ /* 0x000fe20007f5e0ff */
[----:B------:R-:W-:-:S04]  /*5680*/  IMAD.WIDE.U32 R62, R81, -0x41698, RZ ;  /* 0xfffbe968513e7825 */ /* 0x000fc800078e00ff */
[----:B------:R-:W-:Y:S01]  /*5690*/  IMAD.X R109, RZ, RZ, RZ, P6 ;  /* 0x000000ffff6d7224 */ /* 0x000fe200030e06ff */
[----:B------:R-:W-:Y:S01]  /*56a0*/  IADD3 R59, P6, R26, R53, RZ ;  /* 0x000000351a3b7210 */ /* 0x000fe20007fde0ff */
[----:B------:R-:W-:Y:S02]  /*56b0*/  IMAD R117, R78, -0x41698, RZ ;  /* 0xfffbe9684e757824 */ /* 0x000fe400078e02ff */
[----:B------:R-:W-:Y:S01]  /*56c0*/  IMAD.X R105, RZ, RZ, RZ, P2 ;  /* 0x000000ffff697224 */ /* 0x000fe200010e06ff */
[----:B------:R-:W-:Y:S01]  /*56d0*/  IADD3 R82, P2, R91, R62, RZ ;  /* 0x0000003e5b527210 */ /* 0x000fe20007f5e0ff */
[----:B------:R-:W-:Y:S01]  /*56e0*/  IMAD.X R118, RZ, RZ, RZ, P1 ;  /* 0x000000ffff767224 */ /* 0x000fe200008e06ff */
[-C--:B------:R-:W-:Y:S01]  /*56f0*/  IADD3 R91, P1, -R61, R106.reuse, RZ ;  /* 0x0000006a3d5b7210 */ /* 0x080fe20007f3e1ff */
[----:B------:R-:W-:Y:S01]  /*5700*/  IMAD.X R116, RZ, RZ, RZ, P6 ;  /* 0x000000ffff747224 */ /* 0x000fe200030e06ff */
[----:B------:R-:W-:Y:S01]  /*5710*/  IADD3 R88, P6, -R102, R59, RZ ;  /* 0x0000003b66587210 */ /* 0x000fe20007fde1ff */
[----:B------:R-:W-:Y:S01]  /*5720*/  IMAD R65, R80, 0x608f8, RZ ;  /* 0x000608f850417824 */ /* 0x000fe200078e02ff */
[----:B------:R-:W-:Y:S01]  /*5730*/  IADD3 R117, R63, -R81, R117 ;  /* 0x800000513f757210 */ /* 0x000fe20007ffe075 */
[----:B------:R-:W-:Y:S01]  /*5740*/  IMAD.WIDE.U32 R62, R83, 0x608f8, RZ ;  /* 0x000608f8533e7825 */ /* 0x000fe200078e00ff */
[----:B------:R-:W-:-:S03]  /*5750*/  IADD3 R106, P4, R61, R106, RZ ;  /* 0x0000006a3d6a7210 */ /* 0x000fc60007f9e0ff */
[----:B------:R-:W-:Y:S02]  /*5760*/  IMAD.X R90, R105, 0x1, ~R118, P1 ;  /* 0x00000001695a7824 */ /* 0x000fe400008e0e76 */
[----:B------:R-:W-:Y:S02]  /*5770*/  IMAD.X R93, R116, 0x1, ~R109, P6 ;  /* 0x00000001745d7824 */ /* 0x000fe400030e0e6d */
[----:B------:R-:W-:Y:S02]  /*5780*/  IMAD.IADD R94, R63, 0x1, R65 ;  /* 0x000000013f5e7824 */ /* 0x000fe400078e0241 */
[----:B------:R-:W-:Y:S02]  /*5790*/  IMAD R63, R90, -0x48900, RZ ;  /* 0xfffb77005a3f7824 */ /* 0x000fe400078e02ff */
[----:B------:R-:W-:-:S04]  /*57a0*/  IMAD.WIDE.U32 R64, R91, -0x48900, RZ ;  /* 0xfffb77005b407825 */ /* 0x000fc800078e00ff */
[----:B------:R-:W-:Y:S01]  /*57b0*/  IMAD R119, R93, -0xa508, RZ ;  /* 0xffff5af85d777824 */ /* 0x000fe200078e02ff */
[----:B------:R-:W-:Y:S01]  /*57c0*/  IADD3 R63, R65, -R91, R63 ;  /* 0x8000005b413f7210 */ /* 0x000fe20007ffe03f */
[----:B------:R-:W-:-:S04]  /*57d0*/  IMAD.WIDE.U32 R66, R88, -0xa508, RZ ;  /* 0xffff5af858427825 */ /* 0x000fc800078e00ff */
[----:B------:R-:W-:Y:S01]  /*57e0*/  IMAD.X R112, R112, 0x1, R117, P2 ;  /* 0x0000000170707824 */ /* 0x000fe200010e0675 */
[----:B------:R-:W-:Y:S01]  /*57f0*/  IADD3 R65, R67, -R88, R119 ;  /* 0x8000005843417210 */ /* 0x000fe20007ffe077 */
[----:B------:R-:W-:Y:S01]  /*5800*/  IMAD.X R100, R95, 0x1, R100, P5 ;  /* 0x000000015f647824 */ /* 0x000fe200028e0664 */
[-C--:B------:R-:W-:Y:S01]  /*5810*/  IADD3 R67, P1, P6, -R66, R64.reuse, R62 ;  /* 0x0000004042437210 */ /* 0x080fe20007e3e13e */
[----:B------:R-:W-:Y:S01]  /*5820*/  IMAD.X R105, R118, 0x1, R105, P4 ;  /* 0x0000000176697824 */ /* 0x000fe200020e0669 */
[----:B------:R-:W-:Y:S01]  /*5830*/  IADD3 R102, P5, R102, R59, RZ ;  /* 0x0000003b66667210 */ /* 0x000fe20007fbe0ff */
[----:B------:R-:W-:Y:S01]  /*5840*/  IMAD R95, R80, -0x48900, RZ ;  /* 0xfffb7700505f7824 */ /* 0x000fe200078e02ff */
[-C--:B------:R-:W-:Y:S01]  /*5850*/  IADD3.X R92, ~R65, R63.reuse, R94, P1, P6 ;  /* 0x0000003f415c7210 */ /* 0x080fe20000fec55e */
[----:B------:R-:W-:Y:S01]  /*5860*/  IMAD R78, R78, -0xfeb0, RZ ;  /* 0xffff01504e4e7824 */ /* 0x000fe200078e02ff */
[----:B------:R-:W-:Y:S01]  /*5870*/  IADD3 R66, P1, P6, -R66, R64, -R62 ;  /* 0x0000004042427210 */ /* 0x000fe20007e3e93e */
[----:B------:R-:W-:Y:S01]  /*5880*/  IMAD.X R116, R109, 0x1, R116, P5 ;  /* 0x000000016d747824 */ /* 0x000fe200028e0674 */
[----:B------:R-:W-:Y:S01]  /*5890*/  IADD3 R97, P5, -R97, R98, RZ ;  /* 0x0000006261617210 */ /* 0x000fe20007fbe1ff */
[----:B------:R-:W-:Y:S01]  /*58a0*/  IMAD R119, R50, -0x1cc4c, RZ ;  /* 0xfffe33b432777824 */ /* 0x000fe200078e02ff */
[----:B------:R-:W-:Y:S01]  /*58b0*/  IADD3.X R94, ~R65, R63, ~R94, P1, P6 ;  /* 0x0000003f415e7210 */ /* 0x000fe20000fecd5e */
[----:B------:R-:W-:Y:S01]  /*58c0*/  IMAD.WIDE.U32 R62, R83, -0x48900, RZ ;  /* 0xfffb7700533e7825 */ /* 0x000fe200078e00ff */
[----:B------:R-:W-:-:S02]  /*58d0*/  IADD3 R113, P6, R113, R114, RZ ;  /* 0x0000007271717210 */ /* 0x000fc40007fde0ff */
[----:B------:R-:W-:Y:S01]  /*58e0*/  IADD3 R96, P1, -R115, R96, RZ ;  /* 0x0000006073607210 */ /* 0x000fe20007f3e1ff */
[----:B------:R-:W-:Y:S01]  /*58f0*/  IMAD.WIDE.U32 R64, R91, 0x608f8, RZ ;  /* 0x000608f85b407825 */ /* 0x000fe200078e00ff */
[----:B------:R-:W-:Y:S02]  /*5900*/  IADD3 R63, R63, -R83, R95 ;  /* 0x800000533f3f7210 */ /* 0x000fe40007ffe05f */
[----:B------:R-:W-:Y:S01]  /*5910*/  SHF.R.U32.HI R118, RZ, 0x18, R37 ;  /* 0x00000018ff767819 */ /* 0x000fe20000011625 */
[----:B------:R-:W-:Y:S01]  /*5920*/  IMAD.X R99, R104, 0x1, R99, P6 ;  /* 0x0000000168637824 */ /* 0x000fe200030e0663 */
[----:B------:R-:W-:Y:S01]  /*5930*/  IADD3 R111, P2, P6, R58, R111, -R60 ;  /* 0x0000006f3a6f7210 */ /* 0x000fe20007e5e83c */
[----:B------:R-:W-:-:S03]  /*5940*/  IMAD.WIDE.U32 R58, R43, 0x1c410, RZ ;  /* 0x0001c4102b3a7825 */ /* 0x000fc600078e00ff */
[----:B------:R-:W-:Y:S01]  /*5950*/  IADD3.X R110, R110, R107, ~R101, P2, P6 ;  /* 0x0000006b6e6e7210 */ /* 0x000fe200017ecc65 */
[----:B------:R-:W-:Y:S01]  /*5960*/  IMAD.WIDE.U32 R60, R79, -0x192c8, RZ ;  /* 0xfffe6d384f3c7825 */ /* 0x000fe200078e00ff */
[----:B------:R-:W-:-:S03]  /*5970*/  IADD3 R101, P2, P4, -R11, R89, -R84 ;  /* 0x000000590b657210 */ /* 0x000fc60007c5e954 */
[----:B------:R-:W-:Y:S01]  /*5980*/  IMAD R104, R100, -0x192c8, RZ ;  /* 0xfffe6d3864687824 */ /* 0x000fe200078e02ff */
[----:B------:R-:W-:Y:S01]  /*5990*/  IADD3.X R98, ~R6, R108, ~R23, P2, P4 ;  /* 0x0000006c06627210 */ /* 0x000fe200017e8d17 */
[----:B------:R-:W-:Y:S01]  /*59a0*/  IMAD R107, R90, 0x608f8, RZ ;  /* 0x000608f85a6b7824 */ /* 0x000fe200078e02ff */
[----:B------:R-:W-:Y:S01]  /*59b0*/  IADD3 R95, P4, R62, R64, RZ ;  /* 0x000000403e5f7210 */ /* 0x000fe20007f9e0ff */
[----:B------:R-:W-:Y:S01]  /*59c0*/  IMAD.IADD R64, R59, 0x1, R103 ;  /* 0x000000013b407824 */ /* 0x000fe200078e0267 */
[----:B------:R-:W-:Y:S01]  /*59d0*/  IADD3 R103, R61, -R79, R104 ;  /* 0x8000004f3d677210 */ /* 0x000fe20007ffe068 */
[----:B------:R-:W-:Y:S01]  /*59e0*/  IMAD.X R59, RZ, RZ, -0x1, P0 ;  /* 0xffffffffff3b7424 */ /* 0x000fe200000e06ff */
[----:B------:R-:W-:Y:S02]  /*59f0*/  IADD3 R85, P2, P6, R60, R85, -R58 ;  /* 0x000000553c557210 */ /* 0x000fe40007e5e83a */
[----:B------:R-:W-:Y:S01]  /*5a00*/  IADD3.X R65, R63, R65, R107, P4, !PT ;  /* 0x000000413f417210 */ /* 0x000fe200027fe46b */
[----:B------:R-:W-:Y:S01]  /*5a10*/  IMAD.WIDE.U32 R62, R41, -0x33968, RZ ;  /* 0xfffcc698293e7825 */ /* 0x000fe200078e00ff */
[----:B------:R-:W-:-:S02]  /*5a20*/  IADD3.X R87, R103, R87, ~R64, P2, P6 ;  /* 0x0000005767577210 */ /* 0x000fc400017ecc40 */
[----:B------:R-:W-:Y:S01]  /*5a30*/  IADD3 R104, P0, P2, R45, R86, -R60 ;  /* 0x000000562d687210 */ /* 0x000fe20007a1e83c */
[----:B------:R-:W-:Y:S01]  /*5a40*/  IMAD.WIDE.U32 R60, R97, 0x8b18, RZ ;  /* 0x00008b18613c7825 */ /* 0x000fe200078e00ff */
[----:B------:R-:W-:Y:S02]  /*5a50*/  IADD3 R84, P4, R89, R84, RZ ;  /* 0x0000005459547210 */ /* 0x000fe40007f9e0ff */
[----:B------:R-:W-:Y:S01]  /*5a60*/  IADD3.X R103, R55, R74, ~R103, P0, P2 ;  /* 0x0000004a37677210 */ /* 0x000fe200007e4c67 */
[----:B------:R-:W-:Y:S01]  /*5a70*/  IMAD R89, R59, -0x33968, RZ ;  /* 0xfffcc6983b597824 */ /* 0x000fe200078e02ff */
[----:B------:R-:W-:Y:S01]  /*5a80*/  IADD3 R107, P0, R79, R34, RZ ;  /* 0x000000224f6b7210 */ /* 0x000fe20007f1e0ff */
[----:B------:R-:W-:Y:S01]  /*5a90*/  IMAD.X R86, RZ, RZ, -0x1, P5 ;  /* 0xffffffffff567424 */ /* 0x000fe200028e06ff */
[----:B------:R-:W-:Y:S01]  /*5aa0*/  IADD3 R62, P5, R62, R60, RZ ;  /* 0x0000003c3e3e7210 */ /* 0x000fe20007fbe0ff */
[----:B------:R-:W-:Y:S01]  /*5ab0*/  IMAD.X R23, R108, 0x1, R23, P4 ;  /* 0x000000016c177824 */ /* 0x000fe200020e0617 */
[----:B------:R-:W-:Y:S01]  /*5ac0*/  IADD3 R89, R63, -R41, R89 ;  /* 0x800000293f597210 */ /* 0x000fe20007ffe059 */
[----:B------:R-:W-:Y:S01]  /*5ad0*/  IMAD R60, R86, 0x8b18, RZ ;  /* 0x00008b18563c7824 */ /* 0x000fe200078e02ff */
[----:B------:R-:W-:Y:S01]  /*5ae0*/  IADD3 R63, P6, -R35, R18, RZ ;  /* 0x00000012233f7210 */ /* 0x000fe20007fde1ff */
[----:B------:R-:W-:Y:S01]  /*5af0*/  IMAD.WIDE.U32 R34, R81, -0xfeb0, RZ ;  /* 0xffff015051227825 */ /* 0x000fe200078e00ff */
[----:B------:R-:W-:-:S02]  /*5b00*/  IADD3 R28, P4, -R28, R31, RZ ;  /* 0x0000001f1c1c7210 */ /* 0x000fc40007f9e1ff */
[----:B------:R-:W-:Y:S01]  /*5b10*/  IADD3.X R31, R89, R61, R60, P5, !PT ;  /* 0x0000003d591f7210 */ /* 0x000fe20002ffe43c */
[----:B------:R-:W-:Y:S01]  /*5b20*/  IMAD.WIDE.U32 R60, R48, -0x41698, RZ ;  /* 0xfffbe968303c7825 */ /* 0x000fe200078e00ff */
[----:B------:R-:W-:Y:S02]  /*5b30*/  IADD3 R89, P2, -R10, R25, RZ ;  /* 0x000000190a597210 */ /* 0x000fe40007f5e1ff */
[----:B------:R-:W-:Y:S01]  /*5b40*/  IADD3 R78, R35, -R81, R78 ;  /* 0x80000051234e7210 */ /* 0x000fe20007ffe04e */
[----:B------:R-:W-:Y:S01]  /*5b50*/  IMAD.X R74, RZ, RZ, -0x1, P6 ;  /* 0xffffffffff4a7424 */ /* 0x000fe200030e06ff */
[----:B------:R-:W-:Y:S01]  /*5b60*/  IADD3 R11, P5, P6, R20, R84, -R11 ;  /* 0x00000054140b7210 */ /* 0x000fe20007ebe80b */
[----:B------:R-:W-:Y:S01]  /*5b70*/  IMAD.X R108, RZ, RZ, -0x1, P2 ;  /* 0xffffffffff6c7424 */ /* 0x000fe200010e06ff */
[----:B------:R-:W-:Y:S01]  /*5b80*/  IADD3 R60, P2, R60, R34, RZ ;  /* 0x000000223c3c7210 */ /* 0x000fe20007f5e0ff */
[----:B------:R-:W-:Y:S01]  /*5b90*/  IMAD.X R109, R100, 0x1, R21, P0 ;  /* 0x00000001646d7824 */ /* 0x000fe200000e0615 */
[----:B------:R-:W-:Y:S01]  /*5ba0*/  IADD3.X R34, R19, R23, ~R6, P5, P6 ;  /* 0x0000001713227210 */ /* 0x000fe20002fecc06 */
[----:B------:R-:W-:Y:S01]  /*5bb0*/  IMAD R6, R74, -0xb598, RZ ;  /* 0xffff4a684a067824 */ /* 0x000fe200078e02ff */
[----:B------:R-:W-:Y:S01]  /*5bc0*/  IADD3 R61, R61, -R48, R49 ;  /* 0x800000303d3d7210 */ /* 0x000fe20007ffe031 */
[----:B------:R-:W-:Y:S01]  /*5bd0*/  IMAD.WIDE.U32 R48, R63, -0xb598, RZ ;  /* 0xffff4a683f307825 */ /* 0x000fe200078e00ff */
[----:B------:R-:W-:-:S03]  /*5be0*/  IADD3 R101, P0, P5, R27, R101, -R20 ;  /* 0x000000651b657210 */ /* 0x000fc60007d1e814 */
[----:B------:R-:W-:Y:S01]  /*5bf0*/  IMAD.WIDE.U32 R20, R89, 0x34dd8, RZ ;  /* 0x00034dd859147825 */ /* 0x000fe200078e00ff */
[----:B------:R-:W-:Y:S02]  /*5c00*/  IADD3 R49, R49, -R63, R6 ;  /* 0x8000003f31317210 */ /* 0x000fe40007ffe006 */
[----:B------:R-:W-:Y:S01]  /*5c10*/  IADD3.X R98, R54, R98, ~R19, P0, P5 ;  /* 0x0000006236627210 */ /* 0x000fe200007eac13 */
[----:B------:R-:W-:Y:S01]  /*5c20*/  IMAD.X R35, RZ, RZ, -0x1, P1 ;  /* 0xffffffffff237424 */ /* 0x000fe200008e06ff */
[----:B------:R-:W-:Y:S01]  /*5c30*/  IADD3 R48, P6, R48, R20, RZ ;  /* 0x0000001430307210 */ /* 0x000fe20007fde0ff */
[----:B------:R-:W-:Y:S01]  /*5c40*/  IMAD R20, R108, 0x34dd8, RZ ;  /* 0x00034dd86c147824 */ /* 0x000fe200078e02ff */
[----:B------:R-:W-:Y:S01]  /*5c50*/  IADD3 R75, P1, P5, -R8, R75, R82 ;  /* 0x0000004b084b7210 */ /* 0x000fe20007d3e152 */
[----:B------:R-:W-:-:S03]  /*5c60*/  IMAD.WIDE.U32 R18, R107, -0x6ce18, RZ ;  /* 0xfff931e86b127825 */ /* 0x000fc600078e00ff */
[----:B------:R-:W-:Y:S01]  /*5c70*/  IADD3.X R49, R49, R21, R20, P6, !PT ;  /* 0x0000001531317210 */ /* 0x000fe200037fe414 */
[----:B------:R-:W-:Y:S01]  /*5c80*/  IMAD R21, R109, -0x6ce18, RZ ;  /* 0xfff931e86d157824 */ /* 0x000fe200078e02ff */
[----:B------:R-:W-:Y:S01]  /*5c90*/  IADD3.X R57, ~R12, R57, R112, P1, P5 ;  /* 0x000000390c397210 */ /* 0x000fe20000fea570 */
[----:B------:R-:W-:Y:S01]  /*5ca0*/  IMAD.X R81, RZ, RZ, -0x1, P4 ;  /* 0xffffffffff517424 */ /* 0x000fe200020e06ff */
[----:B------:R-:W-:Y:S01]  /*5cb0*/  IADD3 R85, P4, P5, -R18, R85, R82 ;  /* 0x0000005512557210 */ /* 0x000fe20007d9e152 */
[----:B------:R-:W-:Y:S01]  /*5cc0*/  IMAD R115, R35, -0x201e8, RZ ;  /* 0xfffdfe1823737824 */ /* 0x000fe200078e02ff */
[----:B------:R-:W-:Y:S01]  /*5cd0*/  IADD3 R21, R19, -R107, R21 ;  /* 0x8000006b13157210 */ /* 0x000fe20007ffe015 */
[----:B------:R-:W-:Y:S01]  /*5ce0*/  IMAD.WIDE.U32 R18, R96, -0x201e8, RZ ;  /* 0xfffdfe1860127825 */ /* 0x000fe200078e00ff */
[----:B------:R-:W-:Y:S02]  /*5cf0*/  IADD3 R20, P0, R7, R42, RZ ;  /* 0x0000002a07147210 */ /* 0x000fe40007f1e0ff */
[----:B------:R-:W-:Y:S01]  /*5d00*/  IADD3.X R87, ~R21, R87, R112, P4, P5 ;  /* 0x0000005715577210 */ /* 0x000fe200027ea570 */
[----:B------:R-:W-:Y:S01]  /*5d10*/  IMAD R117, R81, -0x8eb8, RZ ;  /* 0xffff714851757824 */ /* 0x000fe200078e02ff */
[----:B------:R-:W-:Y:S01]  /*5d20*/  IADD3 R42, R19, -R96, R115 ;  /* 0x80000060132a7210 */ /* 0x000fe20007ffe073 */
[----:B------:R-:W-:Y:S01]  /*5d30*/  IMAD.X R19, R73, 0x1, R56, P0 ;  /* 0x0000000149137824 */ /* 0x000fe200000e0638 */
[----:B------:R-:W-:Y:S01]  /*5d40*/  IADD3 R30, P0, R43, R30, RZ ;  /* 0x0000001e2b1e7210 */ /* 0x000fe20007f1e0ff */
[----:B------:R-:W-:Y:S01]  /*5d50*/  IMAD.WIDE.U32 R6, R28, -0x8eb8, RZ ;  /* 0xffff71481c067825 */ /* 0x000fe200078e00ff */
[----:B------:R-:W-:-:S02]  /*5d60*/  IADD3 R56, P5, R20, R29, RZ ;  /* 0x0000001d14387210 */ /* 0x000fc40007fbe0ff */
[----:B------:R-:W-:Y:S01]  /*5d70*/  SHF.R.U32.HI R112, RZ, 0x8, R37 ;  /* 0x00000008ff707819 */ /* 0x000fe20000011625 */
[----:B------:R-:W-:Y:S01]  /*5d80*/  IMAD.X R73, R46, 0x1, R33, P0 ;  /* 0x000000012e497824 */ /* 0x000fe200000e0621 */
[-C--:B------:R-:W-:Y:S01]  /*5d90*/  IADD3 R33, P0, R102, R113.reuse, RZ ;  /* 0x0000007166217210 */ /* 0x080fe20007f1e0ff */
[----:B------:R-:W-:Y:S01]  /*5da0*/  IMAD R46, R46, -0x192c8, RZ ;  /* 0xfffe6d382e2e7824 */ /* 0x000fe200078e02ff */
[----:B------:R-:W-:Y:S01]  /*5db0*/  IADD3 R115, R7, -R28, R117 ;  /* 0x8000001c07737210 */ /* 0x000fe20007ffe075 */
[----:B------:R-:W-:Y:S01]  /*5dc0*/  IMAD.X R61, R78, 0x1, R61, P2 ;  /* 0x000000014e3d7824 */ /* 0x000fe200010e063d */
[----:B------:R-:W-:Y:S01]  /*5dd0*/  IADD3 R102, P4, -R102, R113, RZ ;  /* 0x0000007166667210 */ /* 0x000fe20007f9e1ff */
[----:B------:R-:W-:Y:S01]  /*5de0*/  IMAD.X R113, R19, 0x1, R4, P5 ;  /* 0x0000000113717824 */ /* 0x000fe200028e0604 */
[----:B------:R-:W-:Y:S01]  /*5df0*/  IADD3 R117, P1, R18, R6, RZ ;  /* 0x0000000612757210 */ /* 0x000fe20007f3e0ff */
[----:B------:R-:W-:Y:S01]  /*5e00*/  IMAD.WIDE.U32 R6, R43, -0x192c8, RZ ;  /* 0xfffe6d382b067825 */ /* 0x000fe200078e00ff */
[----:B------:R-:W-:-:S02]  /*5e10*/  IADD3 R29, P5, -R20, R29, RZ ;  /* 0x0000001d141d7210 */ /* 0x000fc40007fbe1ff */
[----:B------:R-:W-:Y:S01]  /*5e20*/  LOP3.LUT R112, R112, 0xff, RZ, 0xc0, !PT ;  /* 0x000000ff70707812 */ /* 0x000fe200078ec0ff */
[----:B------:R-:W-:Y:S01]  /*5e30*/  IMAD.WIDE.U32 R20, R79, 0x1c410, RZ ;  /* 0x0001c4104f147825 */ /* 0x000fe200078e00ff */
[----:B------:R-:W-:-:S03]  /*5e40*/  IADD3 R43, R7, -R43, R46 ;  /* 0x8000002b072b7210 */ /* 0x000fc60007ffe02e */
[----:B------:R-:W-:Y:S01]  /*5e50*/  IMAD.X R4, R4, 0x1, ~R19, P5 ;  /* 0x0000000104047824 */ /* 0x000fe200028e0e13 */
[----:B------:R-:W-:Y:S01]  /*5e60*/  IADD3 R46, P5, R6, R20, RZ ;  /* 0x00000014062e7210 */ /* 0x000fe20007fbe0ff */
[----:B------:R-:W-:Y:S01]  /*5e70*/  IMAD R79, R100, 0x1c410, RZ ;  /* 0x0001c410644f7824 */ /* 0x000fe200078e02ff */
[----:B------:R-:W0:Y:S01]  /*5e80*/  LDC.U8 R112, c[0x3][R112] ;  /* 0x00c0000070707b82 */ /* 0x000e220000000000 */
[----:B------:R-:W-:-:S03]  /*5e90*/  IMAD.WIDE.U32 R6, R47, -0x6510, RZ ;  /* 0xffff9af02f067825 */ /* 0x000fc600078e00ff */
[----:B------:R-:W-:Y:S01]  /*5ea0*/  IADD3.X R79, R43, R21, R79, P5, !PT ;  /* 0x000000152b4f7210 */ /* 0x000fe20002ffe44f */
[----:B------:R-:W-:Y:S01]  /*5eb0*/  IMAD.WIDE.U32 R20, R29, 0xd29e, RZ ;  /* 0x0000d29e1d147825 */ /* 0x000fe200078e00ff */
[----:B------:R-:W-:-:S03]  /*5ec0*/  IADD3 R58, P5, P6, -R45, R111, -R58 ;  /* 0x0000006f2d3a7210 */ /* 0x000fc60007ebe93a */
[----:B------:R-:W-:Y:S01]  /*5ed0*/  IMAD R45, R69, -0x6510, RZ ;  /* 0xffff9af0452d7824 */ /* 0x000fe200078e02ff */
[----:B------:R-:W-:Y:S01]  /*5ee0*/  IADD3.X R55, ~R55, R110, ~R64, P5, P6 ;  /* 0x0000006e37377210 */ /* 0x000fe20002fecd40 */
[----:B------:R-:W-:Y:S01]  /*5ef0*/  IMAD.X R50, R116, 0x1, R99, P0 ;  /* 0x0000000174327824 */ /* 0x000fe200000e0663 */
[----:B------:R-:W-:Y:S01]  /*5f00*/  IADD3 R20, P0, R6, -R20, RZ ;  /* 0x8000001406147210 */ /* 0x000fe20007f1e0ff */
[----:B------:R-:W-:Y:S01]  /*5f10*/  IMAD R111, R4, -0x6510, RZ ;  /* 0xffff9af0046f7824 */ /* 0x000fe200078e02ff */
[----:B------:R-:W-:Y:S01]  /*5f20*/  IADD3 R45, R7, -R47, R45 ;  /* 0x8000002f072d7210 */ /* 0x000fe20007ffe02d */
[----:B------:R-:W-:-:S04]  /*5f30*/  IMAD.WIDE.U32 R6, R29, -0x6510, RZ ;  /* 0xffff9af01d067825 */ /* 0x000fc800078e00ff */
[----:B------:R-:W-:Y:S01]  /*5f40*/  IMAD.X R82, R115, 0x1, R42, P1 ;  /* 0x0000000173527824 */ /* 0x000fe200008e062a */
[----:B------:R-:W-:Y:S01]  /*5f50*/  IADD3 R111, R7, -R29, R111 ;  /* 0x8000001d076f7210 */ /* 0x000fe20007ffe06f */
[----:B------:R-:W-:Y:S01]  /*5f60*/  IMAD.X R99, R99, 0x1, ~R116, P4 ;  /* 0x0000000163637824 */ /* 0x000fe200020e0e74 */
[----:B------:R-:W-:Y:S01]  /*5f70*/  IADD3 R29, P5, R28, R97, RZ ;  /* 0x000000611c1d7210 */ /* 0x000fe20007fbe0ff */
[----:B------:R-:W-:Y:S01]  /*5f80*/  IMAD.WIDE.U32 R42, R47, 0xd29e, RZ ;  /* 0x0000d29e2f2a7825 */ /* 0x000fe200078e00ff */
[----:B------:R-:W-:-:S03]  /*5f90*/  IADD3 R47, P4, R96, R41, RZ ;  /* 0x00000029602f7210 */ /* 0x000fc60007f9e0ff */
[----:B------:R-:W-:-:S04]  /*5fa0*/  IMAD.WIDE.U32 R18, R70, -0x1cc4c, RZ ;  /* 0xfffe33b446127825 */ /* 0x000fc800078e00ff */
[----:B------:R-:W-:Y:S01]  /*5fb0*/  IMAD R7, R4, 0xd29e, RZ ;  /* 0x0000d29e04077824 */ /* 0x000fe200078e02ff */
[----:B------:R-:W-:Y:S01]  /*5fc0*/  IADD3 R70, R19, -R70, R119 ;  /* 0x8000004613467210 */ /* 0x000fe20007ffe077 */
[----:B------:R-:W-:Y:S01]  /*5fd0*/  IMAD.X R64, R35, 0x1, R59, P4 ;  /* 0x0000000123407824 */ /* 0x000fe200020e063b */
[----:B------:R-:W-:Y:S01]  /*5fe0*/  IADD3 R4, P1, R42, R6, RZ ;  /* 0x000000062a047210 */ /* 0x000fe20007f3e0ff */
[----:B------:R-:W-:Y:S01]  /*5ff0*/  IMAD.X R100, R81, 0x1, R86, P5 ;  /* 0x0000000151647824 */ /* 0x000fe200028e0656 */
[----:B------:R-:W-:Y:S01]  /*6000*/  IADD3 R115, P4, P5, -R39, R18, -R32 ;  /* 0x0000001227737210 */ /* 0x000fe20007d9e920 */
[----:B------:R-:W-:Y:S02]  /*6010*/  IMAD.IADD R110, R21, 0x1, R7 ;  /* 0x00000001156e7824 */ /* 0x000fe400078e0207 */
[----:B------:R-:W-:-:S04]  /*6020*/  IMAD.WIDE.U32 R18, R47, -0x53b50, RZ ;  /* 0xfffac4b02f127825 */ /* 0x000fc800078e00ff */
[----:B------:R-:W-:Y:S02]  /*6030*/  IMAD R21, R64, -0x53b50, RZ ;  /* 0xfffac4b040157824 */ /* 0x000fe400078e02ff */
[----:B------:R-:W-:Y:S02]  /*6040*/  IMAD R78, R100, -0x3a0, RZ ;  /* 0xfffffc60644e7824 */ /* 0x000fe400078e02ff */
[----:B------:R-:W-:Y:S01]  /*6050*/  IMAD.WIDE.U32 R6, R29, -0x3a0, RZ ;  /* 0xfffffc601d067825 */ /* 0x000fe200078e00ff */
[----:B------:R-:W-:-:S03]  /*6060*/  IADD3 R21, R19, -R47, R21 ;  /* 0x8000002f13157210 */ /* 0x000fc60007ffe015 */
[----:B------:R-:W-:Y:S01]  /*6070*/  IMAD R42, R69, 0xd29e, RZ ;  /* 0x0000d29e452a7824 */ /* 0x000fe200078e02ff */
[----:B------:R-:W-:Y:S01]  /*6080*/  IADD3 R78, R7, -R29, R78 ;  /* 0x8000001d074e7210 */ /* 0x000fe20007ffe04e */
[----:B------:R-:W-:Y:S01]  /*6090*/  IMAD R121, R73, -0x6ce18, RZ ;  /* 0xfff931e849797824 */ /* 0x000fe200078e02ff */
[----:B------:R-:W-:Y:S01]  /*60a0*/  IADD3 R119, P6, R18, R6, RZ ;  /* 0x0000000612777210 */ /* 0x000fe20007fde0ff */
[----:B------:R-:W-:Y:S01]  /*60b0*/  IMAD.WIDE.U32 R6, R30, -0x6ce18, RZ ;  /* 0xfff931e81e067825 */ /* 0x000fe200078e00ff */
[----:B------:R-:W-:Y:S02]  /*60c0*/  IADD3.X R111, R111, R43, R42, P1, !PT ;  /* 0x0000002b6f6f7210 */ /* 0x000fe40000ffe42a */
[----:B------:R-:W-:Y:S01]  /*60d0*/  IADD3.X R69, ~R72, R70, ~R77, P4, P5 ;  /* 0x0000004648457210 */ /* 0x000fe200027ead4d */
[----:B------:R-:W-:Y:S01]  /*60e0*/  IMAD.WIDE.U32 R18, R52, 0x563f0, RZ ;  /* 0x000563f034127825 */ /* 0x000fe200078e00ff */
[----:B------:R-:W-:Y:S02]  /*60f0*/  IADD3 R43, P2, P4, -R46, R84, -R27 ;  /* 0x000000542e2b7210 */ /* 0x000fe40007c5e91b */
[----:B------:R-:W-:Y:S01]  /*6100*/  SHF.R.U32.HI R70, RZ, 0x10, R37 ;  /* 0x00000010ff467819 */ /* 0x000fe20000011625 */
[----:B------:R-:W-:Y:S01]  /*6110*/  IMAD.X R78, R78, 0x1, R21, P6 ;  /* 0x000000014e4e7824 */ /* 0x000fe200030e0615 */
[----:B------:R-:W-:Y:S01]  /*6120*/  IADD3 R7, R7, -R30, R121 ;  /* 0x8000001e07077210 */ /* 0x000fe20007ffe079 */
[----:B0-----:R-:W-:Y:S01]  /*6130*/  IMAD.SHL.U32 R112, R112, 0x100, RZ ;  /* 0x0000010070707824 */ /* 0x001fe200078e00ff */
[----:B------:R-:W-:Y:S01]  /*6140*/  IADD3 R27, P1, R115, R18, RZ ;  /* 0x00000012731b7210 */ /* 0x000fe20007f3e0ff */
[----:B------:R-:W-:Y:S01]  /*6150*/  IMAD.WIDE.U32 R114, R96, -0x8eb8, RZ ;  /* 0xffff714860727825 */ /* 0x000fe200078e00ff */
[----:B------:R-:W-:-:S02]  /*6160*/  IADD3.X R54, ~R79, R23, ~R54, P2, P4 ;  /* 0x000000174f367210 */ /* 0x000fc400017e8d36 */
[----:B------:R-:W-:Y:S01]  /*6170*/  LOP3.LUT R70, R70, 0xff, RZ, 0xc0, !PT ;  /* 0x000000ff46467812 */ /* 0x000fe200078ec0ff */
[----:B------:R-:W-:Y:S01]  /*6180*/  IMAD R73, R73, 0x1c070, RZ ;  /* 0x0001c07049497824 */ /* 0x000fe200078e02ff */
[----:B------:R-:W-:Y:S01]  /*6190*/  IADD3 R52, P2, P4, R6, R43, -R60 ;  /* 0x0000002b06347210 */ /* 0x000fe20007c5e83c */
[----:B------:R-:W-:Y:S01]  /*61a0*/  IMAD.WIDE.U32 R42, R28, -0x201e8, RZ ;  /* 0xfffdfe181c2a7825 */ /* 0x000fe200078e00ff */
[----:B------:R-:W-:Y:S02]  /*61b0*/  LOP3.LUT R121, R37, 0xff, RZ, 0xc0, !PT ;  /* 0x000000ff25797812 */ /* 0x000fe400078ec0ff */
[----:B------:R-:W-:Y:S01]  /*61c0*/  IADD3.X R38, R69, R19, R38, P1, !PT ;  /* 0x0000001345267210 */ /* 0x000fe20000ffe426 */
[----:B------:R-:W0:Y:S01]  /*61d0*/  LDC.U8 R70, c[0x3][R70] ;  /* 0x00c0000046467b82 */ /* 0x000e220000000000 */
[----:B------:R-:W-:Y:S01]  /*61e0*/  IADD3.X R69, R7, R54, ~R61, P2, P4 ;  /* 0x0000003607457210 */ /* 0x000fe200017e8c3d */
[----:B------:R-:W-:Y:S01]  /*61f0*/  IMAD R7, R81, -0x201e8, RZ ;  /* 0xfffdfe1851077824 */ /* 0x000fe200078e02ff */
[----:B------:R-:W-:Y:S01]  /*6200*/  IADD3 R10, P6, R10, R25, RZ ;  /* 0x000000190a0a7210 */ /* 0x000fe20007fde0ff */
[----:B------:R-:W-:-:S02]  /*6210*/  IMAD R37, R74, 0x34dd8, RZ ;  /* 0x00034dd84a257824 */ /* 0x000fc400078e02ff */
[----:B------:R-:W-:Y:S01]  /*6220*/  IMAD.WIDE.U32 R18, R63, 0x34dd8, RZ ;  /* 0x00034dd83f127825 */ /* 0x000fe200078e00ff */
[----:B------:R-:W-:Y:S01]  /*6230*/  IADD3 R116, R43, -R28, R7 ;  /* 0x8000001c2b747210 */ /* 0x000fe20007ffe007 */
[----:B------:R-:W1:Y:S02]  /*6240*/  LDC.U8 R54, c[0x3][R118] ;  /* 0x00c0000076367b82 */ /* 0x000e640000000000 */
[----:B------:R-:W-:-:S04]  /*6250*/  IMAD.WIDE.U32 R6, R89, -0xb598, RZ ;  /* 0xffff4a6859067825 */ /* 0x000fc800078e00ff */
[----:B------:R-:W-:Y:S01]  /*6260*/  IMAD.IADD R19, R19, 0x1, R37 ;  /* 0x0000000113137824 */ /* 0x000fe200078e0225 */
[----:B------:R-:W-:Y:S01]  /*6270*/  IADD3 R37, P1, P2, -R6, R18, -R42 ;  /* 0x0000001206257210 */ /* 0x000fe20007a3e92a */
[----:B------:R-:W2:Y:S01]  /*6280*/  LDC.U8 R121, c[0x3][R121] ;  /* 0x00c0000079797b82 */ /* 0x000ea20000000000 */
[----:B------:R-:W-:Y:S01]  /*6290*/  IADD3 R42, P4, P5, -R18, R42, -R114 ;  /* 0x0000002a122a7210 */ /* 0x000fe20007d9e972 */
[----:B------:R-:W-:Y:S02]  /*62a0*/  IMAD R18, R108, -0xb598, RZ ;  /* 0xffff4a686c127824 */ /* 0x000fe400078e02ff */
[----:B------:R-:W-:Y:S02]  /*62b0*/  IMAD R25, R35, -0x8eb8, RZ ;  /* 0xffff714823197824 */ /* 0x000fe400078e02ff */
[----:B------:R-:W-:Y:S01]  /*62c0*/  IMAD R109, R109, 0x1c070, RZ ;  /* 0x0001c0706d6d7824 */ /* 0x000fe200078e02ff */
[----:B------:R-:W-:Y:S01]  /*62d0*/  IADD3 R7, R7, -R89, R18 ;  /* 0x8000005907077210 */ /* 0x000fe20007ffe012 */
[----:B------:R-:W-:Y:S01]  /*62e0*/  IMAD.X R45, R45, 0x1, ~R110, P0 ;  /* 0x000000012d2d7824 */ /* 0x000fe200000e0e6e */
[----:B------:R-:W-:-:S02]  /*62f0*/  IADD3 R25, R115, -R96, R25 ;  /* 0x8000006073197210 */ /* 0x000fc40007ffe019 */
[----:B------:R-:W-:Y:S02]  /*6300*/  IADD3.X R21, ~R7, R19, ~R116, P1, P2 ;  /* 0x0000001307157210 */ /* 0x000fe40000fe4d74 */
[----:B------:R-:W-:Y:S02]  /*6310*/  IADD3 R32, P1, R32, -R39, RZ ;  /* 0x8000002720207210 */ /* 0x000fe40007f3e0ff */
[----:B------:R-:W-:Y:S01]  /*6320*/  IADD3.X R116, ~R19, R116, ~R25, P4, P5 ;  /* 0x0000007413747210 */ /* 0x000fe200027ead19 */
[----:B------:R-:W-:Y:S01]  /*6330*/  IMAD.WIDE.U32 R18, R30, 0x1c070, RZ ;  /* 0x0001c0701e127825 */ /* 0x000fe200078e00ff */
[----:B------:R-:W-:Y:S02]  /*6340*/  IADD3 R60, P2, P4, -R9, R60, -R84 ;  /* 0x0000003c093c7210 */ /* 0x000fe40007c5e954 */
[----:B------:R-:W-:Y:S01]  /*6350*/  IADD3 R26, P0, -R26, R53, RZ ;  /* 0x000000351a1a7210 */ /* 0x000fe20007f1e1ff */
[----:B------:R-:W-:Y:S01]  /*6360*/  IMAD.X R72, R77, 0x1, ~R72, P1 ;  /* 0x000000014d487824 */ /* 0x000fe200008e0e48 */
[----:B------:R-:W-:Y:S01]  /*6370*/  IADD3.X R23, ~R14, R61, ~R23, P2, P4 ;  /* 0x0000003d0e177210 */ /* 0x000fe200017e8d17 */
[----:B------:R-:W-:Y:S01]  /*6380*/  IMAD.IADD R30, R19, 0x1, R73 ;  /* 0x00000001131e7824 */ /* 0x000fe200078e0249 */
[----:B------:R-:W-:-:S02]  /*6390*/  IADD3 R104, P1, R104, -R13, RZ ;  /* 0x8000000d68687210 */ /* 0x000fc40007f3e0ff */
[----:B------:R-:W-:Y:S01]  /*63a0*/  IADD3 R58, P2, P4, R18, R58, -R13 ;  /* 0x0000003a123a7210 */ /* 0x000fe20007c5e80d */
[----:B------:R-:W-:-:S03]  /*63b0*/  IMAD.WIDE.U32 R18, R107, 0x1c070, RZ ;  /* 0x0001c0706b127825 */ /* 0x000fc600078e00ff */
[--C-:B------:R-:W-:Y:S01]  /*63c0*/  IADD3.X R55, R30, R55, ~R22.reuse, P2, P4 ;  /* 0x000000371e377210 */ /* 0x100fe200017e8c16 */
[----:B------:R-:W-:Y:S01]  /*63d0*/  IMAD.X R103, R103, 0x1, ~R22, P1 ;  /* 0x0000000167677824 */ /* 0x000fe200008e0e16 */
[----:B------:R-:W-:Y:S01]  /*63e0*/  IADD3 R46, P1, R11, -R46, RZ ;  /* 0x8000002e0b2e7210 */ /* 0x000fe20007f3e0ff */
[----:B0-----:R-:W-:Y:S01]  /*63f0*/  IMAD.U32 R70, R70, 0x10000, RZ ;  /* 0x0001000046467824 */ /* 0x001fe200078e00ff */
[----:B------:R-:W-:Y:S01]  /*6400*/  IADD3 R52, P4, P2, R18, R52, -R9 ;  /* 0x0000003412347210 */ /* 0x000fe20007a9e809 */
[----:B------:R-:W-:Y:S02]  /*6410*/  IMAD.X R22, RZ, RZ, RZ, P6 ;  /* 0x000000ffff167224 */ /* 0x000fe400030e06ff */
[----:B------:R-:W-:Y:S02]  /*6420*/  IMAD.IADD R11, R19, 0x1, R109 ;  /* 0x00000001130b7824 */ /* 0x000fe400078e026d */
[----:B------:R-:W-:Y:S02]  /*6430*/  IMAD.X R30, RZ, RZ, -0x1, P0 ;  /* 0xffffffffff1e7424 */ /* 0x000fe400000e06ff */
[----:B-1----:R-:W-:Y:S01]  /*6440*/  IMAD.SHL.U32 R39, R54, 0x1000000, RZ ;  /* 0x0100000036277824 */ /* 0x002fe200078e00ff */
[----:B------:R-:W-:Y:S01]  /*6450*/  IADD3.X R69, R11, R69, ~R14, P4, P2 ;  /* 0x000000450b457210 */ /* 0x000fe200027e4c0e */
[----:B------:R-:W-:Y:S01]  /*6460*/  IMAD.X R34, R34, 0x1, ~R79, P1 ;  /* 0x0000000122227824 */ /* 0x000fe200008e0e4f */
[----:B------:R-:W-:Y:S01]  /*6470*/  IADD3 R83, P1, R88, R83, RZ ;  /* 0x0000005358537210 */ /* 0x000fe20007f3e0ff */
[----:B------:R-:W-:Y:S01]  /*6480*/  IMAD R107, R86, -0x33968, RZ ;  /* 0xfffcc698566b7824 */ /* 0x000fe200078e02ff */
[----:B--2---:R-:W-:-:S03]  /*6490*/  LOP3.LUT R112, R112, R121, R40, 0xfe, !PT ;  /* 0x0000007970707212 */ /* 0x004fc600078efe28 */
[C---:B------:R-:W-:Y:S02]  /*64a0*/  IMAD.X R80, R93.reuse, 0x1, R80, P1 ;  /* 0x000000015d507824 */ /* 0x040fe400008e0650 */
[----:B------:R-:W-:Y:S01]  /*64b0*/  IMAD R93, R93, 0x2bcb4, RZ ;  /* 0x0002bcb45d5d7824 */ /* 0x000fe200078e02ff */
[----:B------:R-:W-:-:S04]  /*64c0*/  LOP3.LUT R13, R39, R70, R112, 0xfe, !PT ;  /* 0x00000046270d7212 */ /* 0x000fc800078efe70 */
[CC--:B------:R-:W-:Y:S02]  /*64d0*/  IADD3 R43, P5, R24.reuse, R13.reuse, RZ ;  /* 0x0000000d182b7210 */ /* 0x0c0fe40007fbe0ff */
[----:B------:R-:W-:Y:S02]  /*64e0*/  IADD3 R24, P2, -R24, R13, RZ ;  /* 0x0000000d18187210 */ /* 0x000fe40007f5e1ff */
[CC--:B------:R-:W-:Y:S01]  /*64f0*/  IADD3 R18, P6, -R10.reuse, R43.reuse, RZ ;  /* 0x0000002b0a127210 */ /* 0x0c0fe20007fde1ff */
[----:B------:R-:W-:Y:S01]  /*6500*/  IMAD.X R19, RZ, RZ, RZ, P5 ;  /* 0x000000ffff137224 */ /* 0x000fe200028e06ff */
[----:B------:R-:W-:Y:S02]  /*6510*/  IADD3 R85, P5, R85, R8, RZ ;  /* 0x0000000855557210 */ /* 0x000fe40007fbe0ff */
[----:B------:R-:W-:Y:S01]  /*6520*/  IADD3 R43, P4, R10, R43, RZ ;  /* 0x0000002b0a2b7210 */ /* 0x000fe20007f9e0ff */
[----:B------:R-:W-:Y:S01]  /*6530*/  IMAD.X R39, R19, 0x1, ~R22, P6 ;  /* 0x0000000113277824 */ /* 0x000fe200030e0e16 */
[----:B------:R-:W-:Y:S01]  /*6540*/  IADD3 R91, P1, R18, R91, RZ ;  /* 0x0000005b125b7210 */ /* 0x000fe20007f3e0ff */
[----:B------:R-:W-:Y:S01]  /*6550*/  IMAD.WIDE.U32 R10, R88, 0x2bcb4, RZ ;  /* 0x0002bcb4580a7825 */ /* 0x000fe200078e00ff */
[----:B------:R-:W-:-:S03]  /*6560*/  IADD3 R28, P6, R89, R28, RZ ;  /* 0x0000001c591c7210 */ /* 0x000fc60007fde0ff */
[----:B------:R-:W-:-:S04]  /*6570*/  IMAD.WIDE.U32 R8, R18, -0xa508, RZ ;  /* 0xffff5af812087825 */ /* 0x000fc800078e00ff */
[----:B------:R-:W-:Y:S02]  /*6580*/  IMAD R53, R39, -0xa508, RZ ;  /* 0xffff5af827357824 */ /* 0x000fe400078e02ff */
[----:B------:R-:W-:Y:S01]  /*6590*/  IMAD.X R87, R87, 0x1, R12, P5 ;  /* 0x0000000157577824 */ /* 0x000fe200028e060c */
[C---:B------:R-:W-:Y:S01]  /*65a0*/  IADD3 R96, P5, R63.reuse, R96, RZ ;  /* 0x000000603f607210 */ /* 0x040fe20007fbe0ff */
[----:B------:R-:W-:Y:S01]  /*65b0*/  IMAD.X R22, R22, 0x1, R19, P4 ;  /* 0x0000000116167824 */ /* 0x000fe200020e0613 */
[----:B------:R-:W-:Y:S01]  /*65c0*/  IADD3 R63, P0, R63, R26, RZ ;  /* 0x0000001a3f3f7210 */ /* 0x000fe20007f1e0ff */
[----:B------:R-:W-:Y:S01]  /*65d0*/  IMAD.X R90, R39, 0x1, R90, P1 ;  /* 0x00000001275a7824 */ /* 0x000fe200008e065a */
[----:B------:R-:W-:Y:S01]  /*65e0*/  IADD3 R14, P4, R10, R8, RZ ;  /* 0x000000080a0e7210 */ /* 0x000fe20007f9e0ff */
[C---:B------:R-:W-:Y:S01]  /*65f0*/  IMAD.X R35, R74.reuse, 0x1, R35, P5 ;  /* 0x000000014a237824 */ /* 0x040fe200028e0623 */
[----:B------:R-:W-:Y:S01]  /*6600*/  IADD3 R10, R9, -R18, R53 ;  /* 0x80000012090a7210 */ /* 0x000fe20007ffe035 */
[----:B------:R-:W-:Y:S01]  /*6610*/  IMAD.X R53, RZ, RZ, -0x1, P2 ;  /* 0xffffffffff357424 */ /* 0x000fe200010e06ff */
[----:B------:R-:W-:Y:S01]  /*6620*/  IADD3 R40, P2, R89, R24, RZ ;  /* 0x0000001859287210 */ /* 0x000fe20007f5e0ff */
[----:B------:R-:W-:Y:S01]  /*6630*/  IMAD.X R61, R74, 0x1, R30, P0 ;  /* 0x000000014a3d7824 */ /* 0x000fe200000e061e */
[----:B------:R-:W-:Y:S01]  /*6640*/  IADD3 R77, P0, -R43, R106, RZ ;  /* 0x0000006a2b4d7210 */ /* 0x000fe20007f1e1ff */
[----:B------:R-:W-:Y:S01]  /*6650*/  IMAD.WIDE.U32 R8, R63, -0x192c8, RZ ;  /* 0xfffe6d383f087825 */ /* 0x000fe200078e00ff */
[----:B------:R-:W-:-:S02]  /*6660*/  IADD3.X R70, R10, R11, R93, P4, !PT ;  /* 0x0000000b0a467210 */ /* 0x000fc400027fe45d */
[----:B------:R-:W-:Y:S01]  /*6670*/  IADD3 R106, P4, R43, R106, RZ ;  /* 0x0000006a2b6a7210 */ /* 0x000fe20007f9e0ff */
[----:B------:R-:W-:Y:S02]  /*6680*/  IMAD.X R73, R108, 0x1, R53, P2 ;  /* 0x000000016c497824 */ /* 0x000fe400010e0635 */
[----:B------:R-:W-:-:S04]  /*6690*/  IMAD.WIDE.U32 R12, R40, 0x1c410, RZ ;  /* 0x0001c410280c7825 */ /* 0x000fc800078e00ff */
[----:B------:R-:W-:Y:S01]  /*66a0*/  IMAD R79, R61, -0x192c8, RZ ;  /* 0xfffe6d383d4f7824 */ /* 0x000fe200078e02ff */
[----:B------:R-:W-:Y:S01]  /*66b0*/  IADD3 R54, P2, R8, R12, RZ ;  /* 0x0000000c08367210 */ /* 0x000fe20007f5e0ff */
[----:B------:R-:W-:Y:S02]  /*66c0*/  IMAD R19, R73, 0x1c410, RZ ;  /* 0x0001c41049137824 */ /* 0x000fe400078e02ff */
[----:B------:R-:W-:Y:S01]  /*66d0*/  IMAD.X R74, R105, 0x1, ~R22, P0 ;  /* 0x00000001694a7824 */ /* 0x000fe200000e0e16 */
[----:B------:R-:W-:Y:S01]  /*66e0*/  IADD3 R79, R9, -R63, R79 ;  /* 0x8000003f094f7210 */ /* 0x000fe20007ffe04f */
[----:B------:R-:W-:-:S03]  /*66f0*/  IMAD.WIDE.U32 R8, R18, 0x2bcb4, RZ ;  /* 0x0002bcb412087825 */ /* 0x000fc600078e00ff */
[----:B------:R-:W-:Y:S01]  /*6700*/  IADD3.X R79, R79, R13, R19, P2, !PT ;  /* 0x0000000d4f4f7210 */ /* 0x000fe200017fe413 */
[----:B------:R-:W-:-:S04]  /*6710*/  IMAD.WIDE.U32 R12, R77, -0x6510, RZ ;  /* 0xffff9af04d0c7825 */ /* 0x000fc800078e00ff */
[----:B------:R-:W-:Y:S02]  /*6720*/  IMAD R89, R74, -0x6510, RZ ;  /* 0xffff9af04a597824 */ /* 0x000fe400078e02ff */
[----:B------:R-:W-:-:S03]  /*6730*/  IMAD.WIDE.U32 R18, R102, 0xd29e, RZ ;  /* 0x0000d29e66127825 */ /* 0x000fc600078e00ff */
[----:B------:R-:W-:Y:S01]  /*6740*/  IADD3 R89, R13, -R77, R89 ;  /* 0x8000004d0d597210 */ /* 0x000fe20007ffe059 */
[----:B------:R-:W-:Y:S01]  /*6750*/  IMAD.WIDE.U32 R10, R91, -0x1cc4c, RZ ;  /* 0xfffe33b45b0a7825 */ /* 0x000fe200078e00ff */
[----:B------:R-:W-:-:S03]  /*6760*/  IADD3 R84, P0, R18, R12, RZ ;  /* 0x0000000c12547210 */ /* 0x000fc60007f1e0ff */
[----:B------:R-:W-:Y:S01]  /*6770*/  IMAD R88, R90, -0x1cc4c, RZ ;  /* 0xfffe33b45a587824 */ /* 0x000fe200078e02ff */
[----:B------:R-:W-:Y:S01]  /*6780*/  IADD3 R67, P1, P2, -R10, R67, R8 ;  /* 0x000000430a437210 */ /* 0x000fe20007a3e108 */
[----:B------:R-:W-:Y:S02]  /*6790*/  IMAD R39, R39, 0x2bcb4, RZ ;  /* 0x0002bcb427277824 */ /* 0x000fe400078e02ff */
[----:B------:R-:W-:Y:S01]  /*67a0*/  IMAD R18, R99, 0xd29e, RZ ;  /* 0x0000d29e63127824 */ /* 0x000fe200078e02ff */
[----:B------:R-:W-:Y:S01]  /*67b0*/  IADD3 R13, R11, -R91, R88 ;  /* 0x8000005b0b0d7210 */ /* 0x000fe20007ffe058 */
[----:B------:R-:W-:-:S04]  /*67c0*/  IMAD.WIDE.U32 R10, R83, 0x563f0, RZ ;  /* 0x000563f0530a7825 */ /* 0x000fc800078e00ff */
[----:B------:R-:W-:Y:S02]  /*67d0*/  IMAD R93, R80, 0x563f0, RZ ;  /* 0x000563f0505d7824 */ /* 0x000fe400078e02ff */
[----:B------:R-:W-:Y:S01]  /*67e0*/  IMAD.IADD R12, R9, 0x1, R39 ;  /* 0x00000001090c7824 */ /* 0x000fe200078e0227 */
[----:B------:R-:W-:Y:S01]  /*67f0*/  IADD3.X R39, R89, R19, R18, P0, !PT ;  /* 0x0000001359277210 */ /* 0x000fe200007fe412 */
[----:B------:R-:W-:Y:S01]  /*6800*/  IMAD.IADD R11, R11, 0x1, R93 ;  /* 0x000000010b0b7824 */ /* 0x000fe200078e025d */
[----:B------:R-:W-:Y:S01]  /*6810*/  IADD3 R66, P0, P5, R10, R66, -R8 ;  /* 0x000000420a427210 */ /* 0x000fe20007d1e808 */
[----:B------:R-:W-:Y:S01]  /*6820*/  IMAD.WIDE.U32 R8, R26, -0xdd30, RZ ;  /* 0xffff22d01a087825 */ /* 0x000fe200078e00ff */
[--C-:B------:R-:W-:Y:S02]  /*6830*/  IADD3.X R92, ~R13, R92, R12.reuse, P1, P2 ;  /* 0x0000005c0d5c7210 */ /* 0x100fe40000fe450c */
[----:B------:R-:W-:Y:S01]  /*6840*/  IADD3.X R94, R11, R94, ~R12, P0, P5 ;  /* 0x0000005e0b5e7210 */ /* 0x000fe200007eac0c */
[----:B------:R-:W-:Y:S01]  /*6850*/  IMAD R19, R30, -0xdd30, RZ ;  /* 0xffff22d01e137824 */ /* 0x000fe200078e02ff */
[----:B------:R-:W-:Y:S01]  /*6860*/  IADD3 R43, P0, R24, R97, RZ ;  /* 0x00000061182b7210 */ /* 0x000fe20007f1e0ff */
[----:B------:R-:W-:-:S03]  /*6870*/  IMAD.WIDE.U32 R12, R97, -0x33968, RZ ;  /* 0xfffcc698610c7825 */ /* 0x000fc600078e00ff */
[----:B------:R-:W-:Y:S01]  /*6880*/  IADD3 R88, R9, -R26, R19 ;  /* 0x8000001a09587210 */ /* 0x000fe20007ffe013 */
[----:B------:R-:W-:Y:S01]  /*6890*/  IMAD.WIDE.U32 R18, R83, -0x1cc4c, RZ ;  /* 0xfffe33b453127825 */ /* 0x000fe200078e00ff */
[----:B------:R-:W-:-:S03]  /*68a0*/  IADD3 R97, R13, -R97, R107 ;  /* 0x800000610d617210 */ /* 0x000fc60007ffe06b */
[----:B------:R-:W-:Y:S02]  /*68b0*/  IMAD R89, R80, -0x1cc4c, RZ ;  /* 0xfffe33b450597824 */ /* 0x000fe400078e02ff */
[----:B------:R-:W-:-:S03]  /*68c0*/  IMAD.WIDE.U32 R10, R24, -0x189c8, RZ ;  /* 0xfffe7638180a7825 */ /* 0x000fc600078e00ff */
[----:B------:R-:W-:Y:S01]  /*68d0*/  IADD3 R89, R19, -R83, R89 ;  /* 0x8000005313597210 */ /* 0x000fe20007ffe059 */
[C---:B------:R-:W-:Y:S01]  /*68e0*/  IMAD R9, R53.reuse, -0x189c8, RZ ;  /* 0xfffe763835097824 */ /* 0x040fe200078e02ff */
[----:B------:R-:W-:Y:S01]  /*68f0*/  IADD3 R93, P5, R8, R10, RZ ;  /* 0x0000000a085d7210 */ /* 0x000fe20007fbe0ff */
[----:B------:R-:W-:Y:S01]  /*6900*/  IMAD.X R86, R53, 0x1, R86, P0 ;  /* 0x0000000135567824 */ /* 0x000fe200000e0656 */
[----:B------:R-:W-:Y:S01]  /*6910*/  IADD3 R83, P1, P2, -R14, R18, -R95 ;  /* 0x000000120e537210 */ /* 0x000fe20007a3e95f */
[----:B------:R-:W-:Y:S01]  /*6920*/  IMAD.WIDE.U32 R18, R26, -0x189c8, RZ ;  /* 0xfffe76381a127825 */ /* 0x000fe200078e00ff */
[----:B------:R-:W-:Y:S02]  /*6930*/  IADD3 R107, R11, -R24, R9 ;  /* 0x800000180b6b7210 */ /* 0x000fe40007ffe009 */
[----:B------:R-:W-:Y:S01]  /*6940*/  IADD3.X R89, ~R70, R89, ~R65, P1, P2 ;  /* 0x0000005946597210 */ /* 0x000fe20000fe4d41 */
[----:B------:R-:W-:-:S04]  /*6950*/  IMAD.WIDE.U32 R10, R24, -0xdd30, RZ ;  /* 0xffff22d0180a7825 */ /* 0x000fc800078e00ff */
[----:B------:R-:W-:Y:S01]  /*6960*/  IMAD R13, R86, -0x41698, RZ ;  /* 0xfffbe968560d7824 */ /* 0x000fe200078e02ff */
[----:B------:R-:W-:Y:S01]  /*6970*/  IADD3 R109, P0, P1, -R10, R18, -R12 ;  /* 0x000000120a6d7210 */ /* 0x000fe2000791e90c */
[----:B------:R-:W-:-:S04]  /*6980*/  IMAD.WIDE.U32 R8, R43, -0x41698, RZ ;  /* 0xfffbe9682b087825 */ /* 0x000fc800078e00ff */
[----:B------:R-:W-:Y:S01]  /*6990*/  IMAD.X R81, R108, 0x1, R81, P6 ;  /* 0x000000016c517824 */ /* 0x000fe200030e0651 */
[----:B------:R-:W-:Y:S01]  /*69a0*/  IADD3 R13, R9, -R43, R13 ;  /* 0x8000002b090d7210 */ /* 0x000fe20007ffe00d */
[----:B------:R-:W-:Y:S01]  /*69b0*/  IMAD R53, R53, -0xdd30, RZ ;  /* 0xffff22d035357824 */ /* 0x000fe200078e02ff */
[----:B------:R-:W-:Y:S01]  /*69c0*/  IADD3 R80, P2, R109, R8, RZ ;  /* 0x000000086d507210 */ /* 0x000fe20007f5e0ff */
[----:B------:R-:W-:Y:S02]  /*69d0*/  IMAD R109, R81, -0x2b780, RZ ;  /* 0xfffd4880516d7824 */ /* 0x000fe400078e02ff */
[----:B------:R-:W-:Y:S01]  /*69e0*/  IMAD.WIDE.U32 R8, R28, -0x2b780, RZ ;  /* 0xfffd48801c087825 */ /* 0x000fe200078e00ff */
[----:B------:R-:W-:-:S03]  /*69f0*/  IADD3 R24, R11, -R24, R53 ;  /* 0x800000180b187210 */ /* 0x000fc60007ffe035 */
[----:B------:R-:W-:Y:S01]  /*6a00*/  IMAD.X R105, R22, 0x1, R105, P4 ;  /* 0x0000000116697824 */ /* 0x000fe200020e0669 */
[----:B------:R-:W-:Y:S01]  /*6a10*/  IADD3 R108, R9, -R28, R109 ;  /* 0x8000001c096c7210 */ /* 0x000fe20007ffe06d */
[----:B------:R-:W-:Y:S01]  /*6a20*/  IMAD R11, R90, 0x563f0, RZ ;  /* 0x000563f05a0b7824 */ /* 0x000fe200078e02ff */
[----:B------:R-:W-:Y:S01]  /*6a30*/  IADD3 R37, P6, R37, R8, RZ ;  /* 0x0000000825257210 */ /* 0x000fe20007fde0ff */
[----:B------:R-:W-:-:S04]  /*6a40*/  IMAD.WIDE.U32 R8, R91, 0x563f0, RZ ;  /* 0x000563f05b087825 */ /* 0x000fc800078e00ff */
[----:B------:R-:W-:Y:S01]  /*6a50*/  IMAD R53, R30, -0x189c8, RZ ;  /* 0xfffe76381e357824 */ /* 0x000fe200078e02ff */
[----:B------:R-:W-:Y:S01]  /*6a60*/  IADD3 R83, P4, R83, R8, RZ ;  /* 0x0000000853537210 */ /* 0x000fe20007f9e0ff */
[----:B------:R-:W-:Y:S02]  /*6a70*/  IMAD.X R22, R107, 0x1, R88, P5 ;  /* 0x000000016b167824 */ /* 0x000fe400028e0658 */
[----:B------:R-:W-:Y:S01]  /*6a80*/  IMAD R99, R99, -0x6510, RZ ;  /* 0xffff9af063637824 */ /* 0x000fe200078e02ff */
[----:B------:R-:W-:Y:S01]  /*6a90*/  IADD3.X R11, R89, R9, R11, P4, !PT ;  /* 0x00000009590b7210 */ /* 0x000fe200027fe40b */
[----:B------:R-:W-:Y:S01]  /*6aa0*/  IMAD.WIDE.U32 R8, R102, -0x6510, RZ ;  /* 0xffff9af066087825 */ /* 0x000fe200078e00ff */
[----:B------:R-:W-:Y:S02]  /*6ab0*/  IADD3 R19, R19, -R26, R53 ;  /* 0x8000001a13137210 */ /* 0x000fe40007ffe035 */
[----:B------:R-:W-:Y:S01]  /*6ac0*/  IADD3 R26, P5, R26, R41, RZ ;  /* 0x000000291a1a7210 */ /* 0x000fe20007fbe0ff */
[----:B------:R-:W-:Y:S01]  /*6ad0*/  IMAD.WIDE.U32 R88, R77, 0xd29e, RZ ;  /* 0x0000d29e4d587825 */ /* 0x000fe200078e00ff */
[----:B------:R-:W-:-:S02]  /*6ae0*/  IADD3 R102, R9, -R102, R99 ;  /* 0x8000006609667210 */ /* 0x000fc40007ffe063 */
[----:B------:R-:W-:Y:S01]  /*6af0*/  IADD3.X R110, ~R24, R19, ~R97, P0, P1 ;  /* 0x00000013186e7210 */ /* 0x000fe200007e2d61 */
[----:B------:R-:W-:Y:S01]  /*6b00*/  IMAD R77, R74, 0xd29e, RZ ;  /* 0x0000d29e4a4d7824 */ /* 0x000fe200078e02ff */
[----:B------:R-:W-:Y:S01]  /*6b10*/  IADD3 R53, P4, R8, -R88, RZ ;  /* 0x8000005808357210 */ /* 0x000fe20007f9e0ff */
[----:B------:R-:W-:Y:S01]  /*6b20*/  IMAD.X R30, R30, 0x1, R59, P5 ;  /* 0x000000011e1e7824 */ /* 0x000fe200028e063b */
[----:B------:R-:W-:Y:S01]  /*6b30*/  IADD3 R95, P5, R95, -R14, RZ ;  /* 0x8000000e5f5f7210 */ /* 0x000fe20007fbe0ff */
[----:B------:R-:W-:Y:S02]  /*6b40*/  IMAD.IADD R99, R89, 0x1, R77 ;  /* 0x0000000159637824 */ /* 0x000fe400078e024d */
[----:B------:R-:W-:-:S04]  /*6b50*/  IMAD.WIDE.U32 R8, R41, 0x8b18, RZ ;  /* 0x00008b1829087825 */ /* 0x000fc800078e00ff */
[----:B------:R-:W-:Y:S02]  /*6b60*/  IMAD R59, R59, 0x8b18, RZ ;  /* 0x00008b183b3b7824 */ /* 0x000fe400078e02ff */
[----:B------:R-:W-:-:S04]  /*6b70*/  IMAD.WIDE.U32 R88, R29, -0x53b50, RZ ;  /* 0xfffac4b01d587825 */ /* 0x000fc800078e00ff */
[----:B------:R-:W-:Y:S01]  /*6b80*/  IMAD R74, R100, -0x53b50, RZ ;  /* 0xfffac4b0644a7824 */ /* 0x000fe200078e02ff */
[----:B------:R-:W-:Y:S01]  /*6b90*/  IADD3 R77, P0, P1, R88, R8, -R114 ;  /* 0x00000008584d7210 */ /* 0x000fe2000791e872 */
[----:B------:R-:W-:Y:S02]  /*6ba0*/  IMAD.X R21, R21, 0x1, R108, P6 ;  /* 0x0000000115157824 */ /* 0x000fe400030e066c */
[----:B------:R-:W-:Y:S01]  /*6bb0*/  IMAD.IADD R108, R9, 0x1, R59 ;  /* 0x00000001096c7824 */ /* 0x000fe200078e023b */
[-C--:B------:R-:W-:Y:S01]  /*6bc0*/  IADD3 R74, R89, -R29.reuse, R74 ;  /* 0x8000001d594a7210 */ /* 0x080fe20007ffe04a */
[----:B------:R-:W-:Y:S01]  /*6bd0*/  IMAD.WIDE.U32 R90, R47, -0x3a0, RZ ;  /* 0xfffffc602f5a7825 */ /* 0x000fe200078e00ff */
[----:B------:R-:W-:Y:S02]  /*6be0*/  IADD3 R89, P6, R8, R18, RZ ;  /* 0x0000001208597210 */ /* 0x000fe40007fde0ff */
[----:B------:R-:W-:Y:S01]  /*6bf0*/  IADD3.X R59, R74, R108, ~R25, P0, P1 ;  /* 0x0000006c4a3b7210 */ /* 0x000fe200007e2c19 */
[----:B------:R-:W-:Y:S01]  /*6c00*/  IMAD R14, R64, -0x3a0, RZ ;  /* 0xfffffc60400e7824 */ /* 0x000fe200078e02ff */
[----:B------:R-:W-:Y:S01]  /*6c10*/  IADD3 R114, P0, P1, R90, -R114, -R8 ;  /* 0x800000725a727210 */ /* 0x000fe2000791e808 */
[----:B------:R-:W-:Y:S01]  /*6c20*/  IMAD.X R13, R110, 0x1, R13, P2 ;  /* 0x000000016e0d7824 */ /* 0x000fe200010e060d */
[----:B------:R-:W-:Y:S01]  /*6c30*/  IADD3 R29, P2, R40, R29, RZ ;  /* 0x0000001d281d7210 */ /* 0x000fe20007f5e0ff */
[----:B------:R-:W-:Y:S01]  /*6c40*/  IMAD R41, R35, -0x2b780, RZ ;  /* 0xfffd488023297824 */ /* 0x000fe200078e02ff */
[----:B------:R-:W-:Y:S01]  /*6c50*/  IADD3 R14, R91, -R47, R14 ;  /* 0x8000002f5b0e7210 */ /* 0x000fe20007ffe00e */
[----:B------:R-:W-:-:S03]  /*6c60*/  IMAD.WIDE.U32 R8, R96, -0x2b780, RZ ;  /* 0xfffd488060087825 */ /* 0x000fc600078e00ff */
[----:B------:R-:W-:Y:S01]  /*6c70*/  IADD3.X R112, R14, ~R25, ~R108, P0, P1 ;  /* 0x800000190e707210 */ /* 0x000fe200007e2c6c */
[----:B------:R-:W-:Y:S01]  /*6c80*/  IMAD.X R100, R73, 0x1, R100, P2 ;  /* 0x0000000149647824 */ /* 0x000fe200010e0664 */
[----:B------:R-:W-:Y:S01]  /*6c90*/  IADD3 R18, R9, -R96, R41 ;  /* 0x8000006009127210 */ /* 0x000fe20007ffe029 */
[----:B------:R-:W-:Y:S01]  /*6ca0*/  IMAD R73, R73, -0x192c8, RZ ;  /* 0xfffe6d3849497824 */ /* 0x000fe200078e02ff */
[----:B------:R-:W-:Y:S01]  /*6cb0*/  IADD3 R25, P0, P1, R8, -R48, -R117 ;  /* 0x8000003008197210 */ /* 0x000fe2000791e875 */
[----:B------:R-:W-:Y:S01]  /*6cc0*/  IMAD.WIDE.U32 R8, R40, -0x192c8, RZ ;  /* 0xfffe6d3828087825 */ /* 0x000fe200078e00ff */
[----:B------:R-:W-:-:S03]  /*6cd0*/  IADD3 R47, P2, R63, R47, RZ ;  /* 0x0000002f3f2f7210 */ /* 0x000fc60007f5e0ff */
[----:B------:R-:W-:Y:S01]  /*6ce0*/  IMAD.X R65, R65, 0x1, ~R70, P5 ;  /* 0x0000000141417824 */ /* 0x000fe200028e0e46 */
[----:B------:R-:W-:Y:S01]  /*6cf0*/  IADD3 R70, R9, -R40, R73 ;  /* 0x8000002809467210 */ /* 0x000fe20007ffe049 */
[----:B------:R-:W-:Y:S01]  /*6d00*/  IMAD.WIDE.U32 R40, R63, 0x1c410, RZ ;  /* 0x0001c4103f287825 */ /* 0x000fe200078e00ff */
[----:B------:R-:W-:Y:S02]  /*6d10*/  IADD3.X R73, R18, ~R49, ~R82, P0, P1 ;  /* 0x8000003112497210 */ /* 0x000fe400007e2c52 */
[----:B------:R-:W-:Y:S01]  /*6d20*/  IADD3 R63, P0, P1, R6, R10, -R89 ;  /* 0x0000000a063f7210 */ /* 0x000fe2000791e859 */
[----:B------:R-:W-:Y:S02]  /*6d30*/  IMAD.X R108, R19, 0x1, R108, P6 ;  /* 0x00000001136c7824 */ /* 0x000fe400030e066c */
[----:B------:R-:W-:Y:S01]  /*6d40*/  IMAD.X R99, R102, 0x1, ~R99, P4 ;  /* 0x0000000166637824 */ /* 0x000fe200020e0e63 */
[----:B------:R-:W-:Y:S01]  /*6d50*/  IADD3 R77, P4, P5, R8, R77, -R40 ;  /* 0x0000004d084d7210 */ /* 0x000fe20007d9e828 */
[----:B------:R-:W-:Y:S01]  /*6d60*/  IMAD R102, R100, -0x6ce18, RZ ;  /* 0xfff931e864667824 */ /* 0x000fe200078e02ff */
[----:B------:R-:W-:Y:S01]  /*6d70*/  IADD3.X R9, R7, R24, ~R108, P0, P1 ;  /* 0x0000001807097210 */ /* 0x000fe200007e2c6c */
[----:B------:R-:W-:-:S04]  /*6d80*/  IMAD.WIDE.U32 R18, R29, -0x6ce18, RZ ;  /* 0xfff931e81d127825 */ /* 0x000fc800078e00ff */
[----:B------:R-:W-:Y:S01]  /*6d90*/  IMAD R35, R35, 0x2bf20, RZ ;  /* 0x0002bf2023237824 */ /* 0x000fe200078e02ff */
[----:B------:R-:W-:Y:S01]  /*6da0*/  IADD3 R102, R19, -R29, R102 ;  /* 0x8000001d13667210 */ /* 0x000fe20007ffe066 */
[----:B------:R-:W-:Y:S01]  /*6db0*/  IMAD.X R64, R61, 0x1, R64, P2 ;  /* 0x000000013d407824 */ /* 0x000fe200010e0640 */
[----:B------:R-:W-:Y:S01]  /*6dc0*/  IADD3 R110, P0, P1, -R18, R77, R80 ;  /* 0x0000004d126e7210 */ /* 0x000fe2000791e150 */
[----:B------:R-:W-:-:S04]  /*6dd0*/  IMAD.WIDE.U32 R18, R96, 0x2bf20, RZ ;  /* 0x0002bf2060127825 */ /* 0x000fc800078e00ff */
[----:B------:R-:W-:Y:S01]  /*6de0*/  IMAD R81, R81, 0x2bf20, RZ ;  /* 0x0002bf2051517824 */ /* 0x000fe200078e02ff */
[----:B------:R-:W-:Y:S01]  /*6df0*/  IADD3 R42, P6, R42, R18, RZ ;  /* 0x000000122a2a7210 */ /* 0x000fe20007fde0ff */
[----:B------:R-:W-:Y:S02]  /*6e00*/  IMAD R61, R61, 0x1c410, RZ ;  /* 0x0001c4103d3d7824 */ /* 0x000fe400078e02ff */
[----:B------:R-:W-:Y:S01]  /*6e10*/  IMAD R86, R86, -0xfeb0, RZ ;  /* 0xffff015056567824 */ /* 0x000fe200078e02ff */
[----:B------:R-:W-:Y:S01]  /*6e20*/  IADD3.X R116, R116, R19, R35, P6, !PT ;  /* 0x0000001374747210 */ /* 0x000fe200037fe423 */
[----:B------:R-:W-:Y:S02]  /*6e30*/  IMAD R35, R30, -0xfeb0, RZ ;  /* 0xffff01501e237824 */ /* 0x000fe400078e02ff */
[----:B------:R-:W-:-:S04]  /*6e40*/  IMAD.WIDE.U32 R18, R26, -0xfeb0, RZ ;  /* 0xffff01501a127825 */ /* 0x000fc800078e00ff */
[----:B------:R-:W-:Y:S01]  /*6e50*/  IMAD.IADD R41, R41, 0x1, R61 ;  /* 0x0000000129297824 */ /* 0x000fe200078e023d */
[----:B------:R-:W-:Y:S02]  /*6e60*/  IADD3 R96, R19, -R26, R35 ;  /* 0x8000001a13607210 */ /* 0x000fe40007ffe023 */
[----:B------:R-:W-:Y:S01]  /*6e70*/  IADD3 R35, P2, R12, R18, RZ ;  /* 0x000000120c237210 */ /* 0x000fe20007f5e0ff */
[----:B------:R-:W-:Y:S01]  /*6e80*/  IMAD.WIDE.U32 R18, R28, 0x2bf20, RZ ;  /* 0x0002bf201c127825 */ /* 0x000fe200078e00ff */
[----:B------:R-:W-:-:S03]  /*6e90*/  IADD3.X R59, R70, R59, ~R41, P4, P5 ;  /* 0x0000003b463b7210 */ /* 0x000fc600027eac29 */
[----:B------:R-:W-:Y:S01]  /*6ea0*/  IMAD.X R12, R96, 0x1, R97, P2 ;  /* 0x00000001600c7824 */ /* 0x000fe200010e0661 */
[----:B------:R-:W-:Y:S02]  /*6eb0*/  IADD3 R25, P6, R25, R18, RZ ;  /* 0x0000001219197210 */ /* 0x000fe40007fde0ff */
[C---:B------:R-:W-:Y:S02]  /*6ec0*/  IADD3 R96, P2, R56.reuse, R71, RZ ;  /* 0x0000004738607210 */ /* 0x040fe40007f5e0ff */
[----:B------:R-:W-:Y:S02]  /*6ed0*/  IADD3.X R73, R73, R19, R81, P6, !PT ;  /* 0x0000001349497210 */ /* 0x000fe400037fe451 */
[----:B------:R-:W-:Y:S01]  /*6ee0*/  IADD3 R18, P6, -R56, R71, RZ ;  /* 0x0000004738127210 */ /* 0x000fe20007fde1ff */
[----:B------:R-:W-:Y:S01]  /*6ef0*/  IMAD.X R28, R113, 0x1, R36, P2 ;  /* 0x00000001711c7824 */ /* 0x000fe200010e0624 */
[----:B------:R-:W-:Y:S01]  /*6f00*/  IADD3 R63, P2, P4, R35, R63, -R8 ;  /* 0x0000003f233f7210 */ /* 0x000fe20007c5e808 */
[----:B------:R-:W-:Y:S01]  /*6f10*/  IMAD.WIDE.U32 R96, R96, 0x801d5, RZ ;  /* 0x000801d560607825 */ /* 0x000fe200078e00ff */
[----:B------:R-:W-:-:S02]  /*6f20*/  IADD3.X R102, ~R102, R59, R13, P0, P1 ;  /* 0x0000003b66667210 */ /* 0x000fc400007e250d */
[----:B------:R-:W-:Y:S01]  /*6f30*/  IADD3.X R61, R12, R9, ~R70, P2, P4 ;  /* 0x000000090c3d7210 */ /* 0x000fe200017e8c46 */
[----:B------:R-:W-:Y:S02]  /*6f40*/  IMAD.X R36, R36, 0x1, ~R113, P6 ;  /* 0x0000000124247824 */ /* 0x000fe400030e0e71 */
[----:B------:R-:W-:-:S04]  /*6f50*/  IMAD.WIDE.U32 R18, R18, 0xcccb, RZ ;  /* 0x0000cccb12127825 */ /* 0x000fc800078e00ff */
[----:B------:R-:W-:Y:S01]  /*6f60*/  IMAD R77, R28, 0x801d5, RZ ;  /* 0x000801d51c4d7824 */ /* 0x000fe200078e02ff */
[-C--:B------:R-:W-:Y:S01]  /*6f70*/  IADD3 R71, P2, R96, R18.reuse, RZ ;  /* 0x0000001260477210 */ /* 0x080fe20007f5e0ff */
[----:B------:R-:W-:Y:S02]  /*6f80*/  IMAD R81, R36, 0xcccb, RZ ;  /* 0x0000cccb24517824 */ /* 0x000fe400078e02ff */
[----:B------:R-:W-:Y:S01]  /*6f90*/  IMAD.IADD R77, R97, 0x1, R77 ;  /* 0x00000001614d7824 */ /* 0x000fe200078e024d */
[-C--:B------:R-:W-:Y:S01]  /*6fa0*/  IADD3 R9, P4, R20, R71.reuse, RZ ;  /* 0x0000004714097210 */ /* 0x080fe20007f9e0ff */
[----:B------:R-:W-:Y:S01]  /*6fb0*/  IMAD.IADD R56, R19, 0x1, R81 ;  /* 0x0000000113387824 */ /* 0x000fe200078e0251 */
[----:B------:R-:W-:Y:S02]  /*6fc0*/  IADD3 R19, P6, R96, -R18, RZ ;  /* 0x8000001260137210 */ /* 0x000fe40007fde0ff */
[----:B------:R-:W-:Y:S01]  /*6fd0*/  IADD3 R71, P5, -R20, R71, RZ ;  /* 0x0000004714477210 */ /* 0x000fe20007fbe1ff */
[----:B------:R-:W-:Y:S01]  /*6fe0*/  IMAD.X R8, R56, 0x1, R77, P2 ;  /* 0x0000000138087824 */ /* 0x000fe200010e064d */
[-C--:B------:R-:W-:Y:S01]  /*6ff0*/  IADD3 R28, P2, R9, R68.reuse, RZ ;  /* 0x00000044091c7210 */ /* 0x080fe20007f5e0ff */
[----:B------:R-:W-:Y:S01]  /*7000*/  IMAD.X R56, R77, 0x1, ~R56, P6 ;  /* 0x000000014d387824 */ /* 0x000fe200030e0e38 */
[----:B------:R-:W-:Y:S01]  /*7010*/  IADD3 R68, P6, R9, -R68, RZ ;  /* 0x8000004409447210 */ /* 0x000fe20007fde0ff */
[----:B------:R-:W-:Y:S01]  /*7020*/  IMAD.X R20, R45, 0x1, R8, P4 ;  /* 0x000000012d147824 */ /* 0x000fe200020e0608 */
[----:B------:R-:W-:Y:S01]  /*7030*/  IADD3 R18, P4, R28, R85, RZ ;  /* 0x000000551c127210 */ /* 0x000fe20007f9e0ff */
[----:B------:R-:W-:Y:S01]  /*7040*/  IMAD.X R9, R8, 0x1, ~R45, P5 ;  /* 0x0000000108097824 */ /* 0x000fe200028e0e2d */
[-C--:B------:R-:W-:Y:S01]  /*7050*/  IADD3 R77, P5, R4, R19.reuse, RZ ;  /* 0x00000013044d7210 */ /* 0x080fe20007fbe0ff */
[--C-:B------:R-:W-:Y:S01]  /*7060*/  IMAD.X R36, R20, 0x1, R51.reuse, P2 ;  /* 0x0000000114247824 */ /* 0x100fe200010e0633 */
[----:B------:R-:W-:Y:S01]  /*7070*/  IADD3 R8, P2, -R4, R19, RZ ;  /* 0x0000001304087210 */ /* 0x000fe20007f5e1ff */
[----:B------:R-:W-:Y:S01]  /*7080*/  IMAD.X R20, R20, 0x1, ~R51, P6 ;  /* 0x0000000114147824 */ /* 0x000fe200030e0e33 */
[----:B------:R-:W-:Y:S01]  /*7090*/  IADD3 R85, P6, R28, -R85, RZ ;  /* 0x800000551c557210 */ /* 0x000fe20007fde0ff */
[----:B------:R-:W-:Y:S01]  /*70a0*/  IMAD.X R19, R36, 0x1, R87, P4 ;  /* 0x0000000124137824 */ /* 0x000fe200020e0657 */
[-C--:B------:R-:W-:Y:S01]  /*70b0*/  IADD3 R45, P4, R77, R32.reuse, RZ ;  /* 0x000000204d2d7210 */ /* 0x080fe20007f9e0ff */
[----:B------:R-:W-:Y:S01]  /*70c0*/  IMAD.X R97, R111, 0x1, R56, P5 ;  /* 0x000000016f617824 */ /* 0x000fe200028e0638 */
[----:B------:R-:W-:Y:S01]  /*70d0*/  IADD3 R32, P5, R77, -R32, RZ ;  /* 0x800000204d207210 */ /* 0x000fe20007fbe0ff */
[----:B------:R-:W-:Y:S01]  /*70e0*/  IMAD.X R111, R56, 0x1, ~R111, P2 ;  /* 0x00000001386f7824 */ /* 0x000fe200010e0e6f */
[----:B------:R-:W-:Y:S01]  /*70f0*/  IADD3 R81, P2, R71, R44, RZ ;  /* 0x0000002c47517210 */ /* 0x000fe20007f5e0ff */
[----:B------:R-:W-:Y:S01]  /*7100*/  IMAD.X R28, R36, 0x1, ~R87, P6 ;  /* 0x00000001241c7824 */ /* 0x000fe200030e0e57 */
[----:B------:R-:W-:Y:S01]  /*7110*/  IADD3 R4, P6, R45, R46, RZ ;  /* 0x0000002e2d047210 */ /* 0x000fe20007fde0ff */
[--C-:B------:R-:W-:Y:S01]  /*7120*/  IMAD.X R91, R97, 0x1, R72.reuse, P4 ;  /* 0x00000001615b7824 */ /* 0x100fe200020e0648 */
[----:B------:R-:W-:Y:S01]  /*7130*/  IADD3 R51, P4, R71, -R44, RZ ;  /* 0x8000002c47337210 */ /* 0x000fe20007f9e0ff */
[----:B------:R-:W-:Y:S01]  /*7140*/  IMAD.X R71, R97, 0x1, ~R72, P5 ;  /* 0x0000000161477824 */ /* 0x000fe200028e0e48 */
[----:B------:R-:W-:Y:S01]  /*7150*/  IADD3 R46, P5, R45, -R46, RZ ;  /* 0x8000002e2d2e7210 */ /* 0x000fe20007fbe0ff */
[----:B------:R-:W-:Y:S01]  /*7160*/  IMAD.X R45, R91, 0x1, R34, P6 ;  /* 0x000000015b2d7824 */ /* 0x000fe200030e0622 */
[CC--:B------:R-:W-:Y:S01]  /*7170*/  IADD3 R87, P6, R8.reuse, R27.reuse, RZ ;  /* 0x0000001b08577210 */ /* 0x0c0fe20007fde0ff */
[C-C-:B------:R-:W-:Y:S01]  /*7180*/  IMAD.X R36, R9.reuse, 0x1, R76.reuse, P2 ;  /* 0x0000000109247824 */ /* 0x140fe200010e064c */
[----:B------:R-:W-:Y:S01]  /*7190*/  IADD3 R77, P2, R8, -R27, RZ ;  /* 0x8000001b084d7210 */ /* 0x000fe20007f5e0ff */
[----:B------:R-:W-:Y:S01]  /*71a0*/  IMAD.X R76, R9, 0x1, ~R76, P4 ;  /* 0x00000001094c7824 */ /* 0x000fe200020e0e4c */
[----:B------:R-:W-:Y:S01]  /*71b0*/  SHF.R.U64 R18, R18, 0x4, R19 ;  /* 0x0000000412127819 */ /* 0x000fe20000001213 */
[----:B------:R-:W-:Y:S01]  /*71c0*/  IMAD.X R27, R91, 0x1, ~R34, P5 ;  /* 0x000000015b1b7824 */ /* 0x000fe200028e0e22 */
[CC--:B------:R-:W-:Y:S01]  /*71d0*/  IADD3 R34, P4, R81.reuse, R104.reuse, RZ ;  /* 0x0000006851227210 */ /* 0x0c0fe20007f9e0ff */
[----:B------:R-:W-:Y:S01]  /*71e0*/  IMAD.WIDE.U32 R8, R26, -0x41698, RZ ;  /* 0xfffbe9681a087825 */ /* 0x000fe200078e00ff */
[----:B------:R-:W-:-:S02]  /*71f0*/  IADD3 R104, P5, R81, -R104, RZ ;  /* 0x8000006851687210 */ /* 0x000fc40007fbe0ff */
[----:B------:R-:W-:Y:S01]  /*7200*/  SHF.R.U64 R4, R4, 0x4, R45 ;  /* 0x0000000404047819 */ /* 0x000fe2000000122d */
[----:B------:R-:W-:Y:S01]  /*7210*/  IMAD R91, R30, -0x41698, RZ ;  /* 0xfffbe9681e5b7824 */ /* 0x000fe200078e02ff */
[----:B------:R-:W-:Y:S01]  /*7220*/  SHF.R.U64 R46, R46, 0x4, R27 ;  /* 0x000000042e2e7819 */ /* 0x000fe2000000121b */
[C---:B------:R-:W-:Y:S01]  /*7230*/  IMAD.X R81, R36.reuse, 0x1, R103, P4 ;  /* 0x0000000124517824 */ /* 0x040fe200020e0667 */
[-C--:B------:R-:W-:Y:S01]  /*7240*/  IADD3 R30, P4, R87, R60.reuse, RZ ;  /* 0x0000003c571e7210 */ /* 0x080fe20007f9e0ff */
[--C-:B------:R-:W-:Y:S01]  /*7250*/  IMAD.X R44, R111, 0x1, R38.reuse, P6 ;  /* 0x000000016f2c7824 */ /* 0x100fe200030e0626 */
[----:B------:R-:W-:Y:S01]  /*7260*/  IADD3 R60, P6, R87, -R60, RZ ;  /* 0x8000003c573c7210 */ /* 0x000fe20007fde0ff */
[----:B------:R-:W-:Y:S01]  /*7270*/  IMAD.X R38, R111, 0x1, ~R38, P2 ;  /* 0x000000016f267824 */ /* 0x000fe200010e0e26 */
[----:B------:R-:W-:Y:S01]  /*7280*/  IADD3 R26, R9, -R26, R91 ;  /* 0x8000001a091a7210 */ /* 0x000fe20007ffe05b */
[----:B------:R-:W-:Y:S01]  /*7290*/  IMAD.X R103, R36, 0x1, ~R103, P5 ;  /* 0x0000000124677824 */ /* 0x000fe200028e0e67 */
[-C--:B------:R-:W-:Y:S01]  /*72a0*/  IADD3 R9, P2, R68, R75.reuse, RZ ;  /* 0x0000004b44097210 */ /* 0x080fe20007f5e0ff */
[--C-:B------:R-:W-:Y:S01]  /*72b0*/  IMAD.X R87, R44, 0x1, ~R23.reuse, P6 ;  /* 0x000000012c577824 */ /* 0x100fe200030e0e17 */
[----:B------:R-:W-:Y:S01]  /*72c0*/  IADD3 R68, P5, R68, -R75, RZ ;  /* 0x8000004b44447210 */ /* 0x000fe20007fbe0ff */
[----:B------:R-:W-:Y:S01]  /*72d0*/  IMAD.X R75, R44, 0x1, R23, P4 ;  /* 0x000000012c4b7824 */ /* 0x000fe200020e0617 */
[-C--:B------:R-:W-:Y:S01]  /*72e0*/  IADD3 R23, P4, R32, R101.reuse, RZ ;  /* 0x0000006520177210 */ /* 0x080fe20007f9e0ff */
[--C-:B------:R-:W-:Y:S01]  /*72f0*/  IMAD.X R36, R20, 0x1, R57.reuse, P2 ;  /* 0x0000000114247824 */ /* 0x100fe200010e0639 */
[----:B------:R-:W-:Y:S01]  /*7300*/  IADD3 R32, P6, R32, -R101, RZ ;  /* 0x8000006520207210 */ /* 0x000fe20007fde0ff */
[----:B------:R-:W-:Y:S01]  /*7310*/  IMAD.X R57, R20, 0x1, ~R57, P5 ;  /* 0x0000000114397824 */ /* 0x000fe200028e0e39 */
[----:B------:R-:W-:Y:S01]  /*7320*/  IADD3 R44, P2, P5, -R117, R93, -R62 ;  /* 0x0000005d752c7210 */ /* 0x000fe20007d5e93e */
[----:B------:R-:W-:Y:S01]  /*7330*/  IMAD.X R20, R71, 0x1, R98, P4 ;  /* 0x0000000147147824 */ /* 0x000fe200020e0662 */
[----:B------:R-:W-:Y:S01]  /*7340*/  SHF.R.U64 R9, R9, 0x4, R36 ;  /* 0x0000000409097819 */ /* 0x000fe20000001224 */
[----:B------:R-:W-:Y:S01]  /*7350*/  IMAD.X R71, R71, 0x1, ~R98, P6 ;  /* 0x0000000147477824 */ /* 0x000fe200030e0e62 */
[----:B------:R-:W-:-:S02]  /*7360*/  IADD3 R97, P4, P6, -R6, R89, R10 ;  /* 0x0000005906617210 */ /* 0x000fc40007e9e10a */
[----:B------:R-:W-:Y:S02]  /*7370*/  IADD3.X R56, ~R82, R22, ~R31, P2, P5 ;  /* 0x0000001652387210 */ /* 0x000fe400017ead1f */
[----:B------:R-:W-:Y:S02]  /*7380*/  IADD3 R10, P2, R51, R58, RZ ;  /* 0x0000003a330a7210 */ /* 0x000fe40007f5e0ff */
[----:B------:R-:W-:Y:S01]  /*7390*/  IADD3.X R91, ~R7, R108, R24, P4, P6 ;  /* 0x0000006c075b7210 */ /* 0x000fe200027ec518 */
[----:B------:R-:W-:Y:S01]  /*73a0*/  IMAD.WIDE.U32 R6, R43, -0xfeb0, RZ ;  /* 0xffff01502b067825 */ /* 0x000fe200078e00ff */
[----:B------:R-:W-:Y:S02]  /*73b0*/  IADD3 R62, P6, R93, R62, RZ ;  /* 0x0000003e5d3e7210 */ /* 0x000fe40007fde0ff */
[----:B------:R-:W-:Y:S01]  /*73c0*/  IADD3 R51, P5, R51, -R58, RZ ;  /* 0x8000003a33337210 */ /* 0x000fe20007fbe0ff */
[----:B------:R-:W-:Y:S01]  /*73d0*/  IMAD.X R89, R76, 0x1, R55, P2 ;  /* 0x000000014c597824 */ /* 0x000fe200010e0637 */
[CC--:B------:R-:W-:Y:S01]  /*73e0*/  IADD3 R24, P4, R77.reuse, R52.reuse, RZ ;  /* 0x000000344d187210 */ /* 0x0c0fe20007f9e0ff */
[----:B------:R-:W-:Y:S01]  /*73f0*/  IMAD.X R22, R22, 0x1, R31, P6 ;  /* 0x0000000116167824 */ /* 0x000fe200030e061f */
[----:B------:R-:W-:Y:S01]  /*7400*/  IADD3 R52, P2, R77, -R52, RZ ;  /* 0x800000344d347210 */ /* 0x000fe20007f5e0ff */
[----:B------:R-:W-:Y:S01]  /*7410*/  IMAD.X R76, R76, 0x1, ~R55, P5 ;  /* 0x000000014c4c7824 */ /* 0x000fe200028e0e37 */
[-C--:B------:R-:W-:Y:S01]  /*7420*/  IADD3 R55, P6, R106, R33.reuse, RZ ;  /* 0x000000216a377210 */ /* 0x080fe20007fde0ff */
[----:B------:R-:W-:Y:S01]  /*7430*/  IMAD.X R31, R38, 0x1, R69, P4 ;  /* 0x00000001261f7824 */ /* 0x000fe200020e0645 */
[----:B------:R-:W-:Y:S01]  /*7440*/  IADD3 R117, P4, P5, R48, R62, -R117 ;  /* 0x0000003e30757210 */ /* 0x000fe20007d9e875 */
[----:B------:R-:W-:Y:S01]  /*7450*/  IMAD.X R69, R38, 0x1, ~R69, P2 ;  /* 0x0000000126457824 */ /* 0x000fe200010e0e45 */
[----:B------:R-:W-:Y:S01]  /*7460*/  IADD3 R33, P2, -R106, R33, RZ ;  /* 0x000000216a217210 */ /* 0x000fe20007f5e1ff */
[----:B------:R-:W-:Y:S01]  /*7470*/  IMAD.X R38, R105, 0x1, R50, P6 ;  /* 0x0000000169267824 */ /* 0x000fe200030e0632 */
[----:B------:R-:W-:-:S02]  /*7480*/  IADD3.X R82, R49, R22, ~R82, P4, P5 ;  /* 0x0000001631527210 */ /* 0x000fc400027eac52 */
[----:B------:R-:W-:Y:S01]  /*7490*/  IADD3 R88, P5, P4, R88, R97, -R90 ;  /* 0x0000006158587210 */ /* 0x000fe20007cbe85a */
[----:B------:R-:W-:Y:S01]  /*74a0*/  IMAD.X R50, R50, 0x1, ~R105, P2 ;  /* 0x0000000132327824 */ /* 0x000fe200010e0e69 */
[----:B------:R-:W-:Y:S02]  /*74b0*/  IADD3 R44, P2, P6, R119, R44, -R48 ;  /* 0x0000002c772c7210 */ /* 0x000fe40007e5e830 */
[----:B------:R-:W-:Y:S01]  /*74c0*/  IADD3.X R91, R74, R91, ~R14, P5, P4 ;  /* 0x0000005b4a5b7210 */ /* 0x000fe20002fe8c0e */
[----:B------:R-:W-:Y:S01]  /*74d0*/  IMAD R59, R50, 0xcccb, RZ ;  /* 0x0000cccb323b7824 */ /* 0x000fe200078e02ff */
[----:B------:R-:W-:Y:S02]  /*74e0*/  IADD3.X R56, R78, R56, ~R49, P2, P6 ;  /* 0x000000384e387210 */ /* 0x000fe400017ecc31 */
[----:B------:R-:W-:Y:S02]  /*74f0*/  IADD3 R114, P2, P5, -R37, R114, R80 ;  /* 0x0000007225727210 */ /* 0x000fe40007d5e150 */
[----:B------:R-:W-:Y:S01]  /*7500*/  IADD3 R48, P4, R8, R6, RZ ;  /* 0x0000000608307210 */ /* 0x000fe20007f9e0ff */
[----:B------:R-:W-:Y:S01]  /*7510*/  IMAD R8, R64, -0x6ce18, RZ ;  /* 0xfff931e840087824 */ /* 0x000fe200078e02ff */
[----:B------:R-:W-:Y:S01]  /*7520*/  IADD3 R49, R7, -R43, R86 ;  /* 0x8000002b07317210 */ /* 0x000fe20007ffe056 */
[----:B------:R-:W-:Y:S01]  /*7530*/  IMAD.WIDE.U32 R6, R47, -0x6ce18, RZ ;  /* 0xfff931e82f067825 */ /* 0x000fe200078e00ff */
[----:B------:R-:W-:-:S02]  /*7540*/  IADD3.X R112, ~R21, R112, R13, P2, P5 ;  /* 0x0000007015707210 */ /* 0x000fc400017ea50d */
[----:B------:R-:W-:Y:S01]  /*7550*/  IADD3 R43, P2, P5, -R35, R88, -R40 ;  /* 0x00000058232b7210 */ /* 0x000fe20007d5e928 */
[----:B------:R-:W-:Y:S01]  /*7560*/  IMAD.X R49, R49, 0x1, R26, P4 ;  /* 0x0000000131317824 */ /* 0x000fe200020e061a */
[----:B------:R-:W-:Y:S02]  /*7570*/  IADD3 R119, P1, P0, -R54, R62, -R119 ;  /* 0x0000003e36777210 */ /* 0x000fe4000783e977 */
[----:B------:R-:W-:Y:S02]  /*7580*/  IADD3 R40, R7, -R47, R8 ;  /* 0x8000002f07287210 */ /* 0x000fe40007ffe008 */
[----:B------:R-:W-:Y:S01]  /*7590*/  IADD3.X R41, ~R12, R91, ~R41, P2, P5 ;  /* 0x0000005b0c297210 */ /* 0x000fe200017ead29 */
[----:B------:R-:W-:Y:S01]  /*75a0*/  IMAD.WIDE.U32 R12, R33, 0xcccb, RZ ;  /* 0x0000cccb210c7825 */ /* 0x000fe200078e00ff */
[----:B------:R-:W-:Y:S02]  /*75b0*/  IADD3 R8, P6, P4, R6, R119, -R48 ;  /* 0x0000007706087210 */ /* 0x000fe40007cde830 */
[----:B------:R-:W-:Y:S01]  /*75c0*/  IADD3 R35, P2, R117, -R54, RZ ;  /* 0x8000003675237210 */ /* 0x000fe20007f5e0ff */
[----:B------:R-:W-:Y:S01]  /*75d0*/  IMAD.WIDE.U32 R6, R55, 0x801d5, RZ ;  /* 0x000801d537067825 */ /* 0x000fe200078e00ff */
[----:B------:R-:W-:-:S02]  /*75e0*/  IADD3.X R14, ~R79, R22, ~R78, P1, P0 ;  /* 0x000000164f0e7210 */ /* 0x000fc40000fe0d4e */
[----:B------:R-:W-:Y:S01]  /*75f0*/  IADD3 R62, P0, P1, -R25, R48, -R62 ;  /* 0x00000030193e7210 */ /* 0x000fe2000791e93e */
[----:B------:R-:W-:Y:S01]  /*7600*/  IMAD R55, R38, 0x801d5, RZ ;  /* 0x000801d526377824 */ /* 0x000fe200078e02ff */
[-C--:B------:R-:W-:Y:S01]  /*7610*/  IADD3 R33, P5, R6, -R12.reuse, RZ ;  /* 0x8000000c06217210 */ /* 0x080fe20007fbe0ff */
[----:B------:R-:W-:Y:S01]  /*7620*/  IMAD.X R26, R82, 0x1, ~R79, P2 ;  /* 0x00000001521a7824 */ /* 0x000fe200010e0e4f */
[----:B------:R-:W-:Y:S01]  /*7630*/  IADD3 R38, P2, R6, R12, RZ ;  /* 0x0000000c06267210 */ /* 0x000fe20007f5e0ff */
[----:B------:R-:W-:Y:S01]  /*7640*/  IMAD.IADD R55, R7, 0x1, R55 ;  /* 0x0000000107377824 */ /* 0x000fe200078e0237 */
[----:B------:R-:W-:Y:S01]  /*7650*/  IADD3.X R14, R40, R14, ~R49, P6, P4 ;  /* 0x0000000e280e7210 */ /* 0x000fe200037e8c31 */
[----:B------:R-:W-:Y:S01]  /*7660*/  IMAD.WIDE.U32 R6, R47, 0x1c070, RZ ;  /* 0x0001c0702f067825 */ /* 0x000fe200078e00ff */
[----:B------:R-:W-:Y:S02]  /*7670*/  IADD3.X R22, ~R73, R49, ~R22, P0, P1 ;  /* 0x0000003149167210 */ /* 0x000fe400007e2d16 */
[----:B------:R-:W-:Y:S01]  /*7680*/  IADD3 R48, P1, R63, -R42, RZ ;  /* 0x8000002a3f307210 */ /* 0x000fe20007f3e0ff */
[----:B------:R-:W-:Y:S01]  /*7690*/  IMAD R47, R64, 0x1c070, RZ ;  /* 0x0001c070402f7824 */ /* 0x000fe200078e02ff */
[----:B------:R-:W-:Y:S01]  /*76a0*/  IADD3 R6, P4, P0, R6, R43, -R42 ;  /* 0x0000002b06067210 */ /* 0x000fe2000789e82a */
[----:B------:R-:W-:Y:S01]  /*76b0*/  IMAD.IADD R50, R13, 0x1, R59 ;  /* 0x000000010d327824 */ /* 0x000fe200078e023b */
[----:B------:R-:W-:Y:S01]  /*76c0*/  SHF.R.U64 R30, R30, 0x4, R75 ;  /* 0x000000041e1e7819 */ /* 0x000fe2000000124b */
[----:B------:R-:W-:Y:S01]  /*76d0*/  IMAD.WIDE.U32 R12, R29, 0x1c070, RZ ;  /* 0x0001c0701d0c7825 */ /* 0x000fe200078e00ff */
[----:B------:R-:W-:-:S02]  /*76e0*/  SHF.R.U64 R23, R23, 0x4, R20 ;  /* 0x0000000417177819 */ /* 0x000fc40000001214 */
[----:B------:R-:W-:Y:S01]  /*76f0*/  SHF.R.U64 R24, R24, 0x4, R31 ;  /* 0x0000000418187819 */ /* 0x000fe2000000121f */
[----:B------:R-:W-:Y:S01]  /*7700*/  IMAD R49, R100, 0x1c070, RZ ;  /* 0x0001c07064317824 */ /* 0x000fe200078e02ff */
[----:B------:R-:W-:Y:S01]  /*7710*/  SHF.R.U64 R85, R85, 0x4, R28 ;  /* 0x0000000455557819 */ /* 0x000fe2000000121c */
[----:B------:R-:W-:Y:S01]  /*7720*/  IMAD.IADD R29, R7, 0x1, R47 ;  /* 0x00000001071d7824 */ /* 0x000fe200078e022f */
[----:B------:R-:W-:Y:S01]  /*7730*/  SHF.R.U64 R104, R104, 0x4, R103 ;  /* 0x0000000468687819 */ /* 0x000fe20000001267 */
[----:B------:R-:W-:Y:S01]  /*7740*/  IMAD.X R42, R50, 0x1, R55, P2 ;  /* 0x00000001322a7824 */ /* 0x000fe200010e0637 */
[----:B------:R-:W-:Y:S01]  /*7750*/  SHF.R.U64 R60, R60, 0x4, R87 ;  /* 0x000000043c3c7819 */ /* 0x000fe20000001257 */
[----:B------:R-:W-:Y:S01]  /*7760*/  IMAD.X R40, R55, 0x1, ~R50, P5 ;  /* 0x0000000137287824 */ /* 0x000fe200028e0e32 */
[----:B------:R-:W-:Y:S01]  /*7770*/  IADD3 R12, P2, P5, R12, R8, -R25 ;  /* 0x000000080c0c7210 */ /* 0x000fe20007d5e819 */
[----:B------:R-:W-:Y:S01]  /*7780*/  IMAD.IADD R7, R13, 0x1, R49 ;  /* 0x000000010d077824 */ /* 0x000fe200078e0231 */
[--C-:B------:R-:W-:Y:S01]  /*7790*/  IADD3.X R13, R29, R41, ~R116.reuse, P4, P0 ;  /* 0x000000291d0d7210 */ /* 0x100fe200027e0c74 */
[----:B------:R-:W-:Y:S01]  /*77a0*/  IMAD.X R61, R61, 0x1, ~R116, P1 ;  /* 0x000000013d3d7824 */ /* 0x000fe200008e0e74 */
[----:B------:R-:W-:-:S02]  /*77b0*/  IADD3 R37, P1, R110, R37, RZ ;  /* 0x000000256e257210 */ /* 0x000fc40007f3e0ff */
[CC--:B------:R-:W-:Y:S02]  /*77c0*/  IADD3 R8, P4, R53.reuse, R38.reuse, RZ ;  /* 0x0000002635087210 */ /* 0x0c0fe40007f9e0ff */
[----:B------:R-:W-:Y:S01]  /*77d0*/  IADD3 R41, P0, -R53, R38, RZ ;  /* 0x0000002635297210 */ /* 0x000fe20007f1e1ff */
[----:B------:R-:W-:Y:S01]  /*77e0*/  IMAD.X R102, R102, 0x1, R21, P1 ;  /* 0x0000000166667824 */ /* 0x000fe200008e0615 */
[----:B------:R-:W-:Y:S01]  /*77f0*/  IADD3.X R73, R7, R14, ~R73, P2, P5 ;  /* 0x0000000e07497210 */ /* 0x000fe200017eac49 */
[----:B------:R-:W-:Y:S01]  /*7800*/  IMAD.X R47, R99, 0x1, R42, P4 ;  /* 0x00000001632f7824 */ /* 0x000fe200020e062a */
[-C--:B------:R-:W-:Y:S01]  /*7810*/  IADD3 R14, P5, R84, R33.reuse, RZ ;  /* 0x00000021540e7210 */ /* 0x080fe20007fbe0ff */
[----:B------:R-:W-:Y:S01]  /*7820*/  IMAD.X R99, R42, 0x1, ~R99, P0 ;  /* 0x000000012a637824 */ /* 0x000fe200000e0e63 */
[----:B------:R-:W-:Y:S02]  /*7830*/  IADD3 R84, P2, -R84, R33, RZ ;  /* 0x0000002154547210 */ /* 0x000fe40007f5e1ff */
[CC--:B------:R-:W-:Y:S01]  /*7840*/  IADD3 R38, P1, R8.reuse, R67.reuse, RZ ;  /* 0x0000004308267210 */ /* 0x0c0fe20007f3e0ff */
[----:B------:R-:W-:Y:S01]  /*7850*/  IMAD.X R42, R39, 0x1, R40, P5 ;  /* 0x00000001272a7824 */ /* 0x000fe200028e0628 */
[----:B------:R-:W-:Y:S01]  /*7860*/  IADD3 R59, P4, R8, -R67, RZ ;  /* 0x80000043083b7210 */ /* 0x000fe20007f9e0ff */
[----:B------:R-:W-:Y:S01]  /*7870*/  IMAD.X R40, R40, 0x1, ~R39, P2 ;  /* 0x0000000128287824 */ /* 0x000fe200010e0e27 */
[CC--:B------:R-:W-:Y:S01]  /*7880*/  IADD3 R8, P0, R14.reuse, R95.reuse, RZ ;  /* 0x0000005f0e087210 */ /* 0x0c0fe20007f1e0ff */
[C-C-:B------:R-:W-:Y:S01]  /*7890*/  IMAD.X R49, R47.reuse, 0x1, R92.reuse, P1 ;  /* 0x000000012f317824 */ /* 0x140fe200008e065c */
        /* <DEDUP_REMOVED lines=10> */
[-C--:B------:R-:W-:Y:S01]  /*7940*/  IADD3 R43, P5, R38, R37.reuse, RZ ;  /* 0x00000025262b7210 */ /* 0x080fe20007fbe0ff */
[----:B------:R-:W-:Y:S01]  /*7950*/  IMAD.X R39, R40, 0x1, R11, P4 ;  /* 0x0000000128277824 */ /* 0x000fe200020e060b */
[----:B------:R-:W-:-:S02]  /*7960*/  IADD3 R38, P2, R38, -R37, RZ ;  /* 0x8000002526267210 */ /* 0x000fc40007f5e0ff */
[CC--:B------:R-:W-:Y:S01]  /*7970*/  IADD3 R37, P1, R8.reuse, R35.reuse, RZ ;  /* 0x0000002308257210 */ /* 0x0c0fe20007f3e0ff */
[--C-:B------:R-:W-:Y:S01]  /*7980*/  IMAD.X R72, R49, 0x1, R102.reuse, P5 ;  /* 0x0000000131487824 */ /* 0x100fe200028e0666 */
[----:B------:R-:W-:Y:S01]  /*7990*/  IADD3 R35, P4, R8, -R35, RZ ;  /* 0x8000002308237210 */ /* 0x000fe20007f9e0ff */
[----:B------:R-:W-:Y:S01]  /*79a0*/  IMAD.X R8, R40, 0x1, ~R11, P0 ;  /* 0x0000000128087824 */ /* 0x000fe200000e0e0b */
[-C--:B------:R-:W-:Y:S01]  /*79b0*/  IADD3 R21, P0, R33, R48.reuse, RZ ;  /* 0x0000003021157210 */ /* 0x080fe20007f1e0ff */
[----:B------:R-:W-:Y:S01]  /*79c0*/  IMAD.X R49, R49, 0x1, ~R102, P2 ;  /* 0x0000000131317824 */ /* 0x000fe200010e0e66 */
[----:B------:R-:W-:Y:S01]  /*79d0*/  IADD3 R33, P5, R33, -R48, RZ ;  /* 0x8000003021217210 */ /* 0x000fe20007fbe0ff */
[--C-:B------:R-:W-:Y:S01]  /*79e0*/  IMAD.X R80, R7, 0x1, R26.reuse, P1 ;  /* 0x0000000107507824 */ /* 0x100fe200008e061a */
[-C--:B------:R-:W-:Y:S01]  /*79f0*/  IADD3 R64, P2, R29, R62.reuse, RZ ;  /* 0x0000003e1d407210 */ /* 0x080fe20007f5e0ff */
[----:B------:R-:W-:Y:S01]  /*7a00*/  IMAD.X R26, R7, 0x1, ~R26, P4 ;  /* 0x00000001071a7824 */ /* 0x000fe200020e0e1a */
[----:B------:R-:W-:Y:S01]  /*7a10*/  IADD3 R29, P1, R29, -R62, RZ ;  /* 0x8000003e1d1d7210 */ /* 0x000fe20007f3e0ff */
[C-C-:B------:R-:W-:Y:S01]  /*7a20*/  IMAD.X R78, R14.reuse, 0x1, R61.reuse, P0 ;  /* 0x000000010e4e7824 */ /* 0x140fe200000e063d */
[CC--:B------:R-:W-:Y:S01]  /*7a30*/  IADD3 R42, P4, R59.reuse, R114.reuse, RZ ;  /* 0x000000723b2a7210 */ /* 0x0c0fe20007f9e0ff */
[----:B------:R-:W-:Y:S01]  /*7a40*/  IMAD.X R14, R14, 0x1, ~R61, P5 ;  /* 0x000000010e0e7824 */ /* 0x000fe200028e0e3d */
[----:B------:R-:W-:Y:S01]  /*7a50*/  IADD3 R59, P0, R59, -R114, RZ ;  /* 0x800000723b3b7210 */ /* 0x000fe20007f1e0ff */
[--C-:B------:R-:W-:Y:S01]  /*7a60*/  IMAD.X R7, R39, 0x1, R22.reuse, P2 ;  /* 0x0000000127077824 */ /* 0x100fe200010e0616 */
[----:B------:R-:W-:Y:S01]  /*7a70*/  IADD3 R48, P5, R25, R44, RZ ;  /* 0x0000002c19307210 */ /* 0x000fe20007fbe0ff */
[----:B------:R-:W-:Y:S01]  /*7a80*/  IMAD.X R22, R39, 0x1, ~R22, P1 ;  /* 0x0000000127167824 */ /* 0x000fe200008e0e16 */
[-C--:B------:R-:W-:Y:S01]  /*7a90*/  IADD3 R54, P1, R41, R6.reuse, RZ ;  /* 0x0000000629367210 */ /* 0x080fe20007f3e0ff */
[--C-:B------:R-:W-:Y:S01]  /*7aa0*/  IMAD.X R39, R47, 0x1, R112.reuse, P4 ;  /* 0x000000012f277824 */ /* 0x100fe200020e0670 */
[----:B------:R-:W-:Y:S01]  /*7ab0*/  IADD3 R74, P4, R41, -R6, RZ ;  /* 0x80000006294a7210 */ /* 0x000fe20007f9e0ff */
[----:B------:R-:W-:Y:S01]  /*7ac0*/  IMAD.X R40, R47, 0x1, ~R112, P0 ;  /* 0x000000012f287824 */ /* 0x000fe200000e0e70 */
[-C--:B------:R-:W-:Y:S01]  /*7ad0*/  IADD3 R47, P0, R83, R12.reuse, RZ ;  /* 0x0000000c532f7210 */ /* 0x080fe20007f1e0ff */
[----:B------:R-:W-:Y:S01]  /*7ae0*/  IMAD.X R41, R65, 0x1, R56, P5 ;  /* 0x0000000141297824 */ /* 0x000fe200028e0638 */
[----:B------:R-:W-:Y:S01]  /*7af0*/  IADD3 R66, P5, R83, -R12, RZ ;  /* 0x8000000c53427210 */ /* 0x000fe20007fbe0ff */
[----:B------:R-:W-:Y:S01]  /*7b00*/  IMAD.X R62, R94, 0x1, R13, P1 ;  /* 0x000000015e3e7824 */ /* 0x000fe200008e060d */
[C---:B------:R-:W-:Y:S01]  /*7b10*/  SHF.L.U64.HI R12, R43.reuse, 0x1c, R72 ;  /* 0x0000001c2b0c7819 */ /* 0x040fe20000010248 */
[C-C-:B------:R-:W-:Y:S01]  /*7b20*/  IMAD.X R50, R8.reuse, 0x1, R73.reuse, P0 ;  /* 0x0000000108327824 */ /* 0x140fe200000e0649 */
[----:B------:R-:W-:Y:S01]  /*7b30*/  LEA R67, P0, R43, R18, 0x1c ;  /* 0x000000122b437211 */ /* 0x000fe2000780e0ff */
[----:B------:R-:W-:Y:S01]  /*7b40*/  IMAD.X R11, R8, 0x1, ~R73, P5 ;  /* 0x00000001080b7824 */ /* 0x000fe200028e0e49 */
[----:B------:R-:W-:Y:S01]  /*7b50*/  IADD3 R25, P2, R25, -R44, RZ ;  /* 0x8000002c19197210 */ /* 0x000fe20007f5e0ff */
[----:B------:R-:W-:Y:S01]  /*7b60*/  IMAD.X R13, R94, 0x1, ~R13, P4 ;  /* 0x000000015e0d7824 */ /* 0x000fe200020e0e0d */
[----:B------:R-:W-:-:S02]  /*7b70*/  LEA.HI.X R19, P5, R19, R12, RZ, 0x1c, P0 ;  /* 0x0000000c13137211 */ /* 0x000fc400000be4ff */
[----:B------:R-:W-:Y:S01]  /*7b80*/  SHF.R.U64 R6, R34, 0x4, R81 ;  /* 0x0000000422067819 */ /* 0x000fe20000001251 */
[----:B------:R-:W-:Y:S01]  /*7b90*/  IMAD.X R56, R65, 0x1, ~R56, P2 ;  /* 0x0000000141387824 */ /* 0x000fe200010e0e38 */
[----:B------:R-:W-:Y:S02]  /*7ba0*/  LEA.HI.X R72, P5, R72, RZ, RZ, 0x1c, P5 ;  /* 0x000000ff48487211 */ /* 0x000fe400028be4ff */
[C---:B------:R-:W-:Y:S02]  /*7bb0*/  LEA R70, P4, R37.reuse, R4, 0x1c ;  /* 0x0000000425467211 */ /* 0x040fe4000788e0ff */
[----:B------:R-:W-:Y:S02]  /*7bc0*/  SHF.L.U64.HI R8, R37, 0x1c, R80 ;  /* 0x0000001c25087819 */ /* 0x000fe40000010250 */
[C---:B------:R-:W-:Y:S02]  /*7bd0*/  LEA R6, P2, R21.reuse, R6, 0x1c ;  /* 0x0000000615067211 */ /* 0x040fe4000784e0ff */
[----:B------:R-:W-:Y:S01]  /*7be0*/  SHF.L.U64.HI R4, R21, 0x1c, R78 ;  /* 0x0000001c15047819 */ /* 0x000fe2000001024e */
[----:B------:R-:W-:Y:S01]  /*7bf0*/  IMAD.X R21, RZ, RZ, RZ, P5 ;  /* 0x000000ffff157224 */ /* 0x000fe200028e06ff */
[----:B------:R-:W-:-:S02]  /*7c00*/  IADD3 R12, P5, RZ, -R72, RZ ;  /* 0x80000048ff0c7210 */ /* 0x000fc40007fbe0ff */
[----:B------:R-:W-:Y:S02]  /*7c10*/  LEA.HI.X R45, P4, R45, R8, RZ, 0x1c, P4 ;  /* 0x000000082d2d7211 */ /* 0x000fe4000209e4ff */
[----:B------:R-:W-:Y:S01]  /*7c20*/  LEA.HI.X R63, P2, R81, R4, RZ, 0x1c, P2 ;  /* 0x00000004513f7211 */ /* 0x000fe2000105e4ff */
[----:B------:R-:W-:Y:S01]  /*7c30*/  IMAD.X R72, R72, 0x1, ~R21, P5 ;  /* 0x0000000148487824 */ /* 0x000fe200028e0e15 */
[----:B------:R-:W-:Y:S02]  /*7c40*/  LEA R58, P1, R42, R9, 0x1c ;  /* 0x000000092a3a7211 */ /* 0x000fe4000782e0ff */
[----:B------:R-:W-:Y:S02]  /*7c50*/  LEA.HI.X R4, P5, R80, RZ, RZ, 0x1c, P4 ;  /* 0x000000ff50047211 */ /* 0x000fe400020be4ff */
[----:B------:R-:W-:Y:S02]  /*7c60*/  SHF.L.U64.HI R9, R42, 0x1c, R39 ;  /* 0x0000001c2a097819 */ /* 0x000fe40000010227 */
[----:B------:R-:W-:Y:S01]  /*7c70*/  LEA.HI.X R8, P2, R78, RZ, RZ, 0x1c, P2 ;  /* 0x000000ff4e087211 */ /* 0x000fe2000105e4ff */
[----:B------:R-:W-:Y:S01]  /*7c80*/  IMAD.X R43, RZ, RZ, RZ, P5 ;  /* 0x000000ffff2b7224 */ /* 0x000fe200028e06ff */
[----:B------:R-:W-:-:S02]  /*7c90*/  LEA R61, P0, R64, R30, 0x1c ;  /* 0x0000001e403d7211 */ /* 0x000fc4000780e0ff */
[----:B------:R-:W-:Y:S01]  /*7ca0*/  SHF.L.U64.HI R64, R64, 0x1c, R7 ;  /* 0x0000001c40407819 */ /* 0x000fe20000010207 */
[----:B------:R-:W-:Y:S01]  /*7cb0*/  IMAD.X R37, RZ, RZ, RZ, P2 ;  /* 0x000000ffff257224 */ /* 0x000fe200010e06ff */
[----:B------:R-:W-:Y:S02]  /*7cc0*/  LEA.HI.X R36, P1, R36, R9, RZ, 0x1c, P1 ;  /* 0x0000000924247211 */ /* 0x000fe4000083e4ff */
[----:B------:R-:W-:Y:S02]  /*7cd0*/  IADD3 R21, P5, RZ, -R4, RZ ;  /* 0x80000004ff157210 */ /* 0x000fe40007fbe0ff */
[----:B------:R-:W-:Y:S02]  /*7ce0*/  IADD3 R9, P6, RZ, -R8, RZ ;  /* 0x80000008ff097210 */ /* 0x000fe40007fde0ff */
[----:B------:R-:W-:Y:S02]  /*7cf0*/  LEA.HI.X R64, P0, R75, R64, RZ, 0x1c, P0 ;  /* 0x000000404b407211 */ /* 0x000fe4000001e4ff */
[----:B------:R-:W-:Y:S01]  /*7d00*/  SHF.R.U64 R53, R10, 0x4, R89 ;  /* 0x000000040a357819 */ /* 0x000fe20000001259 */
[----:B------:R-:W-:Y:S01]  /*7d10*/  IMAD.X R10, R4, 0x1, ~R43, P5 ;  /* 0x00000001040a7824 */ /* 0x000fe200028e0e2b */
[----:B------:R-:W-:Y:S01]  /*7d20*/  LEA R42, P4, R48, R23, 0x1c ;  /* 0x00000017302a7211 */ /* 0x000fe2000788e0ff */
[----:B------:R-:W-:Y:S01]  /*7d30*/  IMAD.X R8, R8, 0x1, ~R37, P6 ;  /* 0x0000000108087824 */ /* 0x000fe200030e0e25 */
[----:B------:R-:W-:-:S02]  /*7d40*/  LEA.HI.X R37, P5, R7, RZ, RZ, 0x1c, P0 ;  /* 0x000000ff07257211 */ /* 0x000fc400000be4ff */
[----:B------:R-:W-:Y:S02]  /*7d50*/  SHF.L.U64.HI R23, R48, 0x1c, R41 ;  /* 0x0000001c30177819 */ /* 0x000fe40000010229 */
[----:B------:R-:W-:Y:S01]  /*7d60*/  LEA R48, P0, R47, R24, 0x1c ;  /* 0x000000182f307211 */ /* 0x000fe2000780e0ff */
[----:B------:R-:W-:Y:S01]  /*7d70*/  IMAD.X R24, RZ, RZ, RZ, P5 ;  /* 0x000000ffff187224 */ /* 0x000fe200028e06ff */
[----:B------:R-:W-:Y:S02]  /*7d80*/  IADD3 R18, P5, RZ, -R37, RZ ;  /* 0x80000025ff127210 */ /* 0x000fe40007fbe0ff */
[----:B------:R-:W-:Y:S02]  /*7d90*/  LEA.HI.X R20, P2, R20, R23, RZ, 0x1c, P4 ;  /* 0x0000001714147211 */ /* 0x000fe4000205e4ff */
[----:B------:R-:W-:Y:S01]  /*7da0*/  LEA R53, P4, R54, R53, 0x1c ;  /* 0x0000003536357211 */ /* 0x000fe2000788e0ff */
[----:B------:R-:W-:Y:S01]  /*7db0*/  IMAD.X R37, R37, 0x1, ~R24, P5 ;  /* 0x0000000125257824 */ /* 0x000fe200028e0e18 */
[----:B------:R-:W-:-:S02]  /*7dc0*/  LEA.HI.X R39, P5, R39, RZ, RZ, 0x1c, P1 ;  /* 0x000000ff27277211 */ /* 0x000fc400008be4ff */
[----:B------:R-:W-:Y:S02]  /*7dd0*/  SHF.L.U64.HI R54, R54, 0x1c, R62 ;  /* 0x0000001c36367819 */ /* 0x000fe4000001023e */
[----:B------:R-:W-:Y:S01]  /*7de0*/  SHF.L.U64.HI R4, R47, 0x1c, R50 ;  /* 0x0000001c2f047819 */ /* 0x000fe20000010232 */
[----:B------:R-:W-:Y:S01]  /*7df0*/  IMAD.X R24, RZ, RZ, RZ, P5 ;  /* 0x000000ffff187224 */ /* 0x000fe200028e06ff */
[----:B------:R-:W-:Y:S02]  /*7e00*/  LEA.HI.X R43, P2, R41, RZ, RZ, 0x1c, P2 ;  /* 0x000000ff292b7211 */ /* 0x000fe4000105e4ff */
[----:B------:R-:W-:Y:S02]  /*7e10*/  IADD3 R55, P5, RZ, -R39, RZ ;  /* 0x80000027ff377210 */ /* 0x000fe40007fbe0ff */
[----:B------:R-:W-:Y:S02]  /*7e20*/  LEA.HI.X R54, P4, R89, R54, RZ, 0x1c, P4 ;  /* 0x0000003659367211 */ /* 0x000fe4000209e4ff */
[----:B------:R-:W-:Y:S01]  /*7e30*/  LEA.HI.X R7, P0, R31, R4, RZ, 0x1c, P0 ;  /* 0x000000041f077211 */ /* 0x000fe2000001e4ff */
[----:B------:R-:W-:Y:S01]  /*7e40*/  IMAD.X R4, RZ, RZ, RZ, P2 ;  /* 0x000000ffff047224 */ /* 0x000fe200010e06ff */
[----:B------:R-:W-:Y:S01]  /*7e50*/  IADD3 R41, P2, RZ, -R43, RZ ;  /* 0x8000002bff297210 */ /* 0x000fe20007f5e0ff */
[----:B------:R-:W-:Y:S01]  /*7e60*/  IMAD.X R47, R39, 0x1, ~R24, P5 ;  /* 0x00000001272f7824 */ /* 0x000fe200028e0e18 */
[----:B------:R-:W-:-:S02]  /*7e70*/  LEA.HI.X R62, P5, R62, RZ, RZ, 0x1c, P4 ;  /* 0x000000ff3e3e7211 */ /* 0x000fc400020be4ff */
[C---:B------:R-:W-:Y:S01]  /*7e80*/  LEA R31, P1, R38.reuse, R85, 0x1c ;  /* 0x00000055261f7211 */ /* 0x040fe2000782e0ff */
[----:B------:R-:W-:Y:S01]  /*7e90*/  IMAD.X R43, R43, 0x1, ~R4, P2 ;  /* 0x000000012b2b7824 */ /* 0x000fe200010e0e04 */
[C---:B------:R-:W-:Y:S01]  /*7ea0*/  LEA R39, P2, R35.reuse, R46, 0x1c ;  /* 0x0000002e23277211 */ /* 0x040fe2000784e0ff */
[----:B------:R-:W-:Y:S01]  /*7eb0*/  IMAD.X R65, RZ, RZ, RZ, P5 ;  /* 0x000000ffff417224 */ /* 0x000fe200028e06ff */
[----:B------:R-:W-:Y:S02]  /*7ec0*/  IADD3 R46, P5, RZ, -R62, RZ ;  /* 0x8000003eff2e7210 */ /* 0x000fe40007fbe0ff */
[----:B------:R-:W-:Y:S02]  /*7ed0*/  SHF.L.U64.HI R23, R38, 0x1c, R49 ;  /* 0x0000001c26177819 */ /* 0x000fe40000010231 */
[----:B------:R-:W-:Y:S01]  /*7ee0*/  SHF.L.U64.HI R38, R35, 0x1c, R26 ;  /* 0x0000001c23267819 */ /* 0x000fe2000001021a */
[----:B------:R-:W-:Y:S01]  /*7ef0*/  IMAD.X R65, R62, 0x1, ~R65, P5 ;  /* 0x000000013e417824 */ /* 0x000fe200028e0e41 */
[----:B------:R-:W-:-:S02]  /*7f00*/  LEA.HI.X R44, P1, R28, R23, RZ, 0x1c, P1 ;  /* 0x000000171c2c7211 */ /* 0x000fc4000083e4ff */
[----:B------:R-:W-:Y:S02]  /*7f10*/  LEA.HI.X R62, P5, R50, RZ, RZ, 0x1c, P0 ;  /* 0x000000ff323e7211 */ /* 0x000fe400000be4ff */
[----:B------:R-:W-:Y:S02]  /*7f20*/  LEA.HI.X R49, P1, R49, RZ, RZ, 0x1c, P1 ;  /* 0x000000ff31317211 */ /* 0x000fe4000083e4ff */
[----:B------:R-:W-:Y:S01]  /*7f30*/  LEA.HI.X R38, P2, R27, R38, RZ, 0x1c, P2 ;  /* 0x000000261b267211 */ /* 0x000fe2000105e4ff */
[----:B------:R-:W-:Y:S01]  /*7f40*/  IMAD.X R23, RZ, RZ, RZ, P5 ;  /* 0x000000ffff177224 */ /* 0x000fe200028e06ff */
[----:B------:R-:W-:Y:S01]  /*7f50*/  IADD3 R75, P5, RZ, -R62, RZ ;  /* 0x8000003eff4b7210 */ /* 0x000fe20007fbe0ff */
[----:B------:R-:W-:Y:S01]  /*7f60*/  IMAD.X R4, RZ, RZ, RZ, P1 ;  /* 0x000000ffff047224 */ /* 0x000fe200008e06ff */
[----:B------:R-:W-:Y:S02]  /*7f70*/  IADD3 R50, P1, RZ, -R49, RZ ;  /* 0x80000031ff327210 */ /* 0x000fe40007f3e0ff */
[----:B------:R-:W-:Y:S01]  /*7f80*/  SHF.R.U64 R68, R68, 0x4, R57 ;  /* 0x0000000444447819 */ /* 0x000fe20000001239 */
[----:B------:R-:W-:Y:S01]  /*7f90*/  IMAD.X R62, R62, 0x1, ~R23, P5 ;  /* 0x000000013e3e7824 */ /* 0x000fe200028e0e17 */
[----:B------:R-:W-:Y:S01]  /*7fa0*/  SHF.R.U64 R28, R32, 0x4, R71 ;  /* 0x00000004201c7819 */ /* 0x000fe20000001247 */
[----:B------:R-:W-:Y:S01]  /*7fb0*/  IMAD.X R49, R49, 0x1, ~R4, P1 ;  /* 0x0000000131317824 */ /* 0x000fe200008e0e04 */
[----:B------:R-:W-:-:S02]  /*7fc0*/  LEA.HI.X R23, P2, R26, RZ, RZ, 0x1c, P2 ;  /* 0x000000ff1a177211 */ /* 0x000fc4000105e4ff */
[C---:B------:R-:W-:Y:S02]  /*7fd0*/  LEA R35, P4, R33.reuse, R104, 0x1c ;  /* 0x0000006821237211 */ /* 0x040fe4000788e0ff */
[----:B------:R-:W-:Y:S01]  /*7fe0*/  SHF.L.U64.HI R34, R33, 0x1c, R14 ;  /* 0x0000001c21227819 */ /* 0x000fe2000001020e */
[----:B------:R-:W-:Y:S01]  /*7ff0*/  IMAD.X R24, RZ, RZ, RZ, P2 ;  /* 0x000000ffff187224 */ /* 0x000fe200010e06ff */
[C---:B------:R-:W-:Y:S02]  /*8000*/  LEA R33, P0, R29.reuse, R60, 0x1c ;  /* 0x0000003c1d217211 */ /* 0x040fe4000780e0ff */
[----:B------:R-:W-:Y:S02]  /*8010*/  SHF.L.U64.HI R30, R29, 0x1c, R22 ;  /* 0x0000001c1d1e7819 */ /* 0x000fe40000010216 */
[C---:B------:R-:W-:Y:S02]  /*8020*/  LEA R29, P1, R59.reuse, R68, 0x1c ;  /* 0x000000443b1d7211 */ /* 0x040fe4000782e0ff */
[----:B------:R-:W-:-:S02]  /*8030*/  SHF.L.U64.HI R4, R59, 0x1c, R40 ;  /* 0x0000001c3b047819 */ /* 0x000fc40000010228 */
[C---:B------:R-:W-:Y:S02]  /*8040*/  LEA R28, P6, R25.reuse, R28, 0x1c ;  /* 0x0000001c191c7211 */ /* 0x040fe400078ce0ff */
[----:B------:R-:W-:Y:S02]  /*8050*/  SHF.L.U64.HI R26, R25, 0x1c, R56 ;  /* 0x0000001c191a7819 */ /* 0x000fe40000010238 */
[----:B------:R-:W-:Y:S02]  /*8060*/  IADD3 R68, P5, RZ, -R23, RZ ;  /* 0x80000017ff447210 */ /* 0x000fe40007fbe0ff */
[----:B------:R-:W-:Y:S02]  /*8070*/  LEA.HI.X R34, P4, R103, R34, RZ, 0x1c, P4 ;  /* 0x0000002267227211 */ /* 0x000fe4000209e4ff */
[----:B------:R-:W-:Y:S02]  /*8080*/  LEA.HI.X R27, P2, R57, R4, RZ, 0x1c, P1 ;  /* 0x00000004391b7211 */ /* 0x000fe4000085e4ff */
[----:B------:R-:W-:Y:S01]  /*8090*/  LEA.HI.X R26, P1, R71, R26, RZ, 0x1c, P6 ;  /* 0x0000001a471a7211 */ /* 0x000fe2000303e4ff */
[----:B------:R-:W-:Y:S01]  /*80a0*/  IMAD.X R71, R23, 0x1, ~R24, P5 ;  /* 0x0000000117477824 */ /* 0x000fe200028e0e18 */
[----:B------:R-:W-:-:S02]  /*80b0*/  SHF.R.U64 R23, R52, 0x4, R69 ;  /* 0x0000000434177819 */ /* 0x000fc40000001245 */
[----:B------:R-:W-:Y:S02]  /*80c0*/  LEA.HI.X R32, P6, R14, RZ, RZ, 0x1c, P4 ;  /* 0x000000ff0e207211 */ /* 0x000fe400020de4ff */
[----:B------:R-:W-:Y:S02]  /*80d0*/  LEA.HI.X R30, P0, R87, R30, RZ, 0x1c, P0 ;  /* 0x0000001e571e7211 */ /* 0x000fe4000001e4ff */
[C---:B------:R-:W-:Y:S01]  /*80e0*/  LEA R24, P4, R66.reuse, R23, 0x1c ;  /* 0x0000001742187211 */ /* 0x040fe2000788e0ff */
[----:B------:R-:W-:Y:S01]  /*80f0*/  IMAD.X R23, RZ, RZ, RZ, P6 ;  /* 0x000000ffff177224 */ /* 0x000fe200030e06ff */
[----:B------:R-:W-:Y:S02]  /*8100*/  SHF.L.U64.HI R4, R66, 0x1c, R11 ;  /* 0x0000001c42047819 */ /* 0x000fe4000001020b */
[----:B------:R-:W-:Y:S02]  /*8110*/  IADD3 R52, P6, RZ, -R32, RZ ;  /* 0x80000020ff347210 */ /* 0x000fe40007fde0ff */
[----:B------:R-:W-:-:S02]  /*8120*/  LEA.HI.X R77, P0, R22, RZ, RZ, 0x1c, P0 ;  /* 0x000000ff164d7211 */ /* 0x000fc4000001e4ff */
[----:B------:R-:W-:Y:S02]  /*8130*/  LEA.HI.X R40, P2, R40, RZ, RZ, 0x1c, P2 ;  /* 0x000000ff28287211 */ /* 0x000fe4000105e4ff */
[----:B------:R-:W-:Y:S01]  /*8140*/  LEA.HI.X R4, P4, R69, R4, RZ, 0x1c, P4 ;  /* 0x0000000445047211 */ /* 0x000fe2000209e4ff */
[----:B------:R-:W-:Y:S01]  /*8150*/  IMAD.X R69, R32, 0x1, ~R23, P6 ;  /* 0x0000000120457824 */ /* 0x000fe200030e0e17 */
[----:B------:R-:W-:Y:S01]  /*8160*/  LEA.HI.X R23, P1, R56, RZ, RZ, 0x1c, P1 ;  /* 0x000000ff38177211 */ /* 0x000fe2000083e4ff */
[----:B------:R-:W-:Y:S01]  /*8170*/  IMAD.X R32, RZ, RZ, RZ, P0 ;  /* 0x000000ffff207224 */ /* 0x000fe200000e06ff */
[----:B------:R-:W-:Y:S01]  /*8180*/  IADD3 R56, P0, RZ, -R40, RZ ;  /* 0x80000028ff387210 */ /* 0x000fe20007f1e0ff */
[----:B------:R-:W-:Y:S01]  /*8190*/  IMAD.X R57, RZ, RZ, RZ, P2 ;  /* 0x000000ffff397224 */ /* 0x000fe200010e06ff */
[----:B------:R-:W-:Y:S01]  /*81a0*/  SHF.R.U64 R25, R51, 0x4, R76 ;  /* 0x0000000433197819 */ /* 0x000fe2000000124c */
[----:B------:R-:W-:Y:S01]  /*81b0*/  IMAD.X R22, RZ, RZ, RZ, P1 ;  /* 0x000000ffff167224 */ /* 0x000fe200008e06ff */
[----:B------:R-:W-:Y:S01]  /*81c0*/  SHF.L.U64.HI R51, R74, 0x1c, R13 ;  /* 0x0000001c4a337819 */ /* 0x000fe2000001020d */
[----:B------:R-:W-:Y:S01]  /*81d0*/  IMAD.X R40, R40, 0x1, ~R57, P0 ;  /* 0x0000000128287824 */ /* 0x000fe200000e0e39 */
[----:B------:R-:W-:-:S02]  /*81e0*/  LEA R25, P5, R74, R25, 0x1c ;  /* 0x000000194a197211 */ /* 0x000fc400078ae0ff */
[----:B------:R-:W-:Y:S02]  /*81f0*/  IADD3 R59, P1, RZ, -R23, RZ ;  /* 0x80000017ff3b7210 */ /* 0x000fe40007f3e0ff */
[----:B------:R-:W-:Y:S02]  /*8200*/  IADD3 RZ, P0, R12, R67, RZ ;  /* 0x000000430cff7210 */ /* 0x000fe40007f1e0ff */
[----:B------:R-:W-:Y:S01]  /*8210*/  IADD3 R66, P6, RZ, -R77, RZ ;  /* 0x8000004dff427210 */ /* 0x000fe20007fde0ff */
[----:B------:R-:W-:Y:S01]  /*8220*/  IMAD.X R23, R23, 0x1, ~R22, P1 ;  /* 0x0000000117177824 */ /* 0x000fe200008e0e16 */
[----:B------:R-:W-:Y:S02]  /*8230*/  LEA.HI.X R11, P4, R11, RZ, RZ, 0x1c, P4 ;  /* 0x000000ff0b0b7211 */ /* 0x000fe4000209e4ff */
[----:B------:R-:W-:Y:S01]  /*8240*/  LEA.HI.X R14, P5, R76, R51, RZ, 0x1c, P5 ;  /* 0x000000334c0e7211 */ /* 0x000fe200028be4ff */
[----:B------:R-:W-:Y:S01]  /*8250*/  IMAD.X R77, R77, 0x1, ~R32, P6 ;  /* 0x000000014d4d7824 */ /* 0x000fe200030e0e20 */
[----:B------:R-:W-:Y:S01]  /*8260*/  IADD3.X RZ, P0, R72, R19, RZ, P0, !PT ;  /* 0x0000001348ff7210 */ /* 0x000fe2000071e4ff */
[----:B------:R-:W-:Y:S01]  /*8270*/  IMAD.X R32, RZ, RZ, RZ, P4 ;  /* 0x000000ffff207224 */ /* 0x000fe200020e06ff */
[----:B------:R-:W-:-:S02]  /*8280*/  IADD3 RZ, P1, R21, R70, RZ ;  /* 0x0000004615ff7210 */ /* 0x000fc40007f3e0ff */
[----:B------:R-:W-:Y:S01]  /*8290*/  LEA.HI.X R51, P5, R13, RZ, RZ, 0x1c, P5 ;  /* 0x000000ff0d337211 */ /* 0x000fe200028be4ff */
[----:B------:R-:W-:Y:S01]  /*82a0*/  IMAD.X R57, RZ, RZ, RZ, P0 ;  /* 0x000000ffff397224 */ /* 0x000fe200000e06ff */
[----:B------:R-:W-:Y:S02]  /*82b0*/  IADD3 R13, P4, RZ, -R11, RZ ;  /* 0x8000000bff0d7210 */ /* 0x000fe40007f9e0ff */
[----:B------:R-:W-:Y:S01]  /*82c0*/  IADD3.X RZ, P1, R10, R45, RZ, P1, !PT ;  /* 0x0000002d0aff7210 */ /* 0x000fe20000f3e4ff */
[----:B------:R-:W-:Y:S01]  /*82d0*/  IMAD.X R60, RZ, RZ, RZ, P5 ;  /* 0x000000ffff3c7224 */ /* 0x000fe200028e06ff */
[----:B------:R-:W-:Y:S01]  /*82e0*/  IADD3 RZ, P0, R9, R6, RZ ;  /* 0x0000000609ff7210 */ /* 0x000fe20007f1e0ff */
[----:B------:R-:W-:Y:S01]  /*82f0*/  IMAD.X R11, R11, 0x1, ~R32, P4 ;  /* 0x000000010b0b7824 */ /* 0x000fe200020e0e20 */
[----:B------:R-:W-:Y:S01]  /*8300*/  IADD3 R22, P2, RZ, -R51, RZ ;  /* 0x80000033ff167210 */ /* 0x000fe20007f5e0ff */
[----:B------:R-:W-:Y:S01]  /*8310*/  IMAD.X R32, RZ, RZ, RZ, P1 ;  /* 0x000000ffff207224 */ /* 0x000fe200008e06ff */
[----:B------:R-:W-:Y:S01]  /*8320*/  IADD3.X RZ, P0, R8, R63, RZ, P0, !PT ;  /* 0x0000003f08ff7210 */ /* 0x000fe2000071e4ff */
[----:B------:R-:W-:Y:S01]  /*8330*/  IMAD.MOV R57, RZ, RZ, -R57 ;  /* 0x000000ffff397224 */ /* 0x000fe200078e0a39 */
[----:B------:R-:W-:Y:S01]  /*8340*/  IADD3 RZ, P1, R18, R61, RZ ;  /* 0x0000003d12ff7210 */ /* 0x000fe20007f3e0ff */
[----:B------:R-:W-:-:S02]  /*8350*/  IMAD.X R51, R51, 0x1, ~R60, P2 ;  /* 0x0000000133337824 */ /* 0x000fc400010e0e3c */
[----:B------:R-:W-:Y:S01]  /*8360*/  IMAD.MOV R60, RZ, RZ, -R32 ;  /* 0x000000ffff3c7224 */ /* 0x000fe200078e0a20 */
[----:B------:R-:W-:Y:S01]  /*8370*/  IADD3.X RZ, P1, R37, R64, RZ, P1, !PT ;  /* 0x0000004025ff7210 */ /* 0x000fe20000f3e4ff */
[----:B------:R-:W-:Y:S01]  /*8380*/  IMAD.X R32, RZ, RZ, RZ, P0 ;  /* 0x000000ffff207224 */ /* 0x000fe200000e06ff */
[----:B------:R-:W-:Y:S02]  /*8390*/  IADD3 R67, P5, P6, R57, R12, R67 ;  /* 0x0000000c39437210 */ /* 0x000fe40007ebe043 */
[----:B------:R-:W-:Y:S01]  /*83a0*/  IADD3 RZ, P0, R55, R58, RZ ;  /* 0x0000003a37ff7210 */ /* 0x000fe20007f1e0ff */
[----:B------:R-:W-:Y:S01]  /*83b0*/  IMAD.MOV R32, RZ, RZ, -R32 ;  /* 0x000000ffff207224 */ /* 0x000fe200078e0a20 */
[----:B------:R-:W-:Y:S01]  /*83c0*/  IADD3 R70, P2, P4, R60, R21, R70 ;  /* 0x000000153c467210 */ /* 0x000fe20007c5e046 */
[----:B------:R-:W-:Y:S01]  /*83d0*/  IMAD.X R12, RZ, RZ, RZ, P1 ;  /* 0x000000ffff0c7224 */ /* 0x000fe200008e06ff */
[----:B------:R-:W-:Y:S02]  /*83e0*/  IADD3.X R72, RZ, R72, R19, P5, P6 ;  /* 0x00000048ff487210 */ /* 0x000fe40002fec413 */
[----:B------:R-:W-:Y:S01]  /*83f0*/  IADD3.X RZ, P0, R47, R36, RZ, P0, !PT ;  /* 0x000000242fff7210 */ /* 0x000fe2000071e4ff */
[----:B------:R-:W-:Y:S01]  /*8400*/  IMAD.MOV R12, RZ, RZ, -R12 ;  /* 0x000000ffff0c7224 */ /* 0x000fe200078e0a0c */
[----:B------:R-:W-:-:S02]  /*8410*/  IADD3 R60, P1, P5, R32, R9, R6 ;  /* 0x00000009203c7210 */ /* 0x000fc40007d3e006 */
[----:B------:R-:W-:Y:S01]  /*8420*/  IADD3.X R73, RZ, R10, R45, P2, P4 ;  /* 0x0000000aff497210 */ /* 0x000fe200017e842d */
[----:B------:R-:W-:Y:S01]  /*8430*/  IMAD.X R6, RZ, RZ, RZ, P0 ;  /* 0x000000ffff067224 */ /* 0x000fe200000e06ff */
[----:B------:R-:W-:Y:S02]  /*8440*/  IADD3.X R63, RZ, R8, R63, P1, P5 ;  /* 0x00000008ff3f7210 */ /* 0x000fe40000fea43f */
[----:B------:R-:W-:Y:S01]  /*8450*/  IADD3 RZ, P1, R41, R42, RZ ;  /* 0x0000002a29ff7210 */ /* 0x000fe20007f3e0ff */
[----:B------:R-:W-:Y:S01]  /*8460*/  IMAD.MOV R6, RZ, RZ, -R6 ;  /* 0x000000ffff067224 */ /* 0x000fe200078e0a06 */
[----:B------:R-:W-:Y:S02]  /*8470*/  IADD3 R61, P2, P4, R12, R18, R61 ;  /* 0x000000120c3d7210 */ /* 0x000fe40007c5e03d */
[----:B------:R-:W-:Y:S01]  /*8480*/  IADD3 RZ, P0, R46, R53, RZ ;  /* 0x000000352eff7210 */ /* 0x000fe20007f1e0ff */
[----:B------:R-:W0:Y:S01]  /*8490*/  LDC.64 R18, c[0x3][R15+0x10] ;  /* 0x00c004000f127b82 */ /* 0x000e220000000a00 */
[----:B------:R-:W-:-:S02]  /*84a0*/  IADD3.X RZ, P1, R43, R20, RZ, P1, !PT ;  /* 0x000000142bff7210 */ /* 0x000fc40000f3e4ff */
[----:B------:R-:W-:Y:S02]  /*84b0*/  IADD3 RZ, P5, R75, R48, RZ ;  /* 0x000000304bff7210 */ /* 0x000fe40007fbe0ff */
[----:B------:R-:W-:Y:S02]  /*84c0*/  IADD3.X R64, RZ, R37, R64, P2, P4 ;  /* 0x00000025ff407210 */ /* 0x000fe400017e8440 */
[----:B------:R-:W-:Y:S02]  /*84d0*/  IADD3.X RZ, P0, R65, R54, RZ, P0, !PT ;  /* 0x0000003641ff7210 */ /* 0x000fe4000071e4ff */
[----:B------:R-:W-:Y:S01]  /*84e0*/  IADD3 R58, P4, P2, R6, R55, R58 ;  /* 0x00000037063a7210 */ /* 0x000fe20007a9e03a */
[----:B------:R-:W-:Y:S01]  /*84f0*/  IMAD.X R6, RZ, RZ, RZ, P1 ;  /* 0x000000ffff067224 */ /* 0x000fe200008e06ff */
[----:B------:R-:W-:Y:S01]  /*8500*/  IADD3.X RZ, P1, R62, R7, RZ, P5, !PT ;  /* 0x000000073eff7210 */ /* 0x000fe20002f3e4ff */
[----:B------:R-:W-:Y:S01]  /*8510*/  IMAD.X R8, RZ, RZ, RZ, P0 ;  /* 0x000000ffff087224 */ /* 0x000fe200000e06ff */
[----:B------:R-:W-:Y:S01]  /*8520*/  IADD3 RZ, P5, R50, R31, RZ ;  /* 0x0000001f32ff7210 */ /* 0x000fe20007fbe0ff */
[----:B------:R-:W-:Y:S01]  /*8530*/  IMAD.MOV R9, RZ, RZ, -R6 ;  /* 0x000000ffff097224 */ /* 0x000fe200078e0a06 */
[----:B------:R-:W-:Y:S01]  /*8540*/  IADD3.X R57, RZ, R47, R36, P4, P2 ;  /* 0x0000002fff397210 */ /* 0x000fe200027e4424 */
[----:B------:R-:W-:Y:S01]  /*8550*/  IMAD.X R6, RZ, RZ, RZ, P1 ;  /* 0x000000ffff067224 */ /* 0x000fe200008e06ff */
[----:B------:R-:W-:Y:S01]  /*8560*/  IADD3.X RZ, P0, R49, R44, RZ, P5, !PT ;  /* 0x0000002c31ff7210 */ /* 0x000fe20002f1e4ff */
[----:B------:R-:W-:Y:S01]  /*8570*/  IMAD.MOV R8, RZ, RZ, -R8 ;  /* 0x000000ffff087224 */ /* 0x000fe200078e0a08 */
[----:B------:R-:W-:Y:S01]  /*8580*/  IADD3 R42, P5, P1, R9, R41, R42 ;  /* 0x00000029092a7210 */ /* 0x000fe200079be02a */
[----:B------:R-:W-:-:S02]  /*8590*/  IMAD.MOV R9, RZ, RZ, -R6 ;  /* 0x000000ffff097224 */ /* 0x000fc400078e0a06 */
[----:B------:R-:W-:Y:S01]  /*85a0*/  IMAD.X R6, RZ, RZ, RZ, P0 ;  /* 0x000000ffff067224 */ /* 0x000fe200000e06ff */
[----:B------:R-:W-:Y:S02]  /*85b0*/  IADD3 R53, P0, P6, R8, R46, R53 ;  /* 0x0000002e08357210 */ /* 0x000fe40007e1e035 */
[----:B------:R-:W-:Y:S01]  /*85c0*/  IADD3 R48, P2, P4, R9, R75, R48 ;  /* 0x0000004b09307210 */ /* 0x000fe20007c5e030 */
[----:B------:R-:W-:Y:S01]  /*85d0*/  IMAD.MOV R6, RZ, RZ, -R6 ;  /* 0x000000ffff067224 */ /* 0x000fe200078e0a06 */
[----:B------:R-:W-:Y:S02]  /*85e0*/  IADD3.X R54, RZ, R65, R54, P0, P6 ;  /* 0x00000041ff367210 */ /* 0x000fe400007ec436 */
[----:B------:R-:W-:Y:S02]  /*85f0*/  IADD3 RZ, P0, R68, R39, RZ ;  /* 0x0000002744ff7210 */ /* 0x000fe40007f1e0ff */
[----:B------:R-:W-:Y:S02]  /*8600*/  IADD3.X R32, RZ, R62, R7, P2, P4 ;  /* 0x0000003eff207210 */ /* 0x000fe400017e8407 */
[----:B------:R-:W-:-:S02]  /*8610*/  IADD3 RZ, P4, R52, R35, RZ ;  /* 0x0000002334ff7210 */ /* 0x000fc40007f9e0ff */
[----:B------:R-:W-:Y:S02]  /*8620*/  IADD3.X RZ, P2, R71, R38, RZ, P0, !PT ;  /* 0x0000002647ff7210 */ /* 0x000fe4000075e4ff */
[----:B------:R-:W-:Y:S02]  /*8630*/  IADD3.X R43, RZ, R43, R20, P5, P1 ;  /* 0x0000002bff2b7210 */ /* 0x000fe40002fe2414 */
[----:B------:R-:W-:Y:S01]  /*8640*/  IADD3 RZ, P1, R66, R33, RZ ;  /* 0x0000002142ff7210 */ /* 0x000fe20007f3e0ff */
[----:B------:R-:W-:Y:S01]  /*8650*/  IMAD.X R9, RZ, RZ, RZ, P2 ;  /* 0x000000ffff097224 */ /* 0x000fe200010e06ff */
[----:B------:R-:W-:Y:S02]  /*8660*/  IADD3 R31, P5, P6, R6, R50, R31 ;  /* 0x00000032061f7210 */ /* 0x000fe40007ebe01f */
[----:B------:R-:W1:Y:S01]  /*8670*/  LDC.64 R6, c[0x3][R15] ;  /* 0x00c000000f067b82 */ /* 0x000e620000000a00 */
[----:B------:R-:W-:Y:S01]  /*8680*/  IADD3.X RZ, P0, R69, R34, RZ, P4, !PT ;  /* 0x0000002245ff7210 */ /* 0x000fe2000271e4ff */
[----:B------:R-:W-:Y:S01]  /*8690*/  IMAD.MOV R10, RZ, RZ, -R9 ;  /* 0x000000ffff0a7224 */ /* 0x000fe200078e0a09 */
[----:B------:R-:W-:-:S02]  /*86a0*/  IADD3 RZ, P2, R56, R29, RZ ;  /* 0x0000001d38ff7210 */ /* 0x000fc40007f5e0ff */
[----:B------:R-:W-:Y:S01]  /*86b0*/  IADD3.X RZ, P1, R77, R30, RZ, P1, !PT ;  /* 0x0000001e4dff7210 */ /* 0x000fe20000f3e4ff */
[----:B------:R-:W-:Y:S01]  /*86c0*/  IMAD.X R8, RZ, RZ, RZ, P0 ;  /* 0x000000ffff087224 */ /* 0x000fe200000e06ff */
[----:B------:R-:W-:Y:S02]  /*86d0*/  IADD3.X RZ, P0, R40, R27, RZ, P2, !PT ;  /* 0x0000001b28ff7210 */ /* 0x000fe4000171e4ff */
[----:B------:R-:W-:Y:S01]  /*86e0*/  IADD3.X R44, RZ, R49, R44, P5, P6 ;  /* 0x00000031ff2c7210 */ /* 0x000fe20002fec42c */
[----:B------:R-:W-:Y:S01]  /*86f0*/  IMAD.X R9, RZ, RZ, RZ, P1 ;  /* 0x000000ffff097224 */ /* 0x000fe200008e06ff */
[----:B------:R-:W-:Y:S01]  /*8700*/  IADD3 R39, P1, P2, R10, R68, R39 ;  /* 0x000000440a277210 */ /* 0x000fe20007a3e027 */
[----:B------:R-:W-:Y:S02]  /*8710*/  IMAD.MOV R12, RZ, RZ, -R8 ;  /* 0x000000ffff0c7224 */ /* 0x000fe400078e0a08 */
[----:B------:R-:W-:Y:S01]  /*8720*/  IMAD.X R8, RZ, RZ, RZ, P0 ;  /* 0x000000ffff087224 */ /* 0x000fe200000e06ff */
[----:B------:R-:W-:Y:S01]  /*8730*/  IADD3.X R38, RZ, R71, R38, P1, P2 ;  /* 0x00000047ff267210 */ /* 0x000fe20000fe4426 */
[----:B------:R-:W-:Y:S01]  /*8740*/  IMAD.MOV R9, RZ, RZ, -R9 ;  /* 0x000000ffff097224 */ /* 0x000fe200078e0a09 */
[----:B------:R-:W-:Y:S01]  /*8750*/  IADD3 R35, P4, P0, R12, R52, R35 ;  /* 0x000000340c237210 */ /* 0x000fe2000789e023 */
[----:B------:R-:W-:-:S03]  /*8760*/  IMAD.MOV R10, RZ, RZ, -R8 ;  /* 0x000000ffff0a7224 */ /* 0x000fc600078e0a08 */
[----:B------:R-:W-:Y:S02]  /*8770*/  IADD3 R33, P6, P5, R9, R66, R33 ;  /* 0x0000004209217210 */ /* 0x000fe40007dde021 */
[----:B------:R-:W2:Y:S01]  /*8780*/  LDC.64 R8, c[0x3][R15+0x8] ;  /* 0x00c002000f087b82 */ /* 0x000ea20000000a00 */
[----:B------:R-:W-:Y:S01]  /*8790*/  IADD3.X R34, RZ, R69, R34, P4, P0 ;  /* 0x00000045ff227210 */ /* 0x000fe200027e0422 */
[----:B-1----:R-:W-:Y:S01]  /*87a0*/  IMAD.WIDE.U32 R20, R7, 0x1, RZ ;  /* 0x0000000107147825 */ /* 0x002fe200078e00ff */
[----:B------:R-:W-:Y:S02]  /*87b0*/  IADD3 RZ, P0, R59, R28, RZ ;  /* 0x0000001c3bff7210 */ /* 0x000fe40007f1e0ff */
[----:B------:R-:W-:Y:S01]  /*87c0*/  IADD3 RZ, P4, R22, R25, RZ ;  /* 0x0000001916ff7210 */ /* 0x000fe20007f9e0ff */
[----:B------:R-:W-:Y:S01]  /*87d0*/  IMAD.WIDE.U32 R36, R6, 0x1, RZ ;  /* 0x0000000106247825 */ /* 0x000fe200078e00ff */
[----:B------:R-:W-:Y:S02]  /*87e0*/  IADD3.X RZ, P0, R23, R26, RZ, P0, !PT ;  /* 0x0000001a17ff7210 */ /* 0x000fe4000071e4ff */
[----:B------:R-:W-:-:S02]  /*87f0*/  IADD3.X RZ, P4, R51, R14, RZ, P4, !PT ;  /* 0x0000000e33ff7210 */ /* 0x000fc4000279e4ff */
[----:B------:R-:W-:Y:S01]  /*8800*/  IADD3 R29, P1, P2, R10, R56, R29 ;  /* 0x000000380a1d7210 */ /* 0x000fe20007a3e01d */
[----:B------:R-:W-:Y:S01]  /*8810*/  IMAD.X R10, RZ, RZ, RZ, P0 ;  /* 0x000000ffff0a7224 */ /* 0x000fe200000e06ff */
[----:B------:R-:W-:Y:S01]  /*8820*/  IADD3.X R30, RZ, R77, R30, P6, P5 ;  /* 0x0000004dff1e7210 */ /* 0x000fe200037ea41e */
[----:B------:R-:W-:Y:S01]  /*8830*/  IMAD.WIDE.U32 R20, P0, R6, -0x2, R20 ;  /* 0xfffffffe06147825 */ /* 0x000fe20007800014 */
[----:B------:R-:W-:-:S03]  /*8840*/  IADD3.X R27, RZ, R40, R27, P1, P2 ;  /* 0x00000028ff1b7210 */ /* 0x000fc60000fe441b */
[----:B------:R-:W-:Y:S01]  /*8850*/  IMAD.X R12, RZ, RZ, RZ, P4 ;  /* 0x000000ffff0c7224 */ /* 0x000fe200020e06ff */
[----:B------:R-:W-:Y:S01]  /*8860*/  IADD3 R41, P1, R37, R20, RZ ;  /* 0x0000001425297210 */ /* 0x000fe20007f3e0ff */
[----:B------:R-:W-:Y:S01]  /*8870*/  IMAD.MOV R40, RZ, RZ, -R10 ;  /* 0x000000ffff287224 */ /* 0x000fe200078e0a0a */
[----:B------:R-:W-:Y:S01]  /*8880*/  IADD3 R10, P4, RZ, R36, RZ ;  /* 0x00000024ff0a7210 */ /* 0x000fe20007f9e0ff */
[----:B------:R-:W-:Y:S02]  /*8890*/  IMAD.MOV R12, RZ, RZ, -R12 ;  /* 0x000000ffff0c7224 */ /* 0x000fe400078e0a0c */
[----:B------:R-:W-:Y:S01]  /*88a0*/  IMAD.X R37, RZ, RZ, RZ, P0 ;  /* 0x000000ffff257224 */ /* 0x000fe200000e06ff */
[----:B------:R-:W-:Y:S01]  /*88b0*/  IADD3 R28, P5, P2, R40, R59, R28 ;  /* 0x0000003b281c7210 */ /* 0x000fe20007abe01c */
[----:B------:R-:W-:Y:S01]  /*88c0*/  IMAD.X R50, R6, 0x1, R41, P4 ;  /* 0x0000000106327824 */ /* 0x000fe200020e0629 */
[----:B------:R-:W-:Y:S01]  /*88d0*/  IADD3 R25, P0, P6, R12, R22, R25 ;  /* 0x000000160c197210 */ /* 0x000fe20007e1e019 */
[----:B--2---:R-:W-:Y:S01]  /*88e0*/  IMAD.WIDE.U32 R46, R9, 0x1, RZ ;  /* 0x00000001092e7825 */ /* 0x004fe200078e00ff */
[----:B------:R-:W-:-:S02]  /*88f0*/  ISETP.LT.U32.AND P4, PT, R10, R36, PT ;  /* 0x000000240a00720c */ /* 0x000fc40003f81070 */
[----:B------:R-:W-:Y:S01]  /*8900*/  IADD3.X R26, RZ, R23, R26, P5, P2 ;  /* 0x00000017ff1a7210 */ /* 0x000fe20002fe441a */
[----:B------:R-:W-:Y:S01]  /*8910*/  IMAD.MOV.U32 R36, RZ, RZ, R21 ;  /* 0x000000ffff247224 */ /* 0x000fe200078e0015 */
[----:B------:R-:W-:Y:S01]  /*8920*/  IADD3.X R14, RZ, R51, R14, P0, P6 ;  /* 0x00000033ff0e7210 */ /* 0x000fe200007ec40e */
[----:B------:R-:W-:Y:S01]  /*8930*/  IMAD.WIDE.U32 R46, P6, R8, -0x2, R46 ;  /* 0xfffffffe082e7825 */ /* 0x000fe200078c002e */
[----:B------:R-:W-:-:S03]  /*8940*/  ISETP.LT.U32.AND.EX P0, PT, R50, R41, PT, P4 ;  /* 0x000000293200720c */ /* 0x000fc60003f01140 */
[----:B------:R-:W-:Y:S01]  /*8950*/  IMAD.WIDE.U32.X R22, R7, -0x2, R36, P1 ;  /* 0xfffffffe07167825 */ /* 0x000fe200008e0424 */
[----:B------:R-:W-:-:S03]  /*8960*/  SEL R55, RZ, 0x1, !P0 ;  /* 0x00000001ff377807 */ /* 0x000fc60004000000 */
[----:B------:R-:W-:Y:S01]  /*8970*/  IMAD.WIDE.U32 R40, R8, 0x1, RZ ;  /* 0x0000000108287825 */ /* 0x000fe200078e00ff */
[----:B------:R-:W-:-:S03]  /*8980*/  IADD3 R55, P5, P2, -R55, R10, -R50 ;  /* 0x0000000a37377210 */ /* 0x000fc60007abe932 */
[----:B0-----:R-:W-:Y:S01]  /*8990*/  IMAD.WIDE.U32 R36, R19, 0x1, RZ ;  /* 0x0000000113247825 */ /* 0x001fe200078e00ff */
[----:B------:R-:W-:-:S03]  /*89a0*/  IADD3 R12, P4, RZ, R40, RZ ;  /* 0x00000028ff0c7210 */ /* 0x000fc60007f9e0ff */
[----:B------:R-:W-:Y:S01]  /*89b0*/  IMAD.X R21, RZ, RZ, RZ, P6 ;  /* 0x000000ffff157224 */ /* 0x000fe200030e06ff */
[----:B------:R-:W-:Y:S01]  /*89c0*/  IADD3 R41, P6, R41, R46, RZ ;  /* 0x0000002e29297210 */ /* 0x000fe20007fde0ff */
[----:B------:R-:W-:Y:S01]  /*89d0*/  IMAD.WIDE.U32 R6, R18, 0x1, RZ ;  /* 0x0000000112067825 */ /* 0x000fe200078e00ff */
[----:B------:R-:W-:-:S03]  /*89e0*/  ISETP.LT.U32.AND P0, PT, R12, R40, PT ;  /* 0x000000280c00720c */ /* 0x000fc60003f01070 */
[----:B------:R-:W-:-:S04]  /*89f0*/  IMAD.WIDE.U32 R36, P1, R18, -0x2, R36 ;  /* 0xfffffffe12247825 */ /* 0x000fc80007820024 */
[----:B------:R-:W-:Y:S02]  /*8a00*/  IMAD.MOV.U32 R20, RZ, RZ, R47 ;  /* 0x000000ffff147224 */ /* 0x000fe400078e002f */
[----:B------:R-:W-:Y:S01]  /*8a10*/  IMAD.X R40, R8, 0x1, R41, P4 ;  /* 0x0000000108287824 */ /* 0x000fe200020e0629 */
[----:B------:R-:W-:Y:S01]  /*8a20*/  IADD3 R8, P4, RZ, R6, RZ ;  /* 0x00000006ff087210 */ /* 0x000fe20007f9e0ff */
[----:B------:R-:W-:Y:S01]  /*8a30*/  IMAD.WIDE.U32.X R20, R9, -0x2, R20, P6 ;  /* 0xfffffffe09147825 */ /* 0x000fe200030e0414 */
[----:B------:R-:W-:Y:S02]  /*8a40*/  IADD3 R9, P6, R7, R36, RZ ;  /* 0x0000002407097210 */ /* 0x000fe40007fde0ff */
[----:B------:R-:W-:Y:S01]  /*8a50*/  ISETP.LT.U32.AND.EX P0, PT, R40, R41, PT, P0 ;  /* 0x000000292800720c */ /* 0x000fe20003f01100 */
[----:B------:R-:W-:Y:S01]  /*8a60*/  IMAD.X R7, RZ, RZ, RZ, P1 ;  /* 0x000000ffff077224 */ /* 0x000fe200008e06ff */
[----:B------:R-:W-:Y:S01]  /*8a70*/  ISETP.LT.U32.AND P1, PT, R8, R6, PT ;  /* 0x000000060800720c */ /* 0x000fe20003f21070 */
[----:B------:R-:W-:Y:S01]  /*8a80*/  IMAD.X R10, R18, 0x1, R9, P4 ;  /* 0x00000001120a7824 */ /* 0x000fe200020e0609 */
[----:B------:R-:W-:Y:S01]  /*8a90*/  IADD3 RZ, P4, R13, R24, RZ ;  /* 0x000000180dff7210 */ /* 0x000fe20007f9e0ff */
[----:B------:R-:W-:Y:S01]  /*8aa0*/  IMAD.MOV.U32 R6, RZ, RZ, R37 ;  /* 0x000000ffff067224 */ /* 0x000fe200078e0025 */
[----:B------:R-:W-:-:S02]  /*8ab0*/  SEL R49, RZ, 0x1, !P0 ;  /* 0x00000001ff317807 */ /* 0x000fc40004000000 */
[----:B------:R-:W-:Y:S01]  /*8ac0*/  ISETP.LT.U32.AND.EX P0, PT, R10, R9, PT, P1 ;  /* 0x000000090a00720c */ /* 0x000fe20003f01110 */
[----:B------:R-:W-:Y:S01]  /*8ad0*/  IMAD.WIDE.U32.X R18, R19, -0x2, R6, P6 ;  /* 0xfffffffe13127825 */ /* 0x000fe200030e0406 */
[----:B------:R-:W-:Y:S01]  /*8ae0*/  IADD3.X RZ, P6, R11, R4, RZ, P4, !PT ;  /* 0x000000040bff7210 */ /* 0x000fe200027de4ff */
[----:B------:R-:W0:Y:S01]  /*8af0*/  LDC.64 R6, c[0x3][R15+0x18] ;  /* 0x00c006000f067b82 */ /* 0x000e220000000a00 */
[----:B------:R-:W-:Y:S02]  /*8b00*/  SEL R45, RZ, 0x1, !P0 ;  /* 0x00000001ff2d7807 */ /* 0x000fe40004000000 */
[----:B------:R-:W-:Y:S01]  /*8b10*/  IADD3 R49, P1, P4, -R49, R12, -R40 ;  /* 0x0000000c31317210 */ /* 0x000fe20007c3e928 */
[----:B------:R-:W-:Y:S01]  /*8b20*/  IMAD.X R9, RZ, RZ, RZ, P6 ;  /* 0x000000ffff097224 */ /* 0x000fe200030e06ff */
[----:B------:R-:W-:Y:S02]  /*8b30*/  IADD3 R45, P0, P6, -R45, R8, -R10 ;  /* 0x000000082d2d7210 */ /* 0x000fe40007e1e90a */
[C---:B------:R-:W-:Y:S01]  /*8b40*/  IADD3.X R37, R17.reuse, -0x1, R50, P5, P2 ;  /* 0xffffffff11257810 */ /* 0x040fe20002fe4432 */
[----:B------:R-:W-:Y:S01]  /*8b50*/  IMAD.MOV R12, RZ, RZ, -R9 ;  /* 0x000000ffff0c7224 */ /* 0x000fe200078e0a09 */
[----:B------:R-:W-:Y:S01]  /*8b60*/  ISETP.LT.U32.AND P2, PT, R22, R55, PT ;  /* 0x000000371600720c */ /* 0x000fe20003f41070 */
[----:B------:R-:W1:Y:S01]  /*8b70*/  LDC.64 R8, c[0x3][R15+0x20] ;  /* 0x00c008000f087b82 */ /* 0x000e620000000a00 */
[----:B------:R-:W-:-:S02]  /*8b80*/  IADD3.X R51, R17, -0x1, R40, P1, P4 ;  /* 0xffffffff11337810 */ /* 0x000fc40000fe8428 */
[----:B------:R-:W-:Y:S02]  /*8b90*/  ISETP.LT.U32.AND.EX P2, PT, R23, R37, PT, P2 ;  /* 0x000000251700720c */ /* 0x000fe40003f41120 */
[----:B------:R-:W-:Y:S02]  /*8ba0*/  IADD3 R24, P5, P4, R12, R13, R24 ;  /* 0x0000000d0c187210 */ /* 0x000fe40007cbe018 */
[----:B------:R-:W-:Y:S02]  /*8bb0*/  SEL R13, RZ, 0x1, !P2 ;  /* 0x00000001ff0d7807 */ /* 0x000fe40005000000 */
[----:B------:R-:W-:Y:S02]  /*8bc0*/  IADD3.X R47, R17, -0x1, R10, P0, P6 ;  /* 0xffffffff112f7810 */ /* 0x000fe400007ec40a */
[----:B------:R-:W-:Y:S02]  /*8bd0*/  ISETP.LT.U32.AND P0, PT, R18, R45, PT ;  /* 0x0000002d1200720c */ /* 0x000fe40003f01070 */
[----:B------:R-:W-:-:S02]  /*8be0*/  ISETP.LT.U32.AND P1, PT, R20, R49, PT ;  /* 0x000000311400720c */ /* 0x000fc40003f21070 */
[----:B------:R-:W-:Y:S02]  /*8bf0*/  SEL R41, RZ, 0xffffffff, !P2 ;  /* 0xffffffffff297807 */ /* 0x000fe40005000000 */
[----:B------:R-:W-:Y:S01]  /*8c00*/  IADD3 R50, P2, P6, R13, R22, -R55 ;  /* 0x000000160d327210 */ /* 0x000fe20007e5e837 */
[----:B0-----:R-:W-:Y:S01]  /*8c10*/  IMAD.WIDE.U32 R12, R6, 0x1, RZ ;  /* 0x00000001060c7825 */ /* 0x001fe200078e00ff */
[----:B------:R-:W-:Y:S02]  /*8c20*/  ISETP.LT.U32.AND.EX P0, PT, R19, R47, PT, P0 ;  /* 0x0000002f1300720c */ /* 0x000fe40003f01100 */
[----:B------:R-:W-:Y:S02]  /*8c30*/  IADD3.X R4, RZ, R11, R4, P5, P4 ;  /* 0x0000000bff047210 */ /* 0x000fe40002fe8404 */
[----:B------:R-:W-:Y:S01]  /*8c40*/  ISETP.LT.U32.AND.EX P1, PT, R21, R51, PT, P1 ;  /* 0x000000331500720c */ /* 0x000fe20003f21110 */
[----:B------:R-:W0:Y:S01]  /*8c50*/  LDC.64 R10, c[0x3][R15+0x28] ;  /* 0x00c00a000f0a7b82 */ /* 0x000e220000000a00 */
[----:B------:R-:W-:Y:S01]  /*8c60*/  IADD3.X R41, R41, R23, ~R37, P2, P6 ;  /* 0x0000001729297210 */ /* 0x000fe200017ecc25 */
[----:B------:R-:W-:Y:S01]  /*8c70*/  IMAD.WIDE.U32 R36, R7, 0x1, RZ ;  /* 0x0000000107247825 */ /* 0x000fe200078e00ff */
[----:B------:R-:W-:-:S02]  /*8c80*/  SEL R65, RZ, 0x1, !P0 ;  /* 0x00000001ff417807 */ /* 0x000fc40004000000 */
[----:B------:R-:W-:Y:S01]  /*8c90*/  SEL R69, RZ, 0x1, !P1 ;  /* 0x00000001ff457807 */ /* 0x000fe20004800000 */
[----:B-1----:R-:W-:Y:S01]  /*8ca0*/  IMAD.WIDE.U32 R22, R9, 0x1, RZ ;  /* 0x0000000109167825 */ /* 0x002fe200078e00ff */
[----:B------:R-:W-:Y:S02]  /*8cb0*/  IADD3 R65, P2, P4, R65, R18, -R45 ;  /* 0x0000001241417210 */ /* 0x000fe40007c5e82d */
[----:B------:R-:W-:Y:S02]  /*8cc0*/  IADD3 R69, P5, P6, R69, R20, -R49 ;  /* 0x0000001445457210 */ /* 0x000fe40007ebe831 */
[----:B------:R-:W-:Y:S01]  /*8cd0*/  SEL R18, RZ, 0xffffffff, !P0 ;  /* 0xffffffffff127807 */ /* 0x000fe20004000000 */
[----:B------:R-:W-:Y:S01]  /*8ce0*/  IMAD.WIDE.U32 R36, P0, R6, -0x2, R36 ;  /* 0xfffffffe06247825 */ /* 0x000fe20007800024 */
[----:B------:R-:W-:Y:S02]  /*8cf0*/  SEL R20, RZ, 0xffffffff, !P1 ;  /* 0xffffffffff147807 */ /* 0x000fe40004800000 */
[----:B------:R-:W-:Y:S01]  /*8d00*/  IADD3.X R62, R18, R19, ~R47, P2, P4 ;  /* 0x00000013123e7210 */ /* 0x000fe200017e8c2f */
[----:B------:R-:W-:Y:S01]  /*8d10*/  IMAD.WIDE.U32 R22, P1, R8, -0x2, R22 ;  /* 0xfffffffe08167825 */ /* 0x000fe20007820016 */
[----:B------:R-:W-:-:S02]  /*8d20*/  IADD3.X R40, R20, R21, ~R51, P5, P6 ;  /* 0x0000001514287210 */ /* 0x000fc40002fecc33 */
[----:B------:R-:W-:Y:S01]  /*8d30*/  IADD3 R46, P2, RZ, R12, RZ ;  /* 0x0000000cff2e7210 */ /* 0x000fe20007f5e0ff */
[----:B------:R-:W-:Y:S01]  /*8d40*/  IMAD.WIDE.U32 R20, R8, 0x1, RZ ;  /* 0x0000000108147825 */ /* 0x000fe200078e00ff */
[----:B------:R-:W-:-:S03]  /*8d50*/  IADD3 R47, P5, R13, R36, RZ ;  /* 0x000000240d2f7210 */ /* 0x000fc60007fbe0ff */
[----:B------:R-:W-:Y:S01]  /*8d60*/  IMAD.X R19, RZ, RZ, RZ, P0 ;  /* 0x000000ffff137224 */ /* 0x000fe200000e06ff */
[----:B------:R-:W-:Y:S01]  /*8d70*/  IADD3 R45, P4, RZ, R20, RZ ;  /* 0x00000014ff2d7210 */ /* 0x000fe20007f9e0ff */
[----:B------:R-:W-:Y:S01]  /*8d80*/  IMAD.MOV.U32 R18, RZ, RZ, R37 ;  /* 0x000000ffff127224 */ /* 0x000fe200078e0025 */
[----:B------:R-:W-:Y:S01]  /*8d90*/  ISETP.LT.U32.AND P0, PT, R46, R12, PT ;  /* 0x0000000c2e00720c */ /* 0x000fe20003f01070 */
[----:B------:R-:W-:Y:S01]  /*8da0*/  IMAD.X R52, R6, 0x1, R47, P2 ;  /* 0x0000000106347824 */ /* 0x000fe200010e062f */
[----:B------:R-:W-:Y:S01]  /*8db0*/  IADD3 R37, P2, R21, R22, RZ ;  /* 0x0000001615257210 */ /* 0x000fe20007f5e0ff */
[----:B------:R-:W-:Y:S01]  /*8dc0*/  IMAD.WIDE.U32.X R12, R7, -0x2, R18, P5 ;  /* 0xfffffffe070c7825 */ /* 0x000fe200028e0412 */
[----:B------:R-:W-:Y:S02]  /*8dd0*/  ISETP.LT.U32.AND P5, PT, R45, R20, PT ;  /* 0x000000142d00720c */ /* 0x000fe40003fa1070 */
[----:B------:R-:W-:Y:S01]  /*8de0*/  ISETP.LT.U32.AND.EX P0, PT, R52, R47, PT, P0 ;  /* 0x0000002f3400720c */ /* 0x000fe20003f01100 */
[----:B0-----:R-:W-:-:S03]  /*8df0*/  IMAD.WIDE.U32 R18, R11, 0x1, RZ ;  /* 0x000000010b127825 */ /* 0x001fc600078e00ff */
[----:B------:R-:W-:Y:S01]  /*8e00*/  SEL R49, RZ, 0x1, !P0 ;  /* 0x00000001ff317807 */ /* 0x000fe20004000000 */
[----:B------:R-:W-:Y:S02]  /*8e10*/  IMAD.X R36, R8, 0x1, R37, P4 ;  /* 0x0000000108247824 */ /* 0x000fe400020e0625 */
[----:B------:R-:W-:-:S03]  /*8e20*/  IMAD.WIDE.U32 R6, R10, 0x1, RZ ;  /* 0x000000010a067825 */ /* 0x000fc600078e00ff */
[----:B------:R-:W-:Y:S01]  /*8e30*/  ISETP.LT.U32.AND.EX P5, PT, R36, R37, PT, P5 ;  /* 0x000000252400720c */ /* 0x000fe20003fa1150 */
[----:B------:R-:W-:Y:S01]  /*8e40*/  IMAD.WIDE.U32 R18, P0, R10, -0x2, R18 ;  /* 0xfffffffe0a127825 */ /* 0x000fe20007800012 */
[----:B------:R-:W-:Y:S02]  /*8e50*/  IADD3 R8, P6, RZ, R6, RZ ;  /* 0x00000006ff087210 */ /* 0x000fe40007fde0ff */
[----:B------:R-:W-:Y:S01]  /*8e60*/  SEL R22, RZ, 0x1, !P5 ;  /* 0x00000001ff167807 */ /* 0x000fe20006800000 */
[----:B------:R-:W-:Y:S01]  /*8e70*/  IMAD.MOV.U32 R20, RZ, RZ, R23 ;  /* 0x000000ffff147224 */ /* 0x000fe200078e0017 */
[----:B------:R-:W-:Y:S01]  /*8e80*/  IADD3 R37, P5, R7, R18, RZ ;  /* 0x0000001207257210 */ /* 0x000fe20007fbe0ff */
[----:B------:R-:W-:Y:S01]  /*8e90*/  IMAD.X R23, RZ, RZ, RZ, P0 ;  /* 0x000000ffff177224 */ /* 0x000fe200000e06ff */
[----:B------:R-:W-:Y:S01]  /*8ea0*/  ISETP.LT.U32.AND P0, PT, R8, R6, PT ;  /* 0x000000060800720c */ /* 0x000fe20003f01070 */
[----:B------:R-:W-:Y:S01]  /*8eb0*/  IMAD.X R21, RZ, RZ, RZ, P1 ;  /* 0x000000ffff157224 */ /* 0x000fe200008e06ff */
[----:B------:R-:W0:Y:S01]  /*8ec0*/  LDC.64 R6, c[0x3][R15+0x30] ;  /* 0x00c00c000f067b82 */ /* 0x000e220000000a00 */
[----:B------:R-:W-:Y:S01]  /*8ed0*/  IMAD.X R10, R10, 0x1, R37, P6 ;  /* 0x000000010a0a7824 */ /* 0x000fe200030e0625 */
[----:B------:R-:W-:Y:S01]  /*8ee0*/  IADD3 R49, P1, P4, -R49, R46, -R52 ;  /* 0x0000002e31317210 */ /* 0x000fe20007c3e934 */
[----:B------:R-:W-:-:S03]  /*8ef0*/  IMAD.WIDE.U32.X R20, R9, -0x2, R20, P2 ;  /* 0xfffffffe09147825 */ /* 0x000fc600010e0414 */
[----:B------:R-:W-:Y:S02]  /*8f00*/  IADD3.X R51, R17, -0x1, R52, P1, P4 ;  /* 0xffffffff11337810 */ /* 0x000fe40000fe8434 */
[----:B------:R-:W-:Y:S02]  /*8f10*/  ISETP.LT.U32.AND.EX P6, PT, R10, R37, PT, P0 ;  /* 0x000000250a00720c */ /* 0x000fe40003fc1100 */
[----:B------:R-:W-:Y:S02]  /*8f20*/  ISETP.LT.U32.AND P1, PT, R12, R49, PT ;  /* 0x000000310c00720c */ /* 0x000fe40003f21070 */
[----:B------:R-:W-:Y:S01]  /*8f30*/  IADD3 R9, P2, P4, -R22, R45, -R36 ;  /* 0x0000002d16097210 */ /* 0x000fe20007c5e924 */
[----:B------:R-:W-:Y:S01]  /*8f40*/  IMAD.MOV.U32 R22, RZ, RZ, R19 ;  /* 0x000000ffff167224 */ /* 0x000fe200078e0013 */
[----:B------:R-:W-:Y:S01]  /*8f50*/  SEL R37, RZ, 0x1, !P6 ;  /* 0x00000001ff257807 */ /* 0x000fe20007000000 */
[----:B------:R-:W1:Y:S01]  /*8f60*/  LDC.64 R18, c[0x3][R15+0x38] ;  /* 0x00c00e000f127b82 */ /* 0x000e620000000a00 */
[----:B------:R-:W-:Y:S01]  /*8f70*/  ISETP.LT.U32.AND.EX P0, PT, R13, R51, PT, P1 ;  /* 0x000000330d00720c */ /* 0x000fe20003f01110 */
[----:B------:R-:W-:Y:S01]  /*8f80*/  IMAD.WIDE.U32.X R22, R11, -0x2, R22, P5 ;  /* 0xfffffffe0b167825 */ /* 0x000fe200028e0416 */
[----:B------:R-:W-:-:S02]  /*8f90*/  IADD3 R37, P5, P6, -R37, R8, -R10 ;  /* 0x0000000825257210 */ /* 0x000fc40007ebe90a */
[----:B------:R-:W-:Y:S02]  /*8fa0*/  SEL R11, RZ, 0x1, !P0 ;  /* 0x00000001ff0b7807 */ /* 0x000fe40004000000 */
[C---:B------:R-:W-:Y:S02]  /*8fb0*/  IADD3.X R47, R17.reuse, -0x1, R36, P2, P4 ;  /* 0xffffffff112f7810 */ /* 0x040fe400017e8424 */
[----:B------:R-:W-:Y:S02]  /*8fc0*/  ISETP.LT.U32.AND P1, PT, R20, R9, PT ;  /* 0x000000091400720c */ /* 0x000fe40003f21070 */
[----:B------:R-:W-:Y:S02]  /*8fd0*/  SEL R55, RZ, 0xffffffff, !P0 ;  /* 0xffffffffff377807 */ /* 0x000fe40004000000 */
[----:B------:R-:W-:Y:S02]  /*8fe0*/  IADD3.X R45, R17, -0x1, R10, P5, P6 ;  /* 0xffffffff112d7810 */ /* 0x000fe40002fec40a */
[----:B------:R-:W-:-:S02]  /*8ff0*/  ISETP.LT.U32.AND P0, PT, R22, R37, PT ;  /* 0x000000251600720c */ /* 0x000fc40003f01070 */
[----:B------:R-:W-:Y:S02]  /*9000*/  ISETP.LT.U32.AND.EX P1, PT, R21, R47, PT, P1 ;  /* 0x0000002f1500720c */ /* 0x000fe40003f21110 */
[----:B------:R-:W-:Y:S02]  /*9010*/  IADD3 R66, P2, P4, R11, R12, -R49 ;  /* 0x0000000c0b427210 */ /* 0x000fe40007c5e831 */
[----:B------:R-:W2:Y:S01]  /*9020*/  LDC.64 R10, c[0x3][R15+0x40] ;  /* 0x00c010000f0a7b82 */ /* 0x000ea20000000a00 */
[----:B------:R-:W-:Y:S02]  /*9030*/  ISETP.LT.U32.AND.EX P0, PT, R23, R45, PT, P0 ;  /* 0x0000002d1700720c */ /* 0x000fe40003f01100 */
[----:B------:R-:W-:Y:S02]  /*9040*/  SEL R59, RZ, 0x1, !P1 ;  /* 0x00000001ff3b7807 */ /* 0x000fe40004800000 */
[----:B------:R-:W-:Y:S01]  /*9050*/  IADD3.X R55, R55, R13, ~R51, P2, P4 ;  /* 0x0000000d37377210 */ /* 0x000fe200017e8c33 */
[----:B0-----:R-:W-:Y:S01]  /*9060*/  IMAD.WIDE.U32 R12, R7, 0x1, RZ ;  /* 0x00000001070c7825 */ /* 0x001fe200078e00ff */
[----:B------:R-:W-:-:S02]  /*9070*/  SEL R51, RZ, 0x1, !P0 ;  /* 0x00000001ff337807 */ /* 0x000fc40004000000 */
[----:B------:R-:W-:Y:S01]  /*9080*/  IADD3 R59, P4, P2, R59, R20, -R9 ;  /* 0x000000143b3b7210 */ /* 0x000fe20007a9e809 */
[C---:B------:R-:W-:Y:S01]  /*9090*/  IMAD.WIDE.U32 R8, R6.reuse, 0x1, RZ ;  /* 0x0000000106087825 */ /* 0x040fe200078e00ff */
[----:B------:R-:W-:Y:S02]  /*90a0*/  SEL R20, RZ, 0xffffffff, !P1 ;  /* 0xffffffffff147807 */ /* 0x000fe40004800000 */
[----:B------:R-:W-:Y:S01]  /*90b0*/  IADD3 R51, P5, P6, R51, R22, -R37 ;  /* 0x0000001633337210 */ /* 0x000fe20007ebe825 */
[----:B------:R-:W-:Y:S01]  /*90c0*/  IMAD.WIDE.U32 R12, P1, R6, -0x2, R12 ;  /* 0xfffffffe060c7825 */ /* 0x000fe2000782000c */
[----:B------:R-:W-:Y:S02]  /*90d0*/  SEL R22, RZ, 0xffffffff, !P0 ;  /* 0xffffffffff167807 */ /* 0x000fe40004000000 */
[----:B------:R-:W-:Y:S01]  /*90e0*/  IADD3.X R56, R20, R21, ~R47, P4, P2 ;  /* 0x0000001514387210 */ /* 0x000fe200027e4c2f */
[----:B-1----:R-:W-:Y:S01]  /*90f0*/  IMAD.WIDE.U32 R20, R19, 0x1, RZ ;  /* 0x0000000113147825 */ /* 0x002fe200078e00ff */
[----:B------:R-:W-:-:S02]  /*9100*/  IADD3 R47, P0, RZ, R8, RZ ;  /* 0x00000008ff2f7210 */ /* 0x000fc40007f1e0ff */
[----:B------:R-:W-:Y:S01]  /*9110*/  IADD3.X R52, R22, R23, ~R45, P5, P6 ;  /* 0x0000001716347210 */ /* 0x000fe20002fecc2d */
[----:B------:R-:W-:Y:S01]  /*9120*/  IMAD.X R23, RZ, RZ, RZ, P1 ;  /* 0x000000ffff177224 */ /* 0x000fe200008e06ff */
[----:B------:R-:W-:Y:S01]  /*9130*/  IADD3 R45, P2, R9, R12, RZ ;  /* 0x0000000c092d7210 */ /* 0x000fe20007f5e0ff */
[----:B------:R-:W-:Y:S01]  /*9140*/  IMAD.MOV.U32 R22, RZ, RZ, R13 ;  /* 0x000000ffff167224 */ /* 0x000fe200078e000d */
[----:B------:R-:W-:Y:S01]  /*9150*/  ISETP.LT.U32.AND P1, PT, R47, R8, PT ;  /* 0x000000082f00720c */ /* 0x000fe20003f21070 */
[----:B------:R-:W-:-:S04]  /*9160*/  IMAD.WIDE.U32 R8, R18, 0x1, RZ ;  /* 0x0000000112087825 */ /* 0x000fc800078e00ff */
[----:B------:R-:W-:-:S04]  /*9170*/  IMAD.WIDE.U32 R20, P4, R18, -0x2, R20 ;  /* 0xfffffffe12147825 */ /* 0x000fc80007880014 */
[----:B------:R-:W-:Y:S02]  /*9180*/  IMAD.X R68, R6, 0x1, R45, P0 ;  /* 0x0000000106447824 */ /* 0x000fe400000e062d */
[----:B------:R-:W-:Y:S01]  /*9190*/  IMAD.WIDE.U32.X R6, R7, -0x2, R22, P2 ;  /* 0xfffffffe07067825 */ /* 0x000fe200010e0416 */
[----:B------:R-:W-:Y:S02]  /*91a0*/  IADD3 R37, P2, RZ, R8, RZ ;  /* 0x00000008ff257210 */ /* 0x000fe40007f5e0ff */
[----:B------:R-:W-:Y:S01]  /*91b0*/  ISETP.LT.U32.AND.EX P1, PT, R68, R45, PT, P1 ;  /* 0x0000002d4400720c */ /* 0x000fe20003f21110 */
[----:B------:R-:W-:Y:S01]  /*91c0*/  IMAD.X R23, RZ, RZ, RZ, P4 ;  /* 0x000000ffff177224 */ /* 0x000fe200020e06ff */
[----:B------:R-:W-:Y:S01]  /*91d0*/  IADD3 R9, P4, R9, R20, RZ ;  /* 0x0000001409097210 */ /* 0x000fe20007f9e0ff */
[----:B--2---:R-:W-:Y:S01]  /*91e0*/  IMAD.WIDE.U32 R12, R11, 0x1, RZ ;  /* 0x000000010b0c7825 */ /* 0x004fe200078e00ff */
[----:B------:R-:W-:Y:S02]  /*91f0*/  ISETP.LT.U32.AND P0, PT, R37, R8, PT ;  /* 0x000000082500720c */ /* 0x000fe40003f01070 */
[----:B------:R-:W-:Y:S01]  /*9200*/  SEL R45, RZ, 0x1, !P1 ;  /* 0x00000001ff2d7807 */ /* 0x000fe20004800000 */
[----:B------:R-:W-:-:S02]  /*9210*/  IMAD.MOV.U32 R22, RZ, RZ, R21 ;  /* 0x000000ffff167224 */ /* 0x000fc400078e0015 */
[----:B------:R-:W-:Y:S02]  /*9220*/  IMAD.X R46, R18, 0x1, R9, P2 ;  /* 0x00000001122e7824 */ /* 0x000fe400010e0609 */
[----:B------:R-:W-:-:S03]  /*9230*/  IMAD.WIDE.U32.X R18, R19, -0x2, R22, P4 ;  /* 0xfffffffe13127825 */ /* 0x000fc600020e0416 */
[----:B------:R-:W-:Y:S01]  /*9240*/  ISETP.LT.U32.AND.EX P0, PT, R46, R9, PT, P0 ;  /* 0x000000092e00720c */ /* 0x000fe20003f01100 */
[----:B------:R-:W-:-:S04]  /*9250*/  IMAD.WIDE.U32 R22, R10, 0x1, RZ ;  /* 0x000000010a167825 */ /* 0x000fc800078e00ff */
[----:B------:R-:W-:Y:S01]  /*9260*/  IMAD.WIDE.U32 R20, P2, R10, -0x2, R12 ;  /* 0xfffffffe0a147825 */ /* 0x000fe2000784000c */
[----:B------:R-:W-:Y:S01]  /*9270*/  IADD3 R36, P4, RZ, R22, RZ ;  /* 0x00000016ff247210 */ /* 0x000fe20007f9e0ff */
[----:B------:R-:W0:Y:S02]  /*9280*/  LDC.64 R12, c[0x3][R15+0x48] ;  /* 0x00c012000f0c7b82 */ /* 0x000e240000000a00 */
[----:B------:R-:W-:Y:S01]  /*9290*/  IMAD.X R9, RZ, RZ, RZ, P2 ;  /* 0x000000ffff097224 */ /* 0x000fe200010e06ff */
[----:B------:R-:W-:Y:S01]  /*92a0*/  IADD3 R23, P5, R23, R20, RZ ;  /* 0x0000001417177210 */ /* 0x000fe20007fbe0ff */
[----:B------:R-:W-:Y:S01]  /*92b0*/  IMAD.MOV.U32 R8, RZ, RZ, R21 ;  /* 0x000000ffff087224 */ /* 0x000fe200078e0015 */
[----:B------:R-:W-:Y:S02]  /*92c0*/  SEL R20, RZ, 0x1, !P0 ;  /* 0x00000001ff147807 */ /* 0x000fe40004000000 */
[----:B------:R-:W-:Y:S01]  /*92d0*/  ISETP.LT.U32.AND P0, PT, R36, R22, PT ;  /* 0x000000162400720c */ /* 0x000fe20003f01070 */
[----:B------:R-:W-:Y:S01]  /*92e0*/  IMAD.X R22, R10, 0x1, R23, P4 ;  /* 0x000000010a167824 */ /* 0x000fe200020e0617 */
[----:B------:R-:W-:Y:S01]  /*92f0*/  IADD3 R45, P2, P1, -R45, R47, -R68 ;  /* 0x0000002f2d2d7210 */ /* 0x000fe2000795e944 */
[----:B------:R-:W-:Y:S01]  /*9300*/  IMAD.WIDE.U32.X R10, R11, -0x2, R8, P5 ;  /* 0xfffffffe0b0a7825 */ /* 0x000fe200028e0408 */
[----:B------:R-:W-:-:S02]  /*9310*/  IADD3 R9, P4, P5, -R20, R37, -R46 ;  /* 0x0000002514097210 */ /* 0x000fc40007d9e92e */
[----:B------:R-:W-:Y:S01]  /*9320*/  ISETP.LT.U32.AND.EX P0, PT, R22, R23, PT, P0 ;  /* 0x000000171600720c */ /* 0x000fe20003f01100 */
[----:B------:R-:W1:Y:S01]  /*9330*/  LDC.64 R20, c[0x3][R15+0x50] ;  /* 0x00c014000f147b82 */ /* 0x000e620000000a00 */
[----:B------:R-:W-:Y:S02]  /*9340*/  IADD3.X R79, R17, -0x1, R68, P2, P1 ;  /* 0xffffffff114f7810 */ /* 0x000fe400017e2444 */
[----:B------:R-:W-:Y:S02]  /*9350*/  ISETP.LT.U32.AND P1, PT, R6, R45, PT ;  /* 0x0000002d0600720c */ /* 0x000fe40003f21070 */
[----:B------:R-:W-:Y:S02]  /*9360*/  SEL R71, RZ, 0x1, !P0 ;  /* 0x00000001ff477807 */ /* 0x000fe40004000000 */
[----:B------:R-:W-:Y:S02]  /*9370*/  ISETP.LT.U32.AND.EX P1, PT, R7, R79, PT, P1 ;  /* 0x0000004f0700720c */ /* 0x000fe40003f21110 */
[----:B------:R-:W-:-:S02]  /*9380*/  IADD3.X R75, R17, -0x1, R46, P4, P5 ;  /* 0xffffffff114b7810 */ /* 0x000fc400027ea42e */
[----:B------:R-:W-:Y:S02]  /*9390*/  ISETP.LT.U32.AND P0, PT, R18, R9, PT ;  /* 0x000000091200720c */ /* 0x000fe40003f01070 */
[--C-:B------:R-:W-:Y:S02]  /*93a0*/  IADD3 R71, P2, P4, -R71, R36, -R22.reuse ;  /* 0x0000002447477210 */ /* 0x100fe40007c5e916 */
[----:B------:R-:W-:Y:S02]  /*93b0*/  SEL R23, RZ, 0x1, !P1 ;  /* 0x00000001ff177807 */ /* 0x000fe40004800000 */
[----:B------:R-:W-:Y:S02]  /*93c0*/  ISETP.LT.U32.AND.EX P0, PT, R19, R75, PT, P0 ;  /* 0x0000004b1300720c */ /* 0x000fe40003f01100 */
[----:B------:R-:W-:Y:S02]  /*93d0*/  IADD3.X R77, R17, -0x1, R22, P2, P4 ;  /* 0xffffffff114d7810 */ /* 0x000fe400017e8416 */
[----:B------:R-:W-:-:S02]  /*93e0*/  ISETP.LT.U32.AND P2, PT, R10, R71, PT ;  /* 0x000000470a00720c */ /* 0x000fc40003f41070 */
[----:B------:R-:W-:Y:S01]  /*93f0*/  IADD3 R36, P5, P6, R23, R6, -R45 ;  /* 0x0000000617247210 */ /* 0x000fe20007ebe82d */
[----:B0-----:R-:W-:Y:S01]  /*9400*/  IMAD.WIDE.U32 R22, R13, 0x1, RZ ;  /* 0x000000010d167825 */ /* 0x001fe200078e00ff */
[----:B------:R-:W-:Y:S02]  /*9410*/  SEL R45, RZ, 0x1, !P0 ;  /* 0x00000001ff2d7807 */ /* 0x000fe40004000000 */
[----:B------:R-:W-:Y:S02]  /*9420*/  SEL R37, RZ, 0xffffffff, !P1 ;  /* 0xffffffffff257807 */ /* 0x000fe40004800000 */
[----:B------:R-:W-:Y:S02]  /*9430*/  ISETP.LT.U32.AND.EX P2, PT, R11, R77, PT, P2 ;  /* 0x0000004d0b00720c */ /* 0x000fe40003f41120 */
[----:B------:R-:W-:Y:S01]  /*9440*/  IADD3 R45, P1, P4, R45, R18, -R9 ;  /* 0x000000122d2d7210 */ /* 0x000fe20007c3e809 */
[----:B------:R-:W-:Y:S01]  /*9450*/  IMAD.WIDE.U32 R8, R12, 0x1, RZ ;  /* 0x000000010c087825 */ /* 0x000fe200078e00ff */
[----:B------:R-:W-:-:S02]  /*9460*/  SEL R47, RZ, 0xffffffff, !P0 ;  /* 0xffffffffff2f7807 */ /* 0x000fc40004000000 */
[----:B------:R-:W-:Y:S01]  /*9470*/  IADD3.X R37, R37, R7, ~R79, P5, P6 ;  /* 0x0000000725257210 */ /* 0x000fe20002fecc4f */
[----:B------:R-:W-:Y:S01]  /*9480*/  IMAD.WIDE.U32 R6, P5, R12, -0x2, R22 ;  /* 0xfffffffe0c067825 */ /* 0x000fe200078a0016 */
[----:B------:R-:W-:Y:S02]  /*9490*/  SEL R49, RZ, 0x1, !P2 ;  /* 0x00000001ff317807 */ /* 0x000fe40005000000 */
[----:B------:R-:W-:Y:S01]  /*94a0*/  IADD3.X R47, R47, R19, ~R75, P1, P4 ;  /* 0x000000132f2f7210 */ /* 0x000fe20000fe8c4b */
[----:B-1----:R-:W-:Y:S01]  /*94b0*/  IMAD.WIDE.U32 R22, R21, 0x1, RZ ;  /* 0x0000000115167825 */ /* 0x002fe200078e00ff */
[----:B------:R-:W-:Y:S02]  /*94c0*/  IADD3 R46, P6, P4, R49, R10, -R71 ;  /* 0x0000000a312e7210 */ /* 0x000fe40007cde847 */
[----:B------:R-:W-:Y:S01]  /*94d0*/  IADD3 R71, P0, RZ, R8, RZ ;  /* 0x00000008ff477210 */ /* 0x000fe20007f1e0ff */
[----:B------:R-:W-:Y:S01]  /*94e0*/  IMAD.WIDE.U32 R18, R20, 0x1, RZ ;  /* 0x0000000114127825 */ /* 0x000fe200078e00ff */
[----:B------:R-:W-:-:S02]  /*94f0*/  IADD3 R75, P1, R9, R6, RZ ;  /* 0x00000006094b7210 */ /* 0x000fc40007f3e0ff */
[----:B------:R-:W-:Y:S01]  /*9500*/  SEL R49, RZ, 0xffffffff, !P2 ;  /* 0xffffffffff317807 */ /* 0x000fe20005000000 */
[----:B------:R-:W-:Y:S01]  /*9510*/  IMAD.MOV.U32 R10, RZ, RZ, R7 ;  /* 0x000000ffff0a7224 */ /* 0x000fe200078e0007 */
[----:B------:R-:W-:Y:S01]  /*9520*/  ISETP.LT.U32.AND P2, PT, R71, R8, PT ;  /* 0x000000084700720c */ /* 0x000fe20003f41070 */
[----:B------:R-:W-:Y:S01]  /*9530*/  IMAD.X R68, R12, 0x1, R75, P0 ;  /* 0x000000010c447824 */ /* 0x000fe200000e064b */
[----:B------:R-:W-:Y:S01]  /*9540*/  IADD3.X R49, R49, R11, ~R77, P6, P4 ;  /* 0x0000000b31317210 */ /* 0x000fe200037e8c4d */
[----:B------:R-:W-:Y:S01]  /*9550*/  IMAD.WIDE.U32 R8, P0, R20, -0x2, R22 ;  /* 0xfffffffe14087825 */ /* 0x000fe20007800016 */
[----:B------:R-:W-:Y:S02]  /*9560*/  IADD3 R22, P4, RZ, R18, RZ ;  /* 0x00000012ff167210 */ /* 0x000fe40007f9e0ff */
[----:B------:R-:W-:Y:S01]  /*9570*/  ISETP.LT.U32.AND.EX P2, PT, R68, R75, PT, P2 ;  /* 0x0000004b4400720c */ /* 0x000fe20003f41120 */
[----:B------:R-:W-:Y:S01]  /*9580*/  IMAD.X R11, RZ, RZ, RZ, P5 ;  /* 0x000000ffff0b7224 */ /* 0x000fe200028e06ff */
[----:B------:R-:W-:Y:S01]  /*9590*/  IADD3 R19, P6, R19, R8, RZ ;  /* 0x0000000813137210 */ /* 0x000fe20007fde0ff */
[----:B------:R-:W-:Y:S01]  /*95a0*/  IMAD.X R7, RZ, RZ, RZ, P0 ;  /* 0x000000ffff077224 */ /* 0x000fe200000e06ff */
[----:B------:R-:W-:Y:S01]  /*95b0*/  ISETP.LT.U32.AND P5, PT, R22, R18, PT ;  /* 0x000000121600720c */ /* 0x000fe20003fa1070 */
[----:B------:R-:W-:Y:S01]  /*95c0*/  IMAD.WIDE.U32.X R12, R13, -0x2, R10, P1 ;  /* 0xfffffffe0d0c7825 */ /* 0x000fe200008e040a */
[----:B------:R-:W-:Y:S01]  /*95d0*/  SEL R6, RZ, 0x1, !P2 ;  /* 0x00000001ff067807 */ /* 0x000fe20005000000 */
[----:B------:R-:W0:Y:S01]  /*95e0*/  LDC.64 R10, c[0x3][R15+0x58] ;  /* 0x00c016000f0a7b82 */ /* 0x000e220000000a00 */
[----:B------:R-:W-:Y:S01]  /*95f0*/  IADD3 R67, P2, R50, R67, RZ ;  /* 0x0000004332437210 */ /* 0x000fe20007f5e0ff */
[----:B------:R-:W-:-:S03]  /*9600*/  IMAD.X R8, R20, 0x1, R19, P4 ;  /* 0x0000000114087824 */ /* 0x000fc600020e0613 */
[----:B------:R-:W-:Y:S01]  /*9610*/  ISETP.LT.U32.AND P4, PT, R67, R50, PT ;  /* 0x000000324300720c */ /* 0x000fe20003f81070 */
[----:B------:R-:W-:Y:S01]  /*9620*/  IMAD.X R72, R41, 0x1, R72, P2 ;  /* 0x0000000129487824 */ /* 0x000fe200010e0648 */
[----:B------:R-:W-:Y:S02]  /*9630*/  ISETP.LT.U32.AND.EX P5, PT, R8, R19, PT, P5 ;  /* 0x000000130800720c */ /* 0x000fe40003fa1150 */
[--C-:B------:R-:W-:Y:S01]  /*9640*/  IADD3 R19, P0, P1, -R6, R71, -R68.reuse ;  /* 0x0000004706137210 */ /* 0x100fe2000791e944 */
[----:B------:R-:W-:Y:S01]  /*9650*/  IMAD.MOV.U32 R6, RZ, RZ, R9 ;  /* 0x000000ffff067224 */ /* 0x000fe200078e0009 */
[----:B------:R-:W-:Y:S02]  /*9660*/  SEL R71, RZ, 0x1, !P5 ;  /* 0x00000001ff477807 */ /* 0x000fe40006800000 */
[----:B------:R-:W-:Y:S01]  /*9670*/  IADD3.X R77, R17, -0x1, R68, P0, P1 ;  /* 0xffffffff114d7810 */ /* 0x000fe200007e2444 */
[----:B------:R-:W-:Y:S01]  /*9680*/  IMAD.WIDE.U32.X R20, R21, -0x2, R6, P6 ;  /* 0xfffffffe15147825 */ /* 0x000fe200030e0406 */
[----:B------:R-:W-:Y:S01]  /*9690*/  IADD3 R70, P1, R69, R70, RZ ;  /* 0x0000004645467210 */ /* 0x000fe20007f3e0ff */
[----:B------:R-:W1:Y:S01]  /*96a0*/  LDC.64 R6, c[0x3][R15+0x60] ;  /* 0x00c018000f067b82 */ /* 0x000e620000000a00 */
[----:B------:R-:W-:-:S02]  /*96b0*/  IADD3 R71, P5, P6, -R71, R22, -R8 ;  /* 0x0000001647477210 */ /* 0x000fc40007ebe908 */
[----:B------:R-:W-:Y:S01]  /*96c0*/  ISETP.LT.U32.AND P0, PT, R12, R19, PT ;  /* 0x000000130c00720c */ /* 0x000fe20003f01070 */
[----:B------:R-:W-:Y:S01]  /*96d0*/  IMAD.X R73, R40, 0x1, R73, P1 ;  /* 0x0000000128497824 */ /* 0x000fe200008e0649 */
[----:B------:R-:W-:Y:S02]  /*96e0*/  IADD3.X R75, R17, -0x1, R8, P5, P6 ;  /* 0xffffffff114b7810 */ /* 0x000fe40002fec408 */
[----:B------:R-:W-:Y:S01]  /*96f0*/  ISETP.GT.U32.AND P6, PT, R67, RZ, PT ;  /* 0x000000ff4300720c */ /* 0x000fe20003fc4070 */
[----:B0-----:R-:W-:Y:S01]  /*9700*/  IMAD.WIDE.U32 R22, R11, 0x1, RZ ;  /* 0x000000010b167825 */ /* 0x001fe200078e00ff */
[C---:B------:R-:W-:Y:S02]  /*9710*/  ISETP.GT.U32.AND P5, PT, R70.reuse, RZ, PT ;  /* 0x000000ff4600720c */ /* 0x040fe40003fa4070 */
[----:B------:R-:W-:Y:S02]  /*9720*/  ISETP.LT.U32.AND.EX P0, PT, R13, R77, PT, P0 ;  /* 0x0000004d0d00720c */ /* 0x000fe40003f01100 */
[----:B------:R-:W-:-:S02]  /*9730*/  ISETP.LT.U32.AND P2, PT, R70, R69, PT ;  /* 0x000000454600720c */ /* 0x000fc40003f41070 */
[C---:B------:R-:W-:Y:S02]  /*9740*/  ISETP.GT.U32.AND.EX P6, PT, R72.reuse, -0x1, PT, P6 ;  /* 0xffffffff4800780c */ /* 0x040fe40003fc4160 */
[C---:B------:R-:W-:Y:S02]  /*9750*/  ISETP.GT.U32.AND.EX P5, PT, R73.reuse, -0x1, PT, P5 ;  /* 0xffffffff4900780c */ /* 0x040fe40003fa4150 */
[----:B------:R-:W-:Y:S02]  /*9760*/  SEL R9, RZ, 0x1, !P0 ;  /* 0x00000001ff097807 */ /* 0x000fe40004000000 */
[----:B------:R-:W-:Y:S02]  /*9770*/  ISETP.LT.U32.OR.EX P4, PT, R72, R41, P6, P4 ;  /* 0x000000294800720c */ /* 0x000fe40003781540 */
[----:B------:R-:W-:Y:S01]  /*9780*/  ISETP.LT.U32.OR.EX P2, PT, R73, R40, P5, P2 ;  /* 0x000000284900720c */ /* 0x000fe20002f41520 */
[----:B-1----:R-:W-:Y:S01]  /*9790*/  IMAD.WIDE.U32 R40, R7, 0x1, RZ ;  /* 0x0000000107287825 */ /* 0x002fe200078e00ff */
[----:B------:R-:W-:-:S02]  /*97a0*/  IADD3 R50, P5, P6, R9, R12, -R19 ;  /* 0x0000000c09327210 */ /* 0x000fc40007ebe813 */
[----:B------:R-:W0:Y:S01]  /*97b0*/  LDC.64 R8, c[0x3][R15+0x68] ;  /* 0x00c01a000f087b82 */ /* 0x000e220000000a00 */
[----:B------:R-:W-:Y:S02]  /*97c0*/  ISETP.LT.U32.AND P1, PT, R20, R71, PT ;  /* 0x000000471400720c */ /* 0x000fe40003f21070 */
[----:B------:R-:W-:Y:S02]  /*97d0*/  SEL R69, RZ, 0xffffffff, !P0 ;  /* 0xffffffffff457807 */ /* 0x000fe40004000000 */
[----:B------:R-:W-:Y:S02]  /*97e0*/  ISETP.LT.U32.AND.EX P1, PT, R21, R75, PT, P1 ;  /* 0x0000004b1500720c */ /* 0x000fe40003f21110 */
[----:B------:R-:W-:Y:S01]  /*97f0*/  IADD3.X R69, R69, R13, ~R77, P5, P6 ;  /* 0x0000000d45457210 */ /* 0x000fe20002fecc4d */
[----:B------:R-:W-:Y:S01]  /*9800*/  IMAD.WIDE.U32 R12, R10, 0x1, RZ ;  /* 0x000000010a0c7825 */ /* 0x000fe200078e00ff */
[----:B------:R-:W-:-:S03]  /*9810*/  SEL R19, RZ, 0x1, !P1 ;  /* 0x00000001ff137807 */ /* 0x000fc60004800000 */
[----:B------:R-:W-:Y:S01]  /*9820*/  IMAD.WIDE.U32 R22, P6, R10, -0x2, R22 ;  /* 0xfffffffe0a167825 */ /* 0x000fe200078c0016 */
[----:B------:R-:W-:Y:S02]  /*9830*/  IADD3 R68, P0, P5, R19, R20, -R71 ;  /* 0x0000001413447210 */ /* 0x000fe40007d1e847 */
[----:B------:R-:W-:Y:S01]  /*9840*/  SEL R71, RZ, 0xffffffff, !P1 ;  /* 0xffffffffff477807 */ /* 0x000fe20004800000 */
[----:B------:R-:W-:Y:S01]  /*9850*/  IMAD.X R19, RZ, RZ, RZ, P6 ;  /* 0x000000ffff137224 */ /* 0x000fe200030e06ff */
[----:B------:R-:W-:Y:S01]  /*9860*/  IADD3 R77, P1, RZ, R12, RZ ;  /* 0x0000000cff4d7210 */ /* 0x000fe20007f3e0ff */
[----:B------:R-:W-:Y:S01]  /*9870*/  IMAD.MOV.U32 R18, RZ, RZ, R23 ;  /* 0x000000ffff127224 */ /* 0x000fe200078e0017 */
[----:B------:R-:W-:Y:S01]  /*9880*/  IADD3.X R71, R71, R21, ~R75, P0, P5 ;  /* 0x0000001547477210 */ /* 0x000fe200007eac4b */
[C---:B------:R-:W-:Y:S01]  /*9890*/  IMAD.WIDE.U32 R20, P6, R6.reuse, -0x2, R40 ;  /* 0xfffffffe06147825 */ /* 0x040fe200078c0028 */
[----:B------:R-:W-:Y:S02]  /*98a0*/  IADD3 R75, P0, R13, R22, RZ ;  /* 0x000000160d4b7210 */ /* 0x000fe40007f1e0ff */
[----:B------:R-:W-:Y:S01]  /*98b0*/  ISETP.LT.U32.AND P5, PT, R77, R12, PT ;  /* 0x0000000c4d00720c */ /* 0x000fe20003fa1070 */
[----:B------:R-:W-:-:S04]  /*98c0*/  IMAD.WIDE.U32 R12, R6, 0x1, RZ ;  /* 0x00000001060c7825 */ /* 0x000fc800078e00ff */
[----:B0-----:R-:W-:-:S04]  /*98d0*/  IMAD.WIDE.U32 R40, R9, 0x1, RZ ;  /* 0x0000000109287825 */ /* 0x001fc800078e00ff */
[----:B------:R-:W-:Y:S02]  /*98e0*/  IMAD.X R78, R10, 0x1, R75, P1 ;  /* 0x000000010a4e7824 */ /* 0x000fe400008e064b */
[----:B------:R-:W-:Y:S01]  /*98f0*/  IMAD.X R23, RZ, RZ, RZ, P6 ;  /* 0x000000ffff177224 */ /* 0x000fe200030e06ff */
[----:B------:R-:W-:Y:S01]  /*9900*/  IADD3 R74, P6, RZ, R12, RZ ;  /* 0x0000000cff4a7210 */ /* 0x000fe20007fde0ff */
[----:B------:R-:W-:Y:S01]  /*9910*/  IMAD.WIDE.U32.X R10, R11, -0x2, R18, P0 ;  /* 0xfffffffe0b0a7825 */ /* 0x000fe200000e0412 */
[----:B------:R-:W-:Y:S02]  /*9920*/  IADD3 R13, P0, R13, R20, RZ ;  /* 0x000000140d0d7210 */ /* 0x000fe40007f1e0ff */
[----:B------:R-:W-:Y:S01]  /*9930*/  ISETP.LT.U32.AND.EX P5, PT, R78, R75, PT, P5 ;  /* 0x0000004b4e00720c */ /* 0x000fe20003fa1150 */
[----:B------:R-:W-:Y:S02]  /*9940*/  IMAD.MOV.U32 R22, RZ, RZ, R21 ;  /* 0x000000ffff167224 */ /* 0x000fe400078e0015 */
[----:B------:R-:W-:Y:S01]  /*9950*/  IMAD.WIDE.U32 R18, R8, 0x1, RZ ;  /* 0x0000000108127825 */ /* 0x000fe200078e00ff */
[----:B------:R-:W-:-:S03]  /*9960*/  SEL R79, RZ, 0x1, !P5 ;  /* 0x00000001ff4f7807 */ /* 0x000fc60006800000 */
[----:B------:R-:W-:Y:S01]  /*9970*/  IMAD.WIDE.U32 R20, P1, R8, -0x2, R40 ;  /* 0xfffffffe08147825 */ /* 0x000fe20007820028 */
[----:B------:R-:W-:-:S03]  /*9980*/  IADD3 R40, P5, RZ, R18, RZ ;  /* 0x00000012ff287210 */ /* 0x000fc60007fbe0ff */
[----:B------:R-:W-:Y:S01]  /*9990*/  IMAD.WIDE.U32.X R22, R7, -0x2, R22, P0 ;  /* 0xfffffffe07167825 */ /* 0x000fe200000e0416 */
[----:B------:R-:W-:-:S03]  /*99a0*/  ISETP.LT.U32.AND P0, PT, R74, R12, PT ;  /* 0x0000000c4a00720c */ /* 0x000fc60003f01070 */
[----:B------:R-:W-:Y:S01]  /*99b0*/  IMAD.X R76, R6, 0x1, R13, P6 ;  /* 0x00000001064c7824 */ /* 0x000fe200030e060d */
[----:B------:R-:W-:Y:S01]  /*99c0*/  IADD3 R7, P6, R19, R20, RZ ;  /* 0x0000001413077210 */ /* 0x000fe20007fde0ff */
[----:B------:R-:W-:-:S03]  /*99d0*/  IMAD.MOV.U32 R12, RZ, RZ, R21 ;  /* 0x000000ffff0c7224 */ /* 0x000fc600078e0015 */
[----:B------:R-:W-:Y:S01]  /*99e0*/  ISETP.LT.U32.AND.EX P0, PT, R76, R13, PT, P0 ;  /* 0x0000000d4c00720c */ /* 0x000fe20003f01100 */
[----:B------:R-:W-:Y:S01]  /*99f0*/  IMAD.X R13, RZ, RZ, RZ, P1 ;  /* 0x000000ffff0d7224 */ /* 0x000fe200008e06ff */
[----:B------:R-:W-:Y:S01]  /*9a00*/  ISETP.LT.U32.AND P1, PT, R40, R18, PT ;  /* 0x000000122800720c */ /* 0x000fe20003f21070 */
[----:B------:R-:W-:Y:S01]  /*9a10*/  IMAD.X R18, R8, 0x1, R7, P5 ;  /* 0x0000000108127824 */ /* 0x000fe200028e0607 */
[----:B------:R-:W-:Y:S01]  /*9a20*/  SEL R75, RZ, 0x1, !P0 ;  /* 0x00000001ff4b7807 */ /* 0x000fe20004000000 */
[----:B------:R-:W-:Y:S01]  /*9a30*/  IMAD.WIDE.U32.X R12, R9, -0x2, R12, P6 ;  /* 0xfffffffe090c7825 */ /* 0x000fe200030e040c */
[--C-:B------:R-:W-:Y:S01]  /*9a40*/  IADD3 R79, P0, P5, -R79, R77, -R78.reuse ;  /* 0x0000004d4f4f7210 */ /* 0x100fe20007d1e94e */
[----:B------:R0:W1:Y:S01]  /*9a50*/  LDC.64 R8, c[0x3][R15+0x78] ;  /* 0x00c01e000f087b82 */ /* 0x0000620000000a00 */
[----:B------:R-:W-:Y:S02]  /*9a60*/  ISETP.LT.U32.AND.EX P1, PT, R18, R7, PT, P1 ;  /* 0x000000071200720c */ /* 0x000fe40003f21110 */
[----:B------:R-:W-:-:S02]  /*9a70*/  IADD3.X R83, R17, -0x1, R78, P0, P5 ;  /* 0xffffffff11537810 */ /* 0x000fc400007ea44e */
[----:B------:R-:W-:Y:S02]  /*9a80*/  SEL R19, RZ, 0x1, !P1 ;  /* 0x00000001ff137807 */ /* 0x000fe40004800000 */
[--C-:B------:R-:W-:Y:S01]  /*9a90*/  IADD3 R75, P1, P6, -R75, R74, -R76.reuse ;  /* 0x0000004a4b4b7210 */ /* 0x100fe20007e3e94c */
[----:B------:R0:W2:Y:S01]  /*9aa0*/  LDC.64 R6, c[0x3][R15+0x70] ;  /* 0x00c01c000f067b82 */ /* 0x0000a20000000a00 */
[----:B------:R-:W-:Y:S02]  /*9ab0*/  ISETP.LT.U32.AND P0, PT, R10, R79, PT ;  /* 0x0000004f0a00720c */ /* 0x000fe40003f01070 */
[----:B------:R-:W-:Y:S02]  /*9ac0*/  IADD3.X R81, R17, -0x1, R76, P1, P6 ;  /* 0xffffffff11517810 */ /* 0x000fe40000fec44c */
[----:B------:R-:W-:Y:S02]  /*9ad0*/  ISETP.LT.U32.AND.EX P5, PT, R11, R83, PT, P0 ;  /* 0x000000530b00720c */ /* 0x000fe40003fa1100 */
[----:B------:R-:W-:Y:S01]  /*9ae0*/  IADD3 R19, P1, P6, -R19, R40, -R18 ;  /* 0x0000002813137210 */ /* 0x000fe20007e3e912 */
[----:B0-----:R-:W-:Y:S01]  /*9af0*/  VIADD R15, R15, 0x80 ;  /* 0x000000800f0f7836 */ /* 0x001fe20000000000 */
[----:B------:R-:W-:-:S02]  /*9b00*/  ISETP.LT.U32.AND P0, PT, R22, R75, PT ;  /* 0x0000004b1600720c */ /* 0x000fc40003f01070 */
[----:B------:R-:W-:Y:S02]  /*9b10*/  SEL R21, RZ, 0x1, !P5 ;  /* 0x00000001ff157807 */ /* 0x000fe40006800000 */
[----:B------:R-:W-:Y:S02]  /*9b20*/  IADD3.X R41, R17, -0x1, R18, P1, P6 ;  /* 0xffffffff11297810 */ /* 0x000fe40000fec412 */
[----:B------:R-:W-:Y:S02]  /*9b30*/  ISETP.LT.U32.AND.EX P0, PT, R23, R81, PT, P0 ;  /* 0x000000511700720c */ /* 0x000fe40003f01100 */
[----:B------:R-:W-:Y:S02]  /*9b40*/  ISETP.LT.U32.AND P1, PT, R12, R19, PT ;  /* 0x000000130c00720c */ /* 0x000fe40003f21070 */
[----:B------:R-:W-:Y:S02]  /*9b50*/  SEL R77, RZ, 0xffffffff, !P5 ;  /* 0xffffffffff4d7807 */ /* 0x000fe40006800000 */
[----:B------:R-:W-:-:S02]  /*9b60*/  IADD3 R74, P5, P6, R21, R10, -R79 ;  /* 0x0000000a154a7210 */ /* 0x000fc40007ebe84f */
[----:B------:R-:W-:Y:S02]  /*9b70*/  SEL R21, RZ, 0x1, !P0 ;  /* 0x00000001ff157807 */ /* 0x000fe40004000000 */
[----:B------:R-:W-:Y:S02]  /*9b80*/  ISETP.LT.U32.AND.EX P1, PT, R13, R41, PT, P1 ;  /* 0x000000290d00720c */ /* 0x000fe40003f21110 */
[----:B------:R-:W-:Y:S01]  /*9b90*/  IADD3.X R77, R77, R11, ~R83, P5, P6 ;  /* 0x0000000b4d4d7210 */ /* 0x000fe20002fecc53 */
[----:B--2---:R-:W-:Y:S01]  /*9ba0*/  IMAD.WIDE.U32 R10, R7, 0x1, RZ ;  /* 0x00000001070a7825 */ /* 0x004fe200078e00ff */
[----:B------:R-:W-:Y:S02]  /*9bb0*/  IADD3 R22, P5, P6, R21, R22, -R75 ;  /* 0x0000001615167210 */ /* 0x000fe40007ebe84b */
[----:B------:R-:W-:Y:S02]  /*9bc0*/  SEL R75, RZ, 0x1, !P1 ;  /* 0x00000001ff4b7807 */ /* 0x000fe40004800000 */
[----:B------:R-:W-:-:S02]  /*9bd0*/  SEL R79, RZ, 0xffffffff, !P0 ;  /* 0xffffffffff4f7807 */ /* 0x000fc40004000000 */
[----:B------:R-:W-:Y:S02]  /*9be0*/  SEL R21, RZ, 0xffffffff, !P1 ;  /* 0xffffffffff157807 */ /* 0x000fe40004800000 */
[----:B------:R-:W-:Y:S01]  /*9bf0*/  IADD3 R75, P0, P1, R75, R12, -R19 ;  /* 0x0000000c4b4b7210 */ /* 0x000fe2000791e813 */
[C---:B------:R-:W-:Y:S01]  /*9c00*/  IMAD.WIDE.U32 R18, R6.reuse, 0x1, RZ ;  /* 0x0000000106127825 */ /* 0x040fe200078e00ff */
[----:B------:R-:W-:Y:S02]  /*9c10*/  IADD3.X R76, R79, R23, ~R81, P5, P6 ;  /* 0x000000174f4c7210 */ /* 0x000fe40002fecc51 */
[----:B------:R-:W-:Y:S01]  /*9c20*/  IADD3.X R23, R21, R13, ~R41, P0, P1 ;  /* 0x0000000d15177210 */ /* 0x000fe200007e2c29 */
[----:B------:R-:W-:Y:S01]  /*9c30*/  IMAD.WIDE.U32 R10, P5, R6, -0x2, R10 ;  /* 0xfffffffe060a7825 */ /* 0x000fe200078a000a */
[----:B------:R-:W-:-:S03]  /*9c40*/  IADD3 R40, P1, RZ, R18, RZ ;  /* 0x00000012ff287210 */ /* 0x000fc60007f3e0ff */
[----:B-1----:R-:W-:Y:S01]  /*9c50*/  IMAD.WIDE.U32 R20, R9, 0x1, RZ ;  /* 0x0000000109147825 */ /* 0x002fe200078e00ff */
[----:B------:R-:W-:Y:S02]  /*9c60*/  IADD3 R41, P6, R19, R10, RZ ;  /* 0x0000000a13297210 */ /* 0x000fe40007fde0ff */
[----:B------:R-:W-:Y:S01]  /*9c70*/  ISETP.LT.U32.AND P0, PT, R40, R18, PT ;  /* 0x000000122800720c */ /* 0x000fe20003f01070 */
[----:B------:R-:W-:Y:S02]  /*9c80*/  IMAD.X R19, RZ, RZ, RZ, P5 ;  /* 0x000000ffff137224 */ /* 0x000fe400028e06ff */
[----:B------:R-:W-:Y:S02]  /*9c90*/  IMAD.X R78, R6, 0x1, R41, P1 ;  /* 0x00000001064e7824 */ /* 0x000fe400008e0629 */
[----:B------:R-:W-:-:S03]  /*9ca0*/  IMAD.WIDE.U32 R12, R8, 0x1, RZ ;  /* 0x00000001080c7825 */ /* 0x000fc600078e00ff */
[----:B------:R-:W-:Y:S01]  /*9cb0*/  ISETP.LT.U32.AND.EX P0, PT, R78, R41, PT, P0 ;  /* 0x000000294e00720c */ /* 0x000fe20003f01100 */
[----:B------:R-:W-:-:S03]  /*9cc0*/  IMAD.WIDE.U32 R20, P1, R8, -0x2, R20 ;  /* 0xfffffffe08147825 */ /* 0x000fc60007820014 */
[----:B------:R-:W-:Y:S01]  /*9cd0*/  SEL R41, RZ, 0x1, !P0 ;  /* 0x00000001ff297807 */ /* 0x000fe20004000000 */
[----:B------:R-:W-:Y:S01]  /*9ce0*/  IMAD.MOV.U32 R18, RZ, RZ, R11 ;  /* 0x000000ffff127224 */ /* 0x000fe200078e000b */
[----:B------:R-:W-:-:S03]  /*9cf0*/  IADD3 R11, P5, R13, R20, RZ ;  /* 0x000000140d0b7210 */ /* 0x000fc60007fbe0ff */
[----:B------:R-:W-:Y:S01]  /*9d00*/  IMAD.WIDE.U32.X R6, R7, -0x2, R18, P6 ;  /* 0xfffffffe07067825 */ /* 0x000fe200030e0412 */
[-C--:B------:R-:W-:Y:S02]  /*9d10*/  IADD3 R10, P6, RZ, R12.reuse, RZ ;  /* 0x0000000cff0a7210 */ /* 0x080fe40007fde0ff */
[----:B------:R-:W-:Y:S02]  /*9d20*/  SEL R18, RZ, 0xffffffff, !P2 ;  /* 0xffffffffff127807 */ /* 0x000fe40005000000 */
[----:B------:R-:W-:Y:S01]  /*9d30*/  ISETP.LT.U32.AND P0, PT, R10, R12, PT ;  /* 0x0000000c0a00720c */ /* 0x000fe20003f01070 */
[----:B------:R-:W-:-:S05]  /*9d40*/  IMAD.X R12, R8, 0x1, R11, P6 ;  /* 0x00000001080c7824 */ /* 0x000fca00030e060b */
[----:B------:R-:W-:Y:S01]  /*9d50*/  ISETP.LT.U32.AND.EX P0, PT, R12, R11, PT, P0 ;  /* 0x0000000b0c00720c */ /* 0x000fe20003f01100 */
[----:B------:R-:W-:Y:S01]  /*9d60*/  IMAD.X R11, RZ, RZ, RZ, P1 ;  /* 0x000000ffff0b7224 */ /* 0x000fe200008e06ff */
[--C-:B------:R-:W-:Y:S02]  /*9d70*/  IADD3 R41, P1, P6, -R41, R40, -R78.reuse ;  /* 0x0000002829297210 */ /* 0x100fe40007e3e94e */
[----:B------:R-:W-:Y:S02]  /*9d80*/  SEL R13, RZ, 0x1, !P0 ;  /* 0x00000001ff0d7807 */ /* 0x000fe40004000000 */
[----:B------:R-:W-:Y:S02]  /*9d90*/  IADD3.X R79, R17, -0x1, R78, P1, P6 ;  /* 0xffffffff114f7810 */ /* 0x000fe40000fec44e */
[----:B------:R-:W-:Y:S01]  /*9da0*/  IADD3 R13, P1, P6, -R13, R10, -R12 ;  /* 0x0000000a0d0d7210 */ /* 0x000fe20007e3e90c */
[----:B------:R-:W-:Y:S01]  /*9db0*/  IMAD.MOV.U32 R10, RZ, RZ, R21 ;  /* 0x000000ffff0a7224 */ /* 0x000fe200078e0015 */
[----:B------:R-:W-:-:S02]  /*9dc0*/  IADD3 R60, P0, R65, R60, RZ ;  /* 0x0000003c413c7210 */ /* 0x000fc40007f1e0ff */
[----:B------:R-:W-:Y:S01]  /*9dd0*/  IADD3.X R19, R17, -0x1, R12, P1, P6 ;  /* 0xffffffff11137810 */ /* 0x000fe20000fec40c */
[----:B------:R-:W-:Y:S01]  /*9de0*/  IMAD.WIDE.U32.X R8, R9, -0x2, R10, P5 ;  /* 0xfffffffe09087825 */ /* 0x000fe200028e040a */
[----:B------:R-:W-:Y:S02]  /*9df0*/  ISETP.LT.U32.AND P1, PT, R6, R41, PT ;  /* 0x000000290600720c */ /* 0x000fe40003f21070 */
[----:B------:R-:W-:Y:S01]  /*9e00*/  ISETP.GT.U32.AND P6, PT, R60, RZ, PT ;  /* 0x000000ff3c00720c */ /* 0x000fe20003fc4070 */
[----:B------:R-:W-:Y:S01]  /*9e10*/  IMAD.X R63, R62, 0x1, R63, P0 ;  /* 0x000000013e3f7824 */ /* 0x000fe200000e063f */
[----:B------:R-:W-:Y:S02]  /*9e20*/  ISETP.LT.U32.AND.EX P1, PT, R7, R79, PT, P1 ;  /* 0x0000004f0700720c */ /* 0x000fe40003f21110 */
[----:B------:R-:W-:Y:S02]  /*9e30*/  ISETP.LT.U32.AND P5, PT, R8, R13, PT ;  /* 0x0000000d0800720c */ /* 0x000fe40003fa1070 */
[----:B------:R-:W-:-:S02]  /*9e40*/  ISETP.LT.U32.AND P0, PT, R60, R65, PT ;  /* 0x000000413c00720c */ /* 0x000fc40003f01070 */
[----:B------:R-:W-:Y:S02]  /*9e50*/  ISETP.GT.U32.AND.EX P6, PT, R63, -0x1, PT, P6 ;  /* 0xffffffff3f00780c */ /* 0x000fe40003fc4160 */
[----:B------:R-:W-:Y:S02]  /*9e60*/  SEL R11, RZ, 0x1, !P1 ;  /* 0x00000001ff0b7807 */ /* 0x000fe40004800000 */
[----:B------:R-:W-:Y:S02]  /*9e70*/  ISETP.LT.U32.AND.EX P5, PT, R9, R19, PT, P5 ;  /* 0x000000130900720c */ /* 0x000fe40003fa1150 */
[----:B------:R-:W-:Y:S02]  /*9e80*/  ISETP.LT.U32.OR.EX P0, PT, R63, R62, P6, P0 ;  /* 0x0000003e3f00720c */ /* 0x000fe40003701500 */
[----:B------:R-:W-:Y:S02]  /*9e90*/  SEL R17, RZ, 0xffffffff, !P1 ;  /* 0xffffffffff117807 */ /* 0x000fe40004800000 */
[----:B------:R-:W-:-:S02]  /*9ea0*/  IADD3 R6, P1, P6, R11, R6, -R41 ;  /* 0x000000060b067210 */ /* 0x000fc40007e3e829 */
[----:B------:R-:W-:Y:S02]  /*9eb0*/  SEL R11, RZ, 0x1, !P5 ;  /* 0x00000001ff0b7807 */ /* 0x000fe40006800000 */
[----:B------:R-:W-:Y:S02]  /*9ec0*/  IADD3.X R17, R17, R7, ~R79, P1, P6 ;  /* 0x0000000711117210 */ /* 0x000fe40000fecc4f */
[----:B------:R-:W-:Y:S02]  /*9ed0*/  IADD3 R7, P1, P6, R11, R8, -R13 ;  /* 0x000000080b077210 */ /* 0x000fe40007e3e80d */
[----:B------:R-:W-:Y:S02]  /*9ee0*/  SEL R11, RZ, 0xffffffff, !P5 ;  /* 0xffffffffff0b7807 */ /* 0x000fe40006800000 */
[----:B------:R-:W-:Y:S02]  /*9ef0*/  IADD3 R61, P5, R66, R61, RZ ;  /* 0x0000003d423d7210 */ /* 0x000fe40007fbe0ff */
[----:B------:R-:W-:-:S02]  /*9f00*/  IADD3.X R11, R11, R9, ~R19, P1, P6 ;  /* 0x000000090b0b7210 */ /* 0x000fc40000fecc13 */
[----:B------:R-:W-:Y:S01]  /*9f10*/  IADD3 R58, P6, R59, R58, RZ ;  /* 0x0000003a3b3a7210 */ /* 0x000fe20007fde0ff */
[----:B------:R-:W-:Y:S01]  /*9f20*/  IMAD.X R64, R55, 0x1, R64, P5 ;  /* 0x0000000137407824 */ /* 0x000fe200028e0640 */
[C---:B------:R-:W-:Y:S02]  /*9f30*/  ISETP.GT.U32.AND P5, PT, R61.reuse, RZ, PT ;  /* 0x000000ff3d00720c */ /* 0x040fe40003fa4070 */
[----:B------:R-:W-:Y:S01]  /*9f40*/  SEL R8, RZ, 0x1, !P4 ;  /* 0x00000001ff087807 */ /* 0x000fe20006000000 */
[----:B------:R-:W-:Y:S01]  /*9f50*/  IMAD.X R57, R56, 0x1, R57, P6 ;  /* 0x0000000138397824 */ /* 0x000fe200030e0639 */
[----:B------:R-:W-:Y:S02]  /*9f60*/  ISETP.LT.U32.AND P1, PT, R61, R66, PT ;  /* 0x000000423d00720c */ /* 0x000fe40003f21070 */
[----:B------:R-:W-:Y:S02]  /*9f70*/  SEL R13, RZ, 0xffffffff, !P4 ;  /* 0xffffffffff0d7807 */ /* 0x000fe40006000000 */
[----:B------:R-:W-:-:S02]  /*9f80*/  ISETP.GT.U32.AND P6, PT, R58, RZ, PT ;  /* 0x000000ff3a00720c */ /* 0x000fc40003fc4070 */
[----:B------:R-:W-:Y:S02]  /*9f90*/  ISETP.GT.U32.AND.EX P5, PT, R64, -0x1, PT, P5 ;  /* 0xffffffff4000780c */ /* 0x000fe40003fa4150 */
[----:B------:R-:W-:Y:S02]  /*9fa0*/  SEL R9, RZ, 0x1, !P2 ;  /* 0x00000001ff097807 */ /* 0x000fe40005000000 */
[----:B------:R-:W-:Y:S02]  /*9fb0*/  IADD3 R8, P4, -R8, R67, RZ ;  /* 0x0000004308087210 */ /* 0x000fe40007f9e1ff */
[----:B------:R-:W-:Y:S02]  /*9fc0*/  ISETP.LT.U32.AND P2, PT, R58, R59, PT ;  /* 0x0000003b3a00720c */ /* 0x000fe40003f41070 */
[----:B------:R-:W-:Y:S02]  /*9fd0*/  ISETP.GT.U32.AND.EX P6, PT, R57, -0x1, PT, P6 ;  /* 0xffffffff3900780c */ /* 0x000fe40003fc4160 */
[----:B------:R-:W-:-:S02]  /*9fe0*/  ISETP.LT.U32.OR.EX P1, PT, R64, R55, P5, P1 ;  /* 0x000000374000720c */ /* 0x000fc40002f21510 */
[----:B------:R-:W-:Y:S01]  /*9ff0*/  IADD3 R40, P5, -R9, R70, RZ ;  /* 0x0000004609287210 */ /* 0x000fe20007fbe1ff */
[----:B------:R-:W-:Y:S01]  /*a000*/  IMAD.X R9, R72, 0x1, ~R13, P4 ;  /* 0x0000000148097824 */ /* 0x000fe200020e0e0d */
[----:B------:R-:W-:Y:S02]  /*a010*/  IADD3 R10, P4, R51, R42, RZ ;  /* 0x0000002a330a7210 */ /* 0x000fe40007f9e0ff */
[----:B------:R-:W-:Y:S01]  /*a020*/  ISETP.LT.U32.OR.EX P2, PT, R57, R56, P6, P2 ;  /* 0x000000383900720c */ /* 0x000fe20003741520 */
[----:B------:R-:W-:Y:S01]  /*a030*/  IMAD.X R41, R73, 0x1, ~R18, P5 ;  /* 0x0000000149297824 */ /* 0x000fe200028e0e12 */
[----:B------:R-:W-:Y:S01]  /*a040*/  SEL R12, RZ, 0x1, !P0 ;  /* 0x00000001ff0c7807 */ /* 0x000fe20004000000 */
[----:B------:R-:W-:Y:S01]  /*a050*/  IMAD.X R20, R52, 0x1, R43, P4 ;  /* 0x0000000134147824 */ /* 0x000fe200020e062b */
[----:B------:R-:W-:Y:S02]  /*a060*/  IADD3 R55, P6, R36, R53, RZ ;  /* 0x0000003524377210 */ /* 0x000fe40007fde0ff */
[----:B------:R-:W-:-:S02]  /*a070*/  IADD3 R42, P5, -R12, R60, RZ ;  /* 0x0000003c0c2a7210 */ /* 0x000fc40007fbe1ff */
[----:B------:R-:W-:Y:S01]  /*a080*/  SEL R43, RZ, 0xffffffff, !P0 ;  /* 0xffffffffff2b7807 */ /* 0x000fe20004000000 */
[----:B------:R-:W-:Y:S01]  /*a090*/  IMAD.X R56, R37, 0x1, R54, P6 ;  /* 0x0000000125387824 */ /* 0x000fe200030e0636 */
[C---:B------:R-:W-:Y:S02]  /*a0a0*/  ISETP.GT.U32.AND P4, PT, R10.reuse, RZ, PT ;  /* 0x000000ff0a00720c */ /* 0x040fe40003f84070 */
[----:B------:R-:W-:Y:S01]  /*a0b0*/  ISETP.GT.U32.AND P0, PT, R55, RZ, PT ;  /* 0x000000ff3700720c */ /* 0x000fe20003f04070 */
[----:B------:R-:W-:Y:S01]  /*a0c0*/  IMAD.X R43, R63, 0x1, ~R43, P5 ;  /* 0x000000013f2b7824 */ /* 0x000fe200028e0e2b */
[----:B------:R-:W-:Y:S02]  /*a0d0*/  SEL R18, RZ, 0x1, !P1 ;  /* 0x00000001ff127807 */ /* 0x000fe40004800000 */
[----:B------:R-:W-:Y:S02]  /*a0e0*/  SEL R19, RZ, 0xffffffff, !P1 ;  /* 0xffffffffff137807 */ /* 0x000fe40004800000 */
[----:B------:R-:W-:-:S02]  /*a0f0*/  ISETP.LT.U32.AND P1, PT, R10, R51, PT ;  /* 0x000000330a00720c */ /* 0x000fc40003f21070 */
[----:B------:R-:W-:Y:S02]  /*a100*/  ISETP.LT.U32.AND P6, PT, R55, R36, PT ;  /* 0x000000243700720c */ /* 0x000fe40003fc1070 */
[----:B------:R-:W-:Y:S02]  /*a110*/  ISETP.GT.U32.AND.EX P4, PT, R20, -0x1, PT, P4 ;  /* 0xffffffff1400780c */ /* 0x000fe40003f84140 */
[----:B------:R-:W-:Y:S02]  /*a120*/  SEL R12, RZ, 0x1, !P2 ;  /* 0x00000001ff0c7807 */ /* 0x000fe40005000000 */
[----:B------:R-:W-:Y:S02]  /*a130*/  SEL R13, RZ, 0xffffffff, !P2 ;  /* 0xffffffffff0d7807 */ /* 0x000fe40005000000 */
[----:B------:R-:W-:Y:S02]  /*a140*/  ISETP.GT.U32.AND.EX P0, PT, R56, -0x1, PT, P0 ;  /* 0xffffffff3800780c */ /* 0x000fe40003f04100 */
[----:B------:R-:W-:-:S02]  /*a150*/  IADD3 R36, P2, -R18, R61, RZ ;  /* 0x0000003d12247210 */ /* 0x000fc40007f5e1ff */
[----:B------:R-:W-:Y:S02]  /*a160*/  IADD3 R21, P5, R45, R48, RZ ;  /* 0x000000302d157210 */ /* 0x000fe40007fbe0ff */
[----:B------:R-:W-:Y:S02]  /*a170*/  ISETP.LT.U32.OR.EX P1, PT, R20, R52, P4, P1 ;  /* 0x000000341400720c */ /* 0x000fe40002721510 */
[----:B------:R-:W-:Y:S01]  /*a180*/  IADD3 R12, P4, -R12, R58, RZ ;  /* 0x0000003a0c0c7210 */ /* 0x000fe20007f9e1ff */
[----:B------:R-:W-:Y:S01]  /*a190*/  IMAD.X R32, R47, 0x1, R32, P5 ;  /* 0x000000012f207824 */ /* 0x000fe200028e0620 */
[----:B------:R-:W-:Y:S01]  /*a1a0*/  ISETP.LT.U32.OR.EX P0, PT, R56, R37, P0, P6 ;  /* 0x000000253800720c */ /* 0x000fe20000701560 */
[----:B------:R-:W-:Y:S01]  /*a1b0*/  IMAD.X R37, R64, 0x1, ~R19, P2 ;  /* 0x0000000140257824 */ /* 0x000fe200010e0e13 */
[----:B------:R-:W-:Y:S01]  /*a1c0*/  IADD3 R31, P6, R46, R31, RZ ;  /* 0x0000001f2e1f7210 */ /* 0x000fe20007fde0ff */
[----:B------:R-:W-:Y:S01]  /*a1d0*/  IMAD.X R13, R57, 0x1, ~R13, P4 ;  /* 0x00000001390d7824 */ /* 0x000fe200020e0e0d */
[----:B------:R-:W-:-:S02]  /*a1e0*/  ISETP.GT.U32.AND P2, PT, R21, RZ, PT ;  /* 0x000000ff1500720c */ /* 0x000fc40003f44070 */
[----:B------:R-:W-:Y:S01]  /*a1f0*/  ISETP.LT.U32.AND P4, PT, R21, R45, PT ;  /* 0x0000002d1500720c */ /* 0x000fe20003f81070 */
[----:B------:R-:W-:Y:S01]  /*a200*/  IMAD.X R44, R49, 0x1, R44, P6 ;  /* 0x00000001312c7824 */ /* 0x000fe200030e062c */
[----:B------:R-:W-:Y:S02]  /*a210*/  ISETP.GT.U32.AND.EX P2, PT, R32, -0x1, PT, P2 ;  /* 0xffffffff2000780c */ /* 0x000fe40003f44120 */
[----:B------:R-:W-:Y:S02]  /*a220*/  ISETP.GT.U32.AND P5, PT, R31, RZ, PT ;  /* 0x000000ff1f00720c */ /* 0x000fe40003fa4070 */
[----:B------:R-:W-:Y:S02]  /*a230*/  SEL R18, RZ, 0x1, !P1 ;  /* 0x00000001ff127807 */ /* 0x000fe40004800000 */
[----:B------:R-:W-:Y:S02]  /*a240*/  IADD3 R39, P6, R50, R39, RZ ;  /* 0x0000002732277210 */ /* 0x000fe40007fde0ff */
[----:B------:R-:W-:-:S02]  /*a250*/  SEL R19, RZ, 0xffffffff, !P1 ;  /* 0xffffffffff137807 */ /* 0x000fc40004800000 */
[----:B------:R-:W-:Y:S01]  /*a260*/  ISETP.LT.U32.OR.EX P2, PT, R32, R47, P2, P4 ;  /* 0x0000002f2000720c */ /* 0x000fe20001741540 */
[----:B------:R-:W-:Y:S01]  /*a270*/  IMAD.X R38, R69, 0x1, R38, P6 ;  /* 0x0000000145267824 */ /* 0x000fe200030e0626 */
[----:B------:R-:W-:Y:S02]  /*a280*/  ISETP.LT.U32.AND P1, PT, R31, R46, PT ;  /* 0x0000002e1f00720c */ /* 0x000fe40003f21070 */
[----:B------:R-:W-:Y:S02]  /*a290*/  ISETP.GT.U32.AND.EX P5, PT, R44, -0x1, PT, P5 ;  /* 0xffffffff2c00780c */ /* 0x000fe40003fa4150 */
[----:B------:R-:W-:Y:S02]  /*a2a0*/  IADD3 R18, P4, -R18, R10, RZ ;  /* 0x0000000a12127210 */ /* 0x000fe40007f9e1ff */
[----:B------:R-:W-:Y:S02]  /*a2b0*/  ISETP.GT.U32.AND P6, PT, R39, RZ, PT ;  /* 0x000000ff2700720c */ /* 0x000fe40003fc4070 */
[----:B------:R-:W-:Y:S01]  /*a2c0*/  ISETP.LT.U32.OR.EX P1, PT, R44, R49, P5, P1 ;  /* 0x000000312c00720c */ /* 0x000fe20002f21510 */
[----:B------:R-:W-:Y:S01]  /*a2d0*/  IMAD.X R19, R20, 0x1, ~R19, P4 ;  /* 0x0000000114137824 */ /* 0x000fe200020e0e13 */
[----:B------:R-:W-:-:S02]  /*a2e0*/  IADD3 R35, P5, R68, R35, RZ ;  /* 0x0000002344237210 */ /* 0x000fc40007fbe0ff */
[----:B------:R-:W-:Y:S02]  /*a2f0*/  ISETP.LT.U32.AND P4, PT, R39, R50, PT ;  /* 0x000000322700720c */ /* 0x000fe40003f81070 */
[C---:B------:R-:W-:Y:S01]  /*a300*/  ISETP.GT.U32.AND.EX P6, PT, R38.reuse, -0x1, PT, P6 ;  /* 0xffffffff2600780c */ /* 0x040fe20003fc4160 */
[----:B------:R-:W-:Y:S01]  /*a310*/  IMAD.X R34, R71, 0x1, R34, P5 ;  /* 0x0000000147227824 */ /* 0x000fe200028e0622 */
[C---:B------:R-:W-:Y:S02]  /*a320*/  ISETP.LT.U32.AND P5, PT, R35.reuse, R68, PT ;  /* 0x000000442300720c */ /* 0x040fe40003fa1070 */
[----:B------:R-:W-:Y:S02]  /*a330*/  ISETP.LT.U32.OR.EX P4, PT, R38, R69, P6, P4 ;  /* 0x000000452600720c */ /* 0x000fe40003781540 */
[----:B------:R-:W-:Y:S02]  /*a340*/  ISETP.GT.U32.AND P6, PT, R35, RZ, PT ;  /* 0x000000ff2300720c */ /* 0x000fe40003fc4070 */
[----:B------:R-:W-:-:S02]  /*a350*/  SEL R48, RZ, 0x1, !P0 ;  /* 0x00000001ff307807 */ /* 0x000fc40004000000 */
[C---:B------:R-:W-:Y:S02]  /*a360*/  ISETP.GT.U32.AND.EX P6, PT, R34.reuse, -0x1, PT, P6 ;  /* 0xffffffff2200780c */ /* 0x040fe40003fc4160 */
[----:B------:R-:W-:Y:S02]  /*a370*/  SEL R49, RZ, 0xffffffff, !P0 ;  /* 0xffffffffff317807 */ /* 0x000fe40004000000 */
[----:B------:R-:W-:Y:S02]  /*a380*/  ISETP.LT.U32.OR.EX P5, PT, R34, R71, P6, P5 ;  /* 0x000000472200720c */ /* 0x000fe400037a1550 */
[----:B------:R-:W-:Y:S02]  /*a390*/  IADD3 R33, P6, R74, R33, RZ ;  /* 0x000000214a217210 */ /* 0x000fe40007fde0ff */
[----:B------:R-:W-:Y:S02]  /*a3a0*/  SEL R80, RZ, 0x1, !P5 ;  /* 0x00000001ff507807 */ /* 0x000fe40006800000 */
[----:B------:R-:W-:Y:S01]  /*a3b0*/  SEL R89, RZ, 0xffffffff, !P5 ;  /* 0xffffffffff597807 */ /* 0x000fe20006800000 */
[----:B------:R-:W-:Y:S01]  /*a3c0*/  IMAD.X R30, R77, 0x1, R30, P6 ;  /* 0x000000014d1e7824 */ /* 0x000fe200030e061e */
[----:B------:R-:W-:-:S02]  /*a3d0*/  ISETP.GT.U32.AND P6, PT, R33, RZ, PT ;  /* 0x000000ff2100720c */ /* 0x000fc40003fc4070 */
[----:B------:R-:W-:Y:S02]  /*a3e0*/  ISETP.LT.U32.AND P5, PT, R33, R74, PT ;  /* 0x0000004a2100720c */ /* 0x000fe40003fa1070 */
[C---:B------:R-:W-:Y:S02]  /*a3f0*/  ISETP.GT.U32.AND.EX P6, PT, R30.reuse, -0x1, PT, P6 ;  /* 0xffffffff1e00780c */ /* 0x040fe40003fc4160 */
[----:B------:R-:W-:Y:S02]  /*a400*/  SEL R52, RZ, 0x1, !P2 ;  /* 0x00000001ff347807 */ /* 0x000fe40005000000 */
[----:B------:R-:W-:Y:S02]  /*a410*/  ISETP.LT.U32.OR.EX P5, PT, R30, R77, P6, P5 ;  /* 0x0000004d1e00720c */ /* 0x000fe400037a1550 */
[----:B------:R-:W-:Y:S02]  /*a420*/  IADD3 R80, P6, -R80, R35, RZ ;  /* 0x0000002350507210 */ /* 0x000fe40007fde1ff */
[----:B------:R-:W-:-:S02]  /*a430*/  SEL R60, RZ, 0x1, !P5 ;  /* 0x00000001ff3c7807 */ /* 0x000fc40006800000 */
[----:B------:R-:W-:Y:S01]  /*a440*/  SEL R87, RZ, 0xffffffff, !P5 ;  /* 0xffffffffff577807 */ /* 0x000fe20006800000 */
[----:B------:R-:W-:Y:S01]  /*a450*/  IMAD.X R89, R34, 0x1, ~R89, P6 ;  /* 0x0000000122597824 */ /* 0x000fe200030e0e59 */
[----:B------:R-:W-:Y:S02]  /*a460*/  IADD3 R60, P6, -R60, R33, RZ ;  /* 0x000000213c3c7210 */ /* 0x000fe40007fde1ff */
[----:B------:R-:W-:Y:S02]  /*a470*/  IADD3 R29, P5, R22, R29, RZ ;  /* 0x0000001d161d7210 */ /* 0x000fe40007fbe0ff */
[----:B------:R-:W-:Y:S01]  /*a480*/  SEL R53, RZ, 0xffffffff, !P2 ;  /* 0xffffffffff357807 */ /* 0x000fe20005000000 */
[----:B------:R-:W-:Y:S01]  /*a490*/  IMAD.X R87, R30, 0x1, ~R87, P6 ;  /* 0x000000011e577824 */ /* 0x000fe200030e0e57 */
[C---:B------:R-:W-:Y:S01]  /*a4a0*/  ISETP.GT.U32.AND P6, PT, R29.reuse, RZ, PT ;  /* 0x000000ff1d00720c */ /* 0x040fe20003fc4070 */
[----:B------:R-:W-:Y:S01]  /*a4b0*/  IMAD.X R27, R76, 0x1, R27, P5 ;  /* 0x000000014c1b7824 */ /* 0x000fe200028e061b */
[----:B------:R-:W-:-:S02]  /*a4c0*/  ISETP.LT.U32.AND P5, PT, R29, R22, PT ;  /* 0x000000161d00720c */ /* 0x000fc40003fa1070 */
[----:B------:R-:W-:Y:S02]  /*a4d0*/  IADD3 R48, P2, -R48, R55, RZ ;  /* 0x0000003730307210 */ /* 0x000fe40007f5e1ff */
[----:B------:R-:W-:-:S03]  /*a4e0*/  ISETP.GT.U32.AND.EX P6, PT, R27, -0x1, PT, P6 ;  /* 0xffffffff1b00780c */ /* 0x000fc60003fc4160 */
[----:B------:R-:W-:Y:S01]  /*a4f0*/  IMAD.X R49, R56, 0x1, ~R49, P2 ;  /* 0x0000000138317824 */ /* 0x000fe200010e0e31 */
[----:B------:R-:W-:Y:S02]  /*a500*/  ISETP.LT.U32.OR.EX P5, PT, R27, R76, P6, P5 ;  /* 0x0000004c1b00720c */ /* 0x000fe400037a1550 */
[----:B------:R-:W-:Y:S02]  /*a510*/  IADD3 R28, P6, R75, R28, RZ ;  /* 0x0000001c4b1c7210 */ /* 0x000fe40007fde0ff */
[----:B------:R-:W-:Y:S02]  /*a520*/  SEL R88, RZ, 0x1, !P5 ;  /* 0x00000001ff587807 */ /* 0x000fe40006800000 */
[----:B------:R-:W-:Y:S01]  /*a530*/  SEL R61, RZ, 0xffffffff, !P5 ;  /* 0xffffffffff3d7807 */ /* 0x000fe20006800000 */
[----:B------:R-:W-:Y:S01]  /*a540*/  IMAD.X R26, R23, 0x1, R26, P6 ;  /* 0x00000001171a7824 */ /* 0x000fe200030e061a */
[C---:B------:R-:W-:Y:S02]  /*a550*/  ISETP.GT.U32.AND P6, PT, R28.reuse, RZ, PT ;  /* 0x000000ff1c00720c */ /* 0x040fe40003fc4070 */
[----:B------:R-:W-:-:S02]  /*a560*/  ISETP.LT.U32.AND P5, PT, R28, R75, PT ;  /* 0x0000004b1c00720c */ /* 0x000fc40003fa1070 */
[----:B------:R-:W-:-:S04]  /*a570*/  ISETP.GT.U32.AND.EX P6, PT, R26, -0x1, PT, P6 ;  /* 0xffffffff1a00780c */ /* 0x000fc80003fc4160 */
[----:B------:R-:W-:Y:S02]  /*a580*/  ISETP.LT.U32.OR.EX P5, PT, R26, R23, P6, P5 ;  /* 0x000000171a00720c */ /* 0x000fe400037a1550 */
[----:B------:R-:W-:Y:S02]  /*a590*/  IADD3 R88, P6, -R88, R29, RZ ;  /* 0x0000001d58587210 */ /* 0x000fe40007fde1ff */
[----:B------:R-:W-:Y:S02]  /*a5a0*/  SEL R54, RZ, 0x1, !P5 ;  /* 0x00000001ff367807 */ /* 0x000fe40006800000 */
[----:B------:R-:W-:Y:S01]  /*a5b0*/  SEL R59, RZ, 0xffffffff, !P5 ;  /* 0xffffffffff3b7807 */ /* 0x000fe20006800000 */
[----:B------:R-:W-:Y:S01]  /*a5c0*/  IMAD.X R61, R27, 0x1, ~R61, P6 ;  /* 0x000000011b3d7824 */ /* 0x000fe200030e0e3d */
[----:B------:R-:W-:Y:S02]  /*a5d0*/  IADD3 R54, P6, -R54, R28, RZ ;  /* 0x0000001c36367210 */ /* 0x000fe40007fde1ff */
[----:B------:R-:W-:-:S03]  /*a5e0*/  IADD3 R25, P5, R6, R25, RZ ;  /* 0x0000001906197210 */ /* 0x000fc60007fbe0ff */
[----:B------:R-:W-:Y:S01]  /*a5f0*/  IMAD.X R59, R26, 0x1, ~R59, P6 ;  /* 0x000000011a3b7824 */ /* 0x000fe200030e0e3b */
[----:B------:R-:W-:Y:S01]  /*a600*/  ISETP.GT.U32.AND P6, PT, R25, RZ, PT ;  /* 0x000000ff1900720c */ /* 0x000fe20003fc4070 */
[----:B------:R-:W-:Y:S01]  /*a610*/  IMAD.X R14, R17, 0x1, R14, P5 ;  /* 0x00000001110e7824 */ /* 0x000fe200028e060e */
[----:B------:R-:W-:-:S04]  /*a620*/  ISETP.LT.U32.AND P5, PT, R25, R6, PT ;  /* 0x000000061900720c */ /* 0x000fc80003fa1070 */
[----:B------:R-:W-:-:S04]  /*a630*/  ISETP.GT.U32.AND.EX P6, PT, R14, -0x1, PT, P6 ;  /* 0xffffffff0e00780c */ /* 0x000fc80003fc4160 */
[----:B------:R-:W-:Y:S02]  /*a640*/  ISETP.LT.U32.OR.EX P5, PT, R14, R17, P6, P5 ;  /* 0x000000110e00720c */ /* 0x000fe400037a1550 */
[----:B------:R-:W-:Y:S02]  /*a650*/  IADD3 R6, P6, R7, R24, RZ ;  /* 0x0000001807067210 */ /* 0x000fe40007fde0ff */
[----:B------:R-:W-:Y:S02]  /*a660*/  SEL R20, RZ, 0x1, !P5 ;  /* 0x00000001ff147807 */ /* 0x000fe40006800000 */
[C---:B------:R-:W-:Y:S01]  /*a670*/  ISETP.LT.U32.AND P0, PT, R6.reuse, R7, PT ;  /* 0x000000070600720c */ /* 0x040fe20003f01070 */
[----:B------:R-:W-:Y:S01]  /*a680*/  IMAD.X R4, R11, 0x1, R4, P6 ;  /* 0x000000010b047824 */ /* 0x000fe200030e0604 */
[----:B------:R-:W-:Y:S02]  /*a690*/  ISETP.GT.U32.AND P6, PT, R6, RZ, PT ;  /* 0x000000ff0600720c */ /* 0x000fe40003fc4070 */
[----:B------:R-:W-:-:S02]  /*a6a0*/  SEL R24, RZ, 0x1, !P1 ;  /* 0x00000001ff187807 */ /* 0x000fc40004800000 */
[C---:B------:R-:W-:Y:S02]  /*a6b0*/  ISETP.GT.U32.AND.EX P6, PT, R4.reuse, -0x1, PT, P6 ;  /* 0xffffffff0400780c */ /* 0x040fe40003fc4160 */
[----:B------:R-:W-:Y:S02]  /*a6c0*/  SEL R17, RZ, 0xffffffff, !P1 ;  /* 0xffffffffff117807 */ /* 0x000fe40004800000 */
[----:B------:R-:W-:Y:S02]  /*a6d0*/  ISETP.LT.U32.OR.EX P0, PT, R4, R11, P6, P0 ;  /* 0x0000000b0400720c */ /* 0x000fe40003701500 */
[----:B------:R-:W-:Y:S02]  /*a6e0*/  IADD3 R52, P6, -R52, R21, RZ ;  /* 0x0000001534347210 */ /* 0x000fe40007fde1ff */
[----:B------:R-:W-:Y:S02]  /*a6f0*/  IADD3 R20, P1, -R20, R25, RZ ;  /* 0x0000001914147210 */ /* 0x000fe40007f3e1ff */
[----:B------:R-:W-:Y:S01]  /*a700*/  SEL R11, RZ, 0xffffffff, !P5 ;  /* 0xffffffffff0b7807 */ /* 0x000fe20006800000 */
[----:B------:R-:W-:Y:S01]  /*a710*/  IMAD.X R53, R32, 0x1, ~R53, P6 ;  /* 0x0000000120357824 */ /* 0x000fe200030e0e35 */
[----:B------:R-:W-:-:S02]  /*a720*/  SEL R10, RZ, 0x1, !P0 ;  /* 0x00000001ff0a7807 */ /* 0x000fc40004000000 */
[----:B------:R-:W-:Y:S01]  /*a730*/  SEL R21, RZ, 0xffffffff, !P0 ;  /* 0xffffffffff157807 */ /* 0x000fe20004000000 */
[----:B------:R-:W-:Y:S01]  /*a740*/  IMAD.X R11, R14, 0x1, ~R11, P1 ;  /* 0x000000010e0b7824 */ /* 0x000fe200008e0e0b */
[----:B------:R-:W-:Y:S02]  /*a750*/  ISETP.NE.AND P0, PT, R16, 0x5, PT ;  /* 0x000000051000780c */ /* 0x000fe40003f05270 */
[----:B------:R-:W-:Y:S02]  /*a760*/  IADD3 R10, P1, -R10, R6, RZ ;  /* 0x000000060a0a7210 */ /* 0x000fe40007f3e1ff */
[----:B------:R-:W-:Y:S02]  /*a770*/  SEL R6, RZ, 0x1, !P4 ;  /* 0x00000001ff067807 */ /* 0x000fe40006000000 */
[----:B------:R-:W-:Y:S01]  /*a780*/  SEL R7, RZ, 0xffffffff, !P4 ;  /* 0xffffffffff077807 */ /* 0x000fe20006000000 */
[----:B------:R-:W-:Y:S01]  /*a790*/  IMAD.X R21, R4, 0x1, ~R21, P1 ;  /* 0x0000000104157824 */ /* 0x000fe200008e0e15 */
[----:B------:R-:W-:-:S02]  /*a7a0*/  IADD3 R24, P5, -R24, R31, RZ ;  /* 0x0000001f18187210 */ /* 0x000fc40007fbe1ff */
[----:B------:R-:W-:-:S03]  /*a7b0*/  IADD3 R6, P4, -R6, R39, RZ ;  /* 0x0000002706067210 */ /* 0x000fc60007f9e1ff */
[----:B------:R-:W-:Y:S02]  /*a7c0*/  IMAD.X R25, R44, 0x1, ~R17, P5 ;  /* 0x000000012c197824 */ /* 0x000fe400028e0e11 */
[----:B------:R-:W-:Y:S01]  /*a7d0*/  IMAD.X R7, R38, 0x1, ~R7, P4 ;  /* 0x0000000126077824 */ /* 0x000fe200020e0e07 */
[----:B------:R-:W-:Y:S07]  /*a7e0*/  @P0 BRA `(.L_x_1) ;  /* 0xffffff5c00240947 */ /* 0x000fee000383ffff */
[----:B------:R-:W-:Y:S05]  /*a7f0*/  @!P3 BRA `(.L_x_2) ;  /* 0xffffff5800ccb947 */ /* 0x000fea000383ffff */
.L_x_0:
[----:B------:R-:W-:Y:S01]  /*a800*/  UMOV UR4, URZ ;  /* 0x0000003f00047c82 */ /* 0x000fe20008000000 */
[----:B------:R-:W-:Y:S01]  /*a810*/  IMAD.MOV.U32 R23, RZ, RZ, 0x1 ;  /* 0x00000001ff177424 */ /* 0x000fe200078e00ff */
[----:B------:R-:W-:Y:S01]  /*a820*/  UIADD3 UR4, UP0, URZ, -UR4, URZ ;  /* 0x800000043f047290 */ /* 0x000fe2000ff1e03f */
[----:B------:R-:W-:Y:S02]  /*a830*/  IMAD.MOV.U32 R8, RZ, RZ, -0x1 ;  /* 0xffffffffff087424 */ /* 0x000fe400078e00ff */
[----:B------:R-:W-:Y:S01]  /*a840*/  IMAD.MOV.U32 R9, RZ, RZ, R10 ;  /* 0x000000ffff097224 */ /* 0x000fe200078e000a */
[----:B------:R-:W-:Y:S01]  /*a850*/  UIADD3.X UR5, URZ, -0x1, URZ, UP0, !UPT ;  /* 0xffffffff3f057890 */ /* 0x000fe200087fe43f */
[----:B------:R-:W-:Y:S01]  /*a860*/  IADD3 R23, P1, R23, 0x1, RZ ;  /* 0x0000000117177810 */ /* 0x000fe20007f3e0ff */
[----:B------:R-:W-:Y:S01]  /*a870*/  UISETP.GT.U32.AND UP0, UPT, UR4, URZ, UPT ;  /* 0x0000003f0400728c */ /* 0x000fe2000bf04070 */
[----:B------:R-:W-:Y:S02]  /*a880*/  IMAD.MOV.U32 R10, RZ, RZ, R21 ;  /* 0x000000ffff0a7224 */ /* 0x000fe400078e0015 */
[----:B------:R-:W-:Y:S01]  /*a890*/  ISETP.GT.U32.AND P0, PT, R23, RZ, PT ;  /* 0x000000ff1700720c */ /* 0x000fe20003f04070 */
[----:B------:R-:W-:Y:S01]  /*a8a0*/  UISETP.GT.U32.AND.EX UP0, UPT, UR5, URZ, UPT, UP0 ;  /* 0x0000003f0500728c */ /* 0x000fe2000bf04100 */
[----:B------:R-:W-:-:S03]  /*a8b0*/  IADD3.X R7, R8, -0x1, RZ, P1, !PT ;  /* 0xffffffff08077810 */ /* 0x000fc60000ffe4ff */
[----:B------:R-:W-:Y:S01]  /*a8c0*/  USEL UR4, URZ, 0x1, !UP0 ;  /* 0x000000013f047887 */ /* 0x000fe2000c000000 */
[----:B------:R-:W-:Y:S01]  /*a8d0*/  ISETP.GT.U32.AND.EX P0, PT, R7, RZ, PT, P0 ;  /* 0x000000ff0700720c */ /* 0x000fe20003f04100 */
[----:B------:R-:W-:Y:S02]  /*a8e0*/  USEL UR5, URZ, 0xffffffff, !UP0 ;  /* 0xffffffff3f057887 */ /* 0x000fe4000c000000 */
[----:B------:R-:W-:Y:S01]  /*a8f0*/  UIADD3 UR4, UP0, URZ, UR4, URZ ;  /* 0x000000043f047290 */ /* 0x000fe2000ff1e03f */
[----:B------:R-:W-:Y:S02]  /*a900*/  SEL R22, RZ, 0x1, !P0 ;  /* 0x00000001ff167807 */ /* 0x000fe40004000000 */
[----:B------:R-:W-:Y:S01]  /*a910*/  SEL R4, RZ, 0xffffffff, !P0 ;  /* 0xffffffffff047807 */ /* 0x000fe20004000000 */
[----:B------:R-:W-:Y:S01]  /*a920*/  UIADD3.X UR5, URZ, UR5, URZ, UP0, !UPT ;  /* 0x000000053f057290 */ /* 0x000fe200087fe43f */
[----:B------:R-:W-:Y:S01]  /*a930*/  ISETP.NE.AND P0, PT, R2, RZ, PT ;  /* 0x000000ff0200720c */ /* 0x000fe20003f05270 */
[----:B------:R-:W-:Y:S01]  /*a940*/  IMAD.U32 R12, RZ, RZ, UR4 ;  /* 0x00000004ff0c7e24 */ /* 0x000fe2000f8e00ff */
[----:B------:R-:W-:-:S03]  /*a950*/  IADD3 R22, P1, R22, -R23, RZ ;  /* 0x8000001716167210 */ /* 0x000fc60007f3e0ff */
[----:B------:R-:W-:Y:S02]  /*a960*/  IMAD.U32 R13, RZ, RZ, UR5 ;  /* 0x00000005ff0d7e24 */ /* 0x000fe4000f8e00ff */
[--C-:B------:R-:W-:Y:S02]  /*a970*/  IMAD.MOV.U32 R16, RZ, RZ, R12.reuse ;  /* 0x000000ffff107224 */ /* 0x100fe400078e000c */
[--C-:B------:R-:W-:Y:S02]  /*a980*/  IMAD.MOV.U32 R17, RZ, RZ, R13.reuse ;  /* 0x000000ffff117224 */ /* 0x100fe400078e000d */
[--C-:B------:R-:W-:Y:S02]  /*a990*/  IMAD.MOV.U32 R18, RZ, RZ, R12.reuse ;  /* 0x000000ffff127224 */ /* 0x100fe400078e000c */
[----:B------:R-:W-:Y:S02]  /*a9a0*/  IMAD.MOV.U32 R19, RZ, RZ, R13 ;  /* 0x000000ffff137224 */ /* 0x000fe400078e000d */
[----:B------:R-:W-:-:S02]  /*a9b0*/  IMAD.MOV.U32 R24, RZ, RZ, R12 ;  /* 0x000000ffff187224 */ /* 0x000fc400078e000c */
[--C-:B------:R-:W-:Y:S01]  /*a9c0*/  IMAD.MOV.U32 R25, RZ, RZ, R13.reuse ;  /* 0x000000ffff197224 */ /* 0x100fe200078e000d */
[----:B------:R0:W-:Y:S01]  /*a9d0*/  STL.128 [R1+0x10], R16 ;  /* 0x0000101001007387 */ /* 0x0001e20000100c00 */
[--C-:B------:R-:W-:Y:S02]  /*a9e0*/  IMAD.MOV.U32 R26, RZ, RZ, R12.reuse ;  /* 0x000000ffff1a7224 */ /* 0x100fe400078e000c */
[--C-:B------:R-:W-:Y:S02]  /*a9f0*/  IMAD.MOV.U32 R27, RZ, RZ, R13.reuse ;  /* 0x000000ffff1b7224 */ /* 0x100fe400078e000d */
[--C-:B------:R-:W-:Y:S02]  /*aa00*/  IMAD.MOV.U32 R28, RZ, RZ, R12.reuse ;  /* 0x000000ffff1c7224 */ /* 0x100fe400078e000c */
[----:B------:R-:W-:Y:S01]  /*aa10*/  IMAD.MOV.U32 R29, RZ, RZ, R13 ;  /* 0x000000ffff1d7224 */ /* 0x000fe200078e000d */
[----:B------:R0:W-:Y:S01]  /*aa20*/  STL.128 [R1+0x20], R24 ;  /* 0x0000201801007387 */ /* 0x0001e20000100c00 */
[----:B------:R-:W-:-:S02]  /*aa30*/  IMAD.MOV.U32 R30, RZ, RZ, R12 ;  /* 0x000000ffff1e7224 */ /* 0x000fc400078e000c */
[--C-:B------:R-:W-:Y:S02]  /*aa40*/  IMAD.MOV.U32 R31, RZ, RZ, R13.reuse ;  /* 0x000000ffff1f7224 */ /* 0x100fe400078e000d */
[--C-:B------:R-:W-:Y:S02]  /*aa50*/  IMAD.MOV.U32 R14, RZ, RZ, R12.reuse ;  /* 0x000000ffff0e7224 */ /* 0x100fe400078e000c */
[--C-:B------:R-:W-:Y:S01]  /*aa60*/  IMAD.MOV.U32 R15, RZ, RZ, R13.reuse ;  /* 0x000000ffff0f7224 */ /* 0x100fe200078e000d */
[----:B------:R0:W-:Y:S01]  /*aa70*/  STL.128 [R1+0x30], R28 ;  /* 0x0000301c01007387 */ /* 0x0001e20000100c00 */
[--C-:B------:R-:W-:Y:S02]  /*aa80*/  IMAD.MOV.U32 R32, RZ, RZ, R12.reuse ;  /* 0x000000ffff207224 */ /* 0x100fe400078e000c */
[----:B------:R-:W-:Y:S01]  /*aa90*/  IMAD.MOV.U32 R33, RZ, RZ, R13 ;  /* 0x000000ffff217224 */ /* 0x000fe200078e000d */
[----:B------:R0:W-:Y:S01]  /*aaa0*/  STL.128 [R1], R12 ;  /* 0x0000000c01007387 */ /* 0x0001e20000100c00 */
[----:B------:R-:W-:-:S02]  /*aab0*/  IMAD.MOV.U32 R34, RZ, RZ, R12 ;  /* 0x000000ffff227224 */ /* 0x000fc400078e000c */
[----:B------:R-:W-:Y:S02]  /*aac0*/  IMAD.MOV.U32 R35, RZ, RZ, R13 ;  /* 0x000000ffff237224 */ /* 0x000fe400078e000d */
[----:B------:R-:W-:-:S03]  /*aad0*/  IMAD.X R23, R4, 0x1, ~R7, P1 ;  /* 0x0000000104177824 */ /* 0x000fc600008e0e07 */
[----:B------:R0:W-:Y:S01]  /*aae0*/  STL.128 [R1+0x40], R32 ;  /* 0x0000402001007387 */ /* 0x0001e20000100c00 */
[----:B------:R-:W-:Y:S05]  /*aaf0*/  @!P0 BRA `(.L_x_3) ;  /* 0x0000000c00bc8947 */ /* 0x000fea0003800000 */
[C---:B------:R-:W-:Y:S01]  /*ab00*/  VIADD R4, R2.reuse, 0xffffffff ;  /* 0xffffffff02047836 */ /* 0x040fe20000000000 */
[----:B------:R-:W-:-:S04]  /*ab10*/  LOP3.LUT R7, R2, 0x3, RZ, 0xc0, !PT ;  /* 0x0000000302077812 */ /* 0x000fc800078ec0ff */
[----:B------:R-:W-:Y:S01]  /*ab20*/  ISETP.GE.U32.AND P0, PT, R4, 0x3, PT ;  /* 0x000000030400780c */ /* 0x000fe20003f06070 */
[----:B------:R-:W-:-:S12]  /*ab30*/  IMAD.MOV.U32 R4, RZ, RZ, RZ ;  /* 0x000000ffff047224 */ /* 0x000fd800078e00ff */
[----:B------:R-:W-:Y:S05]  /*ab40*/  @!P0 BRA `(.L_x_4) ;  /* 0x0000000c00648947 */ /* 0x000fea0003800000 */
[----:B------:R-:W-:Y:S01]  /*ab50*/  IMAD.IADD R6, R2, 0x1, -R7 ;  /* 0x0000000102067824 */ /* 0x000fe200078e0a07 */
[----:B------:R-:W-:Y:S01]  /*ab60*/  ULDC.64 UR6, c[0x0][0x210] ;  /* 0x0000840000067ab9 */ /* 0x000fe20000000a00 */
[----:B------:R-:W-:-:S03]  /*ab70*/  IMAD.MOV.U32 R4, RZ, RZ, RZ ;  /* 0x000000ffff047224 */ /* 0x000fc600078e00ff */
[----:B------:R-:W-:-:S13]  /*ab80*/  ISETP.GT.AND P0, PT, R6, RZ, PT ;  /* 0x000000ff0600720c */ /* 0x000fda0003f04270 */
[----:B------:R-:W-:Y:S05]  /*ab90*/  @!P0 BRA `(.L_x_5) ;  /* 0x0000000800d48947 */ /* 0x000fea0003800000 */
[----:B------:R-:W-:Y:S02]  /*aba0*/  ISETP.GT.AND P1, PT, R6, 0xc, PT ;  /* 0x0000000c0600780c */ /* 0x000fe40003f24270 */
[----:B------:R-:W-:-:S11]  /*abb0*/  PLOP3.LUT P0, PT, PT, PT, PT, 0x80, 0x0 ;  /* 0x000000000000781c */ /* 0x000fd60003f0f070 */
[----:B------:R-:W-:Y:S05]  /*abc0*/  @!P1 BRA `(.L_x_6) ;  /* 0x0000000400d09947 */ /* 0x000fea0003800000 */
[----:B------:R-:W-:Y:S01]  /*abd0*/  PLOP3.LUT P0, PT, PT, PT, PT, 0x8, 0x0 ;  /* 0x000000000000781c */ /* 0x000fe20003f0e170 */
[----:B------:R-:W-:-:S12]  /*abe0*/  ULDC.64 UR4, c[0x0][0x210] ;  /* 0x0000840000047ab9 */ /* 0x000fd80000000a00 */
.L_x_7:
[----:B01----:R-:W-:Y:S02]  /*abf0*/  IMAD R28, R3, 0xa, R4 ;  /* 0x0000000a031c7824 */ /* 0x003fe400078e0204 */
[----:B------:R-:W-:Y:S02]  /*ac00*/  IMAD.MOV.U32 R29, RZ, RZ, RZ ;  /* 0x000000ffff1d7224 */ /* 0x000fe400078e00ff */
[----:B------:R-:W-:Y:S02]  /*ac10*/  VIADD R14, R28, 0x1 ;  /* 0x000000011c0e7836 */ /* 0x000fe40000000000 */
[----:B------:R-:W-:-:S04]  /*ac20*/  IMAD.WIDE.U32 R16, R5, R0, R28 ;  /* 0x0000000005107225 */ /* 0x000fc800078e001c */
[----:B------:R-:W-:Y:S01]  /*ac30*/  IMAD.MOV.U32 R15, RZ, RZ, RZ ;  /* 0x000000ffff0f7224 */ /* 0x000fe200078e00ff */
[----:B------:R-:W-:Y:S01]  /*ac40*/  LEA R12, P1, R16, UR4, 0x3 ;  /* 0x00000004100c7c11 */ /* 0x000fe2000f8218ff */
[----:B------:R-:W-:Y:S02]  /*ac50*/  VIADD R18, R28, 0x2 ;  /* 0x000000021c127836 */ /* 0x000fe40000000000 */
[----:B------:R-:W-:Y:S01]  /*ac60*/  IMAD.MOV.U32 R19, RZ, RZ, RZ ;  /* 0x000000ffff137224 */ /* 0x000fe200078e00ff */
[----:B------:R-:W-:Y:S01]  /*ac70*/  LEA.HI.X R13, R16, UR5, R17, 0x3, P1 ;  /* 0x00000005100d7c11 */ /* 0x000fe200088f1c11 */
[----:B------:R-:W-:-:S04]  /*ac80*/  IMAD.WIDE.U32 R16, R5, R0, R14 ;  /* 0x0000000005107225 */ /* 0x000fc800078e000e */
[----:B------:R-:W-:Y:S01]  /*ac90*/  VIADD R24, R28, 0x3 ;  /* 0x000000031c187836 */ /* 0x000fe20000000000 */
[C---:B------:R-:W-:Y:S01]  /*aca0*/  LEA R14, P1, R16.reuse, UR4, 0x3 ;  /* 0x00000004100e7c11 */ /* 0x040fe2000f8218ff */
[----:B------:R-:W-:Y:S01]  /*acb0*/  IMAD.MOV.U32 R25, RZ, RZ, RZ ;  /* 0x000000ffff197224 */ /* 0x000fe200078e00ff */
[----:B------:R-:W2:Y:S01]  /*acc0*/  LDG.E.64 R12, desc[UR8][R12.64] ;  /* 0x000000080c0c7981 */ /* 0x000ea2000c1e1b00 */
[----:B------:R-:W-:Y:S01]  /*acd0*/  IMAD.WIDE.U32 R30, R5, R0, R18 ;  /* 0x00000000051e7225 */ /* 0x000fe200078e0012 */
[----:B------:R-:W-:-:S03]  /*ace0*/  LEA.HI.X R15, R16, UR5, R17, 0x3, P1 ;  /* 0x00000005100f7c11 */ /* 0x000fc600088f1c11 */
[----:B------:R-:W-:Y:S01]  /*acf0*/  VIADD R36, R28, 0x5 ;  /* 0x000000051c247836 */ /* 0x000fe20000000000 */
[----:B------:R-:W-:Y:S01]  /*ad00*/  LEA R16, P1, R30, UR4, 0x3 ;  /* 0x000000041e107c11 */ /* 0x000fe2000f8218ff */
[----:B------:R-:W-:Y:S01]  /*ad10*/  IMAD.MOV.U32 R37, RZ, RZ, RZ ;  /* 0x000000ffff257224 */ /* 0x000fe200078e00ff */
[----:B------:R-:W2:Y:S01]  /*ad20*/  LDG.E.64 R14, desc[UR8][R14.64] ;  /* 0x000000080e0e7981 */ /* 0x000ea2000c1e1b00 */
[----:B------:R-:W-:Y:S01]  /*ad30*/  VIADD R26, R28, 0x4 ;  /* 0x000000041c1a7836 */ /* 0x000fe20000000000 */
[----:B------:R-:W-:Y:S01]  /*ad40*/  LEA.HI.X R17, R30, UR5, R31, 0x3, P1 ;  /* 0x000000051e117c11 */ /* 0x000fe200088f1c1f */
[----:B------:R-:W-:Y:S02]  /*ad50*/  IMAD.MOV.U32 R27, RZ, RZ, RZ ;  /* 0x000000ffff1b7224 */ /* 0x000fe400078e00ff */
[----:B------:R-:W-:-:S03]  /*ad60*/  IMAD.WIDE.U32 R32, R5, R0, R24 ;  /* 0x0000000005207225 */ /* 0x000fc600078e0018 */
[----:B------:R-:W3:Y:S01]  /*ad70*/  LDG.E.64 R16, desc[UR8][R16.64] ;  /* 0x0000000810107981 */ /* 0x000ee2000c1e1b00 */
[----:B------:R-:W-:Y:S01]  /*ad80*/  IMAD.WIDE.U32 R36, R5, R0, R36 ;  /* 0x0000000005247225 */ /* 0x000fe200078e0024 */
[----:B------:R-:W-:-:S03]  /*ad90*/  LEA R18, P2, R32, UR4, 0x3 ;  /* 0x0000000420127c11 */ /* 0x000fc6000f8418ff */
[CC--:B------:R-:W-:Y:S01]  /*ada0*/  IMAD.WIDE.U32 R34, R5.reuse, R0.reuse, R26 ;  /* 0x0000000005227225 */ /* 0x0c0fe200078e001a */
[----:B------:R-:W-:Y:S02]  /*adb0*/  LEA R26, P4, R36, UR4, 0x3 ;  /* 0x00000004241a7c11 */ /* 0x000fe4000f8818ff */
[----:B------:R-:W-:Y:S01]  /*adc0*/  LEA.HI.X R19, R32, UR5, R33, 0x3, P2 ;  /* 0x0000000520137c11 */ /* 0x000fe200090f1c21 */
[----:B------:R-:W-:Y:S01]  /*add0*/  VIADD R30, R28, 0x6 ;  /* 0x000000061c1e7836 */ /* 0x000fe20000000000 */
[----:B------:R-:W-:Y:S01]  /*ade0*/  LEA R24, P3, R34, UR4, 0x3 ;  /* 0x0000000422187c11 */ /* 0x000fe2000f8618ff */
[----:B------:R-:W-:Y:S01]  /*adf0*/  IMAD.MOV.U32 R31, RZ, RZ, RZ ;  /* 0x000000ffff1f7224 */ /* 0x000fe200078e00ff */
[----:B------:R-:W-:Y:S01]  /*ae00*/  LEA.HI.X R27, R36, UR5, R37, 0x3, P4 ;  /* 0x00000005241b7c11 */ /* 0x000fe2000a0f1c25 */
[----:B------:R-:W-:Y:S01]  /*ae10*/  VIADD R32, R28, 0x7 ;  /* 0x000000071c207836 */ /* 0x000fe20000000000 */
[----:B------:R-:W-:Y:S01]  /*ae20*/  LEA.HI.X R25, R34, UR5, R35, 0x3, P3 ;  /* 0x0000000522197c11 */ /* 0x000fe200098f1c23 */
[----:B------:R-:W-:Y:S01]  /*ae30*/  IMAD.MOV.U32 R33, RZ, RZ, RZ ;  /* 0x000000ffff217224 */ /* 0x000fe200078e00ff */
[----:B------:R-:W3:Y:S01]  /*ae40*/  LDG.E.64 R18, desc[UR8][R18.64] ;  /* 0x0000000812127981 */ /* 0x000ee2000c1e1b00 */
[----:B------:R-:W-:-:S03]  /*ae50*/  IMAD.WIDE.U32 R30, R5, R0, R30 ;  /* 0x00000000051e7225 */ /* 0x000fc600078e001e */
[----:B------:R-:W4:Y:S01]  /*ae60*/  LDG.E.64 R24, desc[UR8][R24.64] ;  /* 0x0000000818187981 */ /* 0x000f22000c1e1b00 */
[C---:B------:R-:W-:Y:S02]  /*ae70*/  VIADD R36, R28.reuse, 0x8 ;  /* 0x000000081c247836 */ /* 0x040fe40000000000 */
[----:B------:R-:W-:Y:S01]  /*ae80*/  VIADD R40, R28, 0x9 ;  /* 0x000000091c287836 */ /* 0x000fe20000000000 */
[----:B------:R-:W4:Y:S01]  /*ae90*/  LDG.E.64 R26, desc[UR8][R26.64] ;  /* 0x000000081a1a7981 */ /* 0x000f22000c1e1b00 */
[----:B------:R-:W-:Y:S02]  /*aea0*/  IMAD.MOV.U32 R37, RZ, RZ, RZ ;  /* 0x000000ffff257224 */ /* 0x000fe400078e00ff */
[----:B------:R-:W-:Y:S02]  /*aeb0*/  IMAD.MOV.U32 R41, RZ, RZ, RZ ;  /* 0x000000ffff297224 */ /* 0x000fe400078e00ff */
[----:B------:R-:W-:Y:S01]  /*aec0*/  IMAD.WIDE.U32 R34, R5, R0, R32 ;  /* 0x0000000005227225 */ /* 0x000fe200078e0020 */
[----:B------:R-:W-:-:S03]  /*aed0*/  LEA R32, P1, R30, UR4, 0x3 ;  /* 0x000000041e207c11 */ /* 0x000fc6000f8218ff */
[CC--:B------:R-:W-:Y:S01]  /*aee0*/  IMAD.WIDE.U32 R38, R5.reuse, R0.reuse, R36 ;  /* 0x0000000005267225 */ /* 0x0c0fe200078e0024 */
[----:B------:R-:W-:Y:S02]  /*aef0*/  LEA.HI.X R33, R30, UR5, R31, 0x3, P1 ;  /* 0x000000051e217c11 */ /* 0x000fe400088f1c1f */
[----:B------:R-:W-:Y:S01]  /*af00*/  LEA R48, P1, R34, UR4, 0x3 ;  /* 0x0000000422307c11 */ /* 0x000fe2000f8218ff */
        /* <DEDUP_REMOVED lines=10> */
[----:B------:R-:W5:Y:S01]  /*afb0*/  LDG.E.64 R32, desc[UR8][R32.64] ;  /* 0x0000000820207981 */ /* 0x000f62000c1e1b00 */
[----:B------:R-:W-:-:S04]  /*afc0*/  IMAD.WIDE.U32 R42, R5, R0, R42 ;  /* 0x00000000052a7225 */ /* 0x000fc800078e002a */
[----:B------:R-:W-:Y:S01]  /*afd0*/  VIADD R34, R28, 0xc ;  /* 0x0000000c1c227836 */ /* 0x000fe20000000000 */
[----:B------:R-:W-:Y:S01]  /*afe0*/  LEA R36, P4, R42, UR4, 0x3 ;  /* 0x000000042a247c11 */ /* 0x000fe2000f8818ff */
[C---:B------:R-:W-:Y:S02]  /*aff0*/  VIADD R38, R28.reuse, 0xd ;  /* 0x0000000d1c267836 */ /* 0x040fe40000000000 */
[----:B------:R-:W-:Y:S01]  /*b000*/  VIADD R40, R28, 0xe ;  /* 0x0000000e1c287836 */ /* 0x000fe20000000000 */
[----:B------:R-:W-:Y:S01]  /*b010*/  LEA.HI.X R37, R42, UR5, R43, 0x3, P4 ;  /* 0x000000052a257c11 */ /* 0x000fe2000a0f1c2b */
[----:B------:R-:W-:Y:S02]  /*b020*/  VIADD R28, R28, 0xf ;  /* 0x0000000f1c1c7836 */ /* 0x000fe40000000000 */
[----:B------:R-:W-:-:S03]  /*b030*/  IMAD.WIDE.U32 R30, R5, R0, R30 ;  /* 0x00000000051e7225 */ /* 0x000fc600078e001e */
[----:B------:R-:W5:Y:S01]  /*b040*/  LDG.E.64 R36, desc[UR8][R36.64] ;  /* 0x0000000824247981 */ /* 0x000f62000c1e1b00 */
[----:B------:R-:W-:Y:S01]  /*b050*/  IMAD.MOV.U32 R39, RZ, RZ, RZ ;  /* 0x000000ffff277224 */ /* 0x000fe200078e00ff */
[C---:B------:R-:W-:Y:S01]  /*b060*/  LEA R56, P1, R30.reuse, UR4, 0x3 ;  /* 0x000000041e387c11 */ /* 0x040fe2000f8218ff */
[----:B------:R-:W-:Y:S02]  /*b070*/  IMAD.MOV.U32 R41, RZ, RZ, RZ ;  /* 0x000000ffff297224 */ /* 0x000fe400078e00ff */
[----:B------:R-:W-:Y:S01]  /*b080*/  IMAD.MOV.U32 R35, RZ, RZ, RZ ;  /* 0x000000ffff237224 */ /* 0x000fe200078e00ff */
[----:B------:R-:W-:Y:S01]  /*b090*/  LEA.HI.X R57, R30, UR5, R31, 0x3, P1 ;  /* 0x000000051e397c11 */ /* 0x000fe200088f1c1f */
[CC--:B------:R-:W-:Y:S01]  /*b0a0*/  IMAD.WIDE.U32 R38, R5.reuse, R0.reuse, R38 ;  /* 0x0000000005267225 */ /* 0x0c0fe200078e0026 */
[----:B------:R-:W5:Y:S03]  /*b0b0*/  LDG.E.64 R30, desc[UR8][R52.64] ;  /* 0x00000008341e7981 */ /* 0x000f66000c1e1b00 */
[----:B------:R-:W-:Y:S01]  /*b0c0*/  IMAD.WIDE.U32 R40, R5, R0, R40 ;  /* 0x0000000005287225 */ /* 0x000fe200078e0028 */
[----:B------:R-:W-:-:S03]  /*b0d0*/  LEA R42, P2, R38, UR4, 0x3 ;  /* 0x00000004262a7c11 */ /* 0x000fc6000f8418ff */
[CC--:B------:R-:W-:Y:S01]  /*b0e0*/  IMAD.WIDE.U32 R28, R5.reuse, R0.reuse, R28 ;  /* 0x00000000051c7225 */ /* 0x0c0fe200078e001c */
[----:B------:R-:W-:Y:S02]  /*b0f0*/  LEA R44, P3, R40, UR4, 0x3 ;  /* 0x00000004282c7c11 */ /* 0x000fe4000f8618ff */
[----:B------:R-:W-:Y:S01]  /*b100*/  LEA.HI.X R43, R38, UR5, R39, 0x3, P2 ;  /* 0x00000005262b7c11 */ /* 0x000fe200090f1c27 */
[----:B------:R-:W-:Y:S01]  /*b110*/  IMAD.WIDE.U32 R34, R5, R0, R34 ;  /* 0x0000000005227225 */ /* 0x000fe200078e0022 */
[----:B------:R-:W-:Y:S01]  /*b120*/  LEA R46, P4, R28, UR4, 0x3 ;  /* 0x000000041c2e7c11 */ /* 0x000fe2000f8818ff */
[----:B------:R-:W5:Y:S01]  /*b130*/  LDG.E.64 R38, desc[UR8][R56.64] ;  /* 0x0000000838267981 */ /* 0x000f62000c1e1b00 */
[----:B------:R-:W-:Y:S02]  /*b140*/  LEA.HI.X R45, R40, UR5, R41, 0x3, P3 ;  /* 0x00000005282d7c11 */ /* 0x000fe400098f1c29 */
[----:B------:R-:W-:Y:S01]  /*b150*/  LEA R62, P1, R34, UR4, 0x3 ;  /* 0x00000004223e7c11 */ /* 0x000fe2000f8218ff */
[----:B------:R-:W5:Y:S01]  /*b160*/  LDG.E.64 R42, desc[UR8][R42.64] ;  /* 0x000000082a2a7981 */ /* 0x000f62000c1e1b00 */
[----:B------:R-:W-:-:S02]  /*b170*/  LEA.HI.X R47, R28, UR5, R29, 0x3, P4 ;  /* 0x000000051c2f7c11 */ /* 0x000fc4000a0f1c1d */
[----:B------:R-:W-:Y:S01]  /*b180*/  LEA.HI.X R63, R34, UR5, R35, 0x3, P1 ;  /* 0x00000005223f7c11 */ /* 0x000fe200088f1c23 */
[----:B------:R-:W5:Y:S04]  /*b190*/  LDG.E.64 R28, desc[UR8][R50.64] ;  /* 0x00000008321c7981 */ /* 0x000f68000c1e1b00 */
[----:B------:R0:W5:Y:S04]  /*b1a0*/  LDG.E.64 R34, desc[UR8][R48.64] ;  /* 0x0000000830227981 */ /* 0x000168000c1e1b00 */
[----:B------:R-:W5:Y:S04]  /*b1b0*/  LDG.E.64 R40, desc[UR8][R62.64] ;  /* 0x000000083e287981 */ /* 0x000f68000c1e1b00 */
[----:B------:R-:W5:Y:S04]  /*b1c0*/  LDG.E.64 R44, desc[UR8][R44.64] ;  /* 0x000000082c2c7981 */ /* 0x000f68000c1e1b00 */
[----:B------:R-:W5:Y:S01]  /*b1d0*/  LDG.E.64 R46, desc[UR8][R46.64] ;  /* 0x000000082e2e7981 */ /* 0x000f62000c1e1b00 */
[----:B------:R-:W-:-:S02]  /*b1e0*/  VIADD R58, R4, 0x4 ;  /* 0x00000004043a7836 */ /* 0x000fc40000000000 */
[C---:B0-----:R-:W-:Y:S02]  /*b1f0*/  VIADD R48, R4.reuse, 0x8 ;  /* 0x0000000804307836 */ /* 0x041fe40000000000 */
[C---:B------:R-:W-:Y:S02]  /*b200*/  VIADD R50, R4.reuse, 0xc ;  /* 0x0000000c04327836 */ /* 0x040fe40000000000 */
[--C-:B------:R-:W-:Y:S02]  /*b210*/  IMAD R21, R4, 0x8, R1.reuse ;  /* 0x0000000804157824 */ /* 0x100fe400078e0201 */
[--C-:B------:R-:W-:Y:S02]  /*b220*/  IMAD R49, R58, 0x8, R1.reuse ;  /* 0x000000083a317824 */ /* 0x100fe400078e0201 */
[--C-:B------:R-:W-:Y:S02]  /*b230*/  IMAD R51, R48, 0x8, R1.reuse ;  /* 0x0000000830337824 */ /* 0x100fe400078e0201 */
[----:B------:R-:W-:-:S02]  /*b240*/  IMAD R53, R50, 0x8, R1 ;  /* 0x0000000832357824 */ /* 0x000fc400078e0201 */
[----:B------:R-:W-:-:S05]  /*b250*/  VIADD R6, R6, 0xfffffff0 ;  /* 0xfffffff006067836 */ /* 0x000fca0000000000 */
[----:B------:R-:W-:Y:S01]  /*b260*/  ISETP.GT.AND P1, PT, R6, 0xc, PT ;  /* 0x0000000c0600780c */ /* 0x000fe20003f24270 */
[----:B------:R-:W-:Y:S01]  /*b270*/  VIADD R4, R4, 0x10 ;  /* 0x0000001004047836 */ /* 0x000fe20000000000 */
[----:B--2---:R1:W-:Y:S04]  /*b280*/  STL.128 [R21], R12 ;  /* 0x0000000c15007387 */ /* 0x0043e80000100c00 */
[----:B---3--:R1:W-:Y:S04]  /*b290*/  STL.128 [R21+0x10], R16 ;  /* 0x0000101015007387 */ /* 0x0083e80000100c00 */
[----:B----4-:R1:W-:Y:S04]  /*b2a0*/  STL.128 [R49], R24 ;  /* 0x0000001831007387 */ /* 0x0103e80000100c00 */
[----:B-----5:R1:W-:Y:S04]  /*b2b0*/  STL.128 [R49+0x10], R32 ;  /* 0x0000102031007387 */ /* 0x0203e80000100c00 */
[----:B------:R1:W-:Y:S04]  /*b2c0*/  STL.128 [R51], R28 ;  /* 0x0000001c33007387 */ /* 0x0003e80000100c00 */
[----:B------:R1:W-:Y:S04]  /*b2d0*/  STL.128 [R51+0x10], R36 ;  /* 0x0000102433007387 */ /* 0x0003e80000100c00 */
[----:B------:R1:W-:Y:S04]  /*b2e0*/  STL.128 [R53], R40 ;  /* 0x0000002835007387 */ /* 0x0003e80000100c00 */
[----:B------:R1:W-:Y:S01]  /*b2f0*/  STL.128 [R53+0x10], R44 ;  /* 0x0000102c35007387 */ /* 0x0003e20000100c00 */
[----:B------:R-:W-:Y:S05]  /*b300*/  @P1 BRA `(.L_x_7) ;  /* 0xfffffff800381947 */ /* 0x000fea000383ffff */
.L_x_6:
[----:B------:R-:W-:-:S13]  /*b310*/  ISETP.GT.AND P1, PT, R6, 0x4, PT ;  /* 0x000000040600780c */ /* 0x000fda0003f24270 */
[----:B------:R-:W-:Y:S05]  /*b320*/  @!P1 BRA `(.L_x_8) ;  /* 0x0000000000e89947 */ /* 0x000fea0003800000 */
[----:B01----:R-:W-:Y:S01]  /*b330*/  IMAD R12, R3, 0xa, R4 ;  /* 0x0000000a030c7824 */ /* 0x003fe200078e0204 */
[----:B------:R-:W-:Y:S01]  /*b340*/  ULDC.64 UR4, c[0x0][0x210] ;  /* 0x0000840000047ab9 */ /* 0x000fe20000000a00 */
[----:B------:R-:W-:Y:S02]  /*b350*/  IMAD.MOV.U32 R15, RZ, RZ, RZ ;  /* 0x000000ffff0f7224 */ /* 0x000fe400078e00ff */
[C---:B------:R-:W-:Y:S02]  /*b360*/  VIADD R14, R12.reuse, 0x1 ;  /* 0x000000010c0e7836 */ /* 0x040fe40000000000 */
[----:B------:R-:W-:Y:S02]  /*b370*/  VIADD R16, R12, 0x2 ;  /* 0x000000020c107836 */ /* 0x000fe40000000000 */
[----:B------:R-:W-:Y:S02]  /*b380*/  IMAD.MOV.U32 R13, RZ, RZ, RZ ;  /* 0x000000ffff0d7224 */ /* 0x000fe400078e00ff */
[----:B------:R-:W-:-:S02]  /*b390*/  IMAD.MOV.U32 R17, RZ, RZ, RZ ;  /* 0x000000ffff117224 */ /* 0x000fc400078e00ff */
[----:B------:R-:W-:-:S04]  /*b3a0*/  IMAD.WIDE.U32 R14, R5, R0, R14 ;  /* 0x00000000050e7225 */ /* 0x000fc800078e000e */
[----:B------:R-:W-:Y:S01]  /*b3b0*/  IMAD.WIDE.U32 R18, R5, R0, R12 ;  /* 0x0000000005127225 */ /* 0x000fe200078e000c */
[----:B------:R-:W-:-:S03]  /*b3c0*/  LEA R34, P1, R14, UR4, 0x3 ;  /* 0x000000040e227c11 */ /* 0x000fc6000f8218ff */
[----:B------:R-:W-:Y:S01]  /*b3d0*/  IMAD.WIDE.U32 R16, R5, R0, R16 ;  /* 0x0000000005107225 */ /* 0x000fe200078e0010 */
        /* <DEDUP_REMOVED lines=8> */
[----:B------:R-:W-:-:S02]  /*b460*/  VIADD R16, R12, 0x4 ;  /* 0x000000040c107836 */ /* 0x000fc40000000000 */
[C---:B------:R-:W-:Y:S02]  /*b470*/  VIADD R24, R12.reuse, 0x6 ;  /* 0x000000060c187836 */ /* 0x040fe40000000000 */
[----:B------:R-:W-:Y:S02]  /*b480*/  VIADD R12, R12, 0x7 ;  /* 0x000000070c0c7836 */ /* 0x000fe40000000000 */
[----:B------:R-:W-:-:S04]  /*b490*/  IMAD.WIDE.U32 R14, R5, R0, R14 ;  /* 0x00000000050e7225 */ /* 0x000fc800078e000e */
[----:B------:R-:W-:Y:S01]  /*b4a0*/  IMAD.MOV.U32 R19, RZ, RZ, RZ ;  /* 0x000000ffff137224 */ /* 0x000fe200078e00ff */
[C---:B------:R-:W-:Y:S01]  /*b4b0*/  LEA R38, P0, R14.reuse, UR4, 0x3 ;  /* 0x000000040e267c11 */ /* 0x040fe2000f8018ff */
[----:B------:R-:W-:Y:S02]  /*b4c0*/  IMAD.MOV.U32 R25, RZ, RZ, RZ ;  /* 0x000000ffff197224 */ /* 0x000fe400078e00ff */
[----:B------:R-:W-:Y:S01]  /*b4d0*/  IMAD.MOV.U32 R17, RZ, RZ, RZ ;  /* 0x000000ffff117224 */ /* 0x000fe200078e00ff */
[----:B------:R-:W-:Y:S01]  /*b4e0*/  LEA.HI.X R39, R14, UR5, R15, 0x3, P0 ;  /* 0x000000050e277c11 */ /* 0x000fe200080f1c0f */
[CC--:B------:R-:W-:Y:S01]  /*b4f0*/  IMAD.WIDE.U32 R18, R5.reuse, R0.reuse, R18 ;  /* 0x0000000005127225 */ /* 0x0c0fe200078e0012 */
[----:B------:R-:W2:Y:S03]  /*b500*/  LDG.E.64 R14, desc[UR8][R34.64] ;  /* 0x00000008220e7981 */ /* 0x000ea6000c1e1b00 */
[----:B------:R-:W-:Y:S01]  /*b510*/  IMAD.WIDE.U32 R24, R5, R0, R24 ;  /* 0x0000000005187225 */ /* 0x000fe200078e0018 */
[----:B------:R-:W-:-:S03]  /*b520*/  LEA R26, P1, R18, UR4, 0x3 ;  /* 0x00000004121a7c11 */ /* 0x000fc6000f8218ff */
[CC--:B------:R-:W-:Y:S01]  /*b530*/  IMAD.WIDE.U32 R12, R5.reuse, R0.reuse, R12 ;  /* 0x00000000050c7225 */ /* 0x0c0fe200078e000c */
[----:B------:R-:W-:Y:S02]  /*b540*/  LEA R28, P2, R24, UR4, 0x3 ;  /* 0x00000004181c7c11 */ /* 0x000fe4000f8418ff */
[----:B------:R-:W-:Y:S01]  /*b550*/  LEA.HI.X R27, R18, UR5, R19, 0x3, P1 ;  /* 0x00000005121b7c11 */ /* 0x000fe200088f1c13 */
[----:B------:R-:W-:Y:S01]  /*b560*/  IMAD.WIDE.U32 R16, R5, R0, R16 ;  /* 0x0000000005107225 */ /* 0x000fe200078e0010 */
[----:B------:R-:W-:Y:S01]  /*b570*/  LEA R30, P3, R12, UR4, 0x3 ;  /* 0x000000040c1e7c11 */ /* 0x000fe2000f8618ff */
[----:B------:R-:W3:Y:S01]  /*b580*/  LDG.E.64 R18, desc[UR8][R38.64] ;  /* 0x0000000826127981 */ /* 0x000ee2000c1e1b00 */
[----:B------:R-:W-:Y:S02]  /*b590*/  LEA.HI.X R29, R24, UR5, R25, 0x3, P2 ;  /* 0x00000005181d7c11 */ /* 0x000fe400090f1c19 */
[----:B------:R-:W-:Y:S01]  /*b5a0*/  LEA R40, P0, R16, UR4, 0x3 ;  /* 0x0000000410287c11 */ /* 0x000fe2000f8018ff */
[----:B------:R-:W4:Y:S01]  /*b5b0*/  LDG.E.64 R26, desc[UR8][R26.64] ;  /* 0x000000081a1a7981 */ /* 0x000f22000c1e1b00 */
[----:B------:R-:W-:-:S02]  /*b5c0*/  LEA.HI.X R31, R12, UR5, R13, 0x3, P3 ;  /* 0x000000050c1f7c11 */ /* 0x000fc400098f1c0d */
[----:B------:R-:W-:Y:S01]  /*b5d0*/  LEA.HI.X R41, R16, UR5, R17, 0x3, P0 ;  /* 0x0000000510297c11 */ /* 0x000fe200080f1c11 */
[----:B------:R-:W2:Y:S04]  /*b5e0*/  LDG.E.64 R12, desc[UR8][R32.64] ;  /* 0x00000008200c7981 */ /* 0x000ea8000c1e1b00 */
[----:B------:R-:W3:Y:S04]  /*b5f0*/  LDG.E.64 R16, desc[UR8][R36.64] ;  /* 0x0000000824107981 */ /* 0x000ee8000c1e1b00 */
[----:B------:R-:W4:Y:S04]  /*b600*/  LDG.E.64 R24, desc[UR8][R40.64] ;  /* 0x0000000828187981 */ /* 0x000f28000c1e1b00 */
[----:B------:R-:W5:Y:S04]  /*b610*/  LDG.E.64 R28, desc[UR8][R28.64] ;  /* 0x000000081c1c7981 */ /* 0x000f68000c1e1b00 */
[----:B------:R-:W5:Y:S01]  /*b620*/  LDG.E.64 R30, desc[UR8][R30.64] ;  /* 0x000000081e1e7981 */ /* 0x000f62000c1e1b00 */
[----:B------:R-:W-:-:S02]  /*b630*/  VIADD R42, R4, 0x4 ;  /* 0x00000004042a7836 */ /* 0x000fc40000000000 */
[--C-:B------:R-:W-:Y:S02]  /*b640*/  IMAD R21, R4, 0x8, R1.reuse ;  /* 0x0000000804157824 */ /* 0x100fe400078e0201 */
[----:B------:R-:W-:Y:S01]  /*b650*/  IMAD R43, R42, 0x8, R1 ;  /* 0x000000082a2b7824 */ /* 0x000fe200078e0201 */
[----:B------:R-:W-:Y:S01]  /*b660*/  PLOP3.LUT P0, PT, PT, PT, PT, 0x8, 0x0 ;  /* 0x000000000000781c */ /* 0x000fe20003f0e170 */
[----:B------:R-:W-:Y:S02]  /*b670*/  VIADD R6, R6, 0xfffffff8 ;  /* 0xfffffff806067836 */ /* 0x000fe40000000000 */
[----:B------:R-:W-:Y:S01]  /*b680*/  VIADD R4, R4, 0x8 ;  /* 0x0000000804047836 */ /* 0x000fe20000000000 */
[----:B--2---:R2:W-:Y:S04]  /*b690*/  STL.128 [R21], R12 ;  /* 0x0000000c15007387 */ /* 0x0045e80000100c00 */
[----:B---3--:R2:W-:Y:S04]  /*b6a0*/  STL.128 [R21+0x10], R16 ;  /* 0x0000101015007387 */ /* 0x0085e80000100c00 */
[----:B----4-:R2:W-:Y:S04]  /*b6b0*/  STL.128 [R43], R24 ;  /* 0x000000182b007387 */ /* 0x0105e80000100c00 */
[----:B-----5:R2:W-:Y:S02]  /*b6c0*/  STL.128 [R43+0x10], R28 ;  /* 0x0000101c2b007387 */ /* 0x0205e40000100c00 */
.L_x_8:
[----:B------:R-:W-:-:S13]  /*b6d0*/  ISETP.NE.OR P0, PT, R6, RZ, P0 ;  /* 0x000000ff0600720c */ /* 0x000fda0000705670 */
[----:B------:R-:W-:Y:S05]  /*b6e0*/  @!P0 BRA `(.L_x_4) ;  /* 0x00000000007c8947 */ /* 0x000fea0003800000 */
.L_x_5:
[----:B012-4-:R-:W-:Y:S02]  /*b6f0*/  IMAD R12, R3, 0xa, R4 ;  /* 0x0000000a030c7824 */ /* 0x017fe400078e0204 */
[----:B------:R-:W-:Y:S02]  /*b700*/  IMAD.MOV.U32 R13, RZ, RZ, RZ ;  /* 0x000000ffff0d7224 */ /* 0x000fe400078e00ff */
[C---:B------:R-:W-:Y:S02]  /*b710*/  VIADD R14, R12.reuse, 0x1 ;  /* 0x000000010c0e7836 */ /* 0x040fe40000000000 */
[C---:B------:R-:W-:Y:S02]  /*b720*/  VIADD R16, R12.reuse, 0x2 ;  /* 0x000000020c107836 */ /* 0x040fe40000000000 */
[----:B------:R-:W-:Y:S02]  /*b730*/  VIADD R18, R12, 0x3 ;  /* 0x000000030c127836 */ /* 0x000fe40000000000 */
[----:B------:R-:W-:-:S02]  /*b740*/  IMAD.MOV.U32 R15, RZ, RZ, RZ ;  /* 0x000000ffff0f7224 */ /* 0x000fc400078e00ff */
[----:B------:R-:W-:Y:S02]  /*b750*/  IMAD.MOV.U32 R17, RZ, RZ, RZ ;  /* 0x000000ffff117224 */ /* 0x000fe400078e00ff */
[----:B------:R-:W-:Y:S02]  /*b760*/  IMAD.MOV.U32 R19, RZ, RZ, RZ ;  /* 0x000000ffff137224 */ /* 0x000fe400078e00ff */
[----:B------:R-:W-:-:S04]  /*b770*/  IMAD.WIDE.U32 R12, R5, R0, R12 ;  /* 0x00000000050c7225 */ /* 0x000fc800078e000c */
[----:B------:R-:W-:Y:S01]  /*b780*/  IMAD.WIDE.U32 R14, R5, R0, R14 ;  /* 0x00000000050e7225 */ /* 0x000fe200078e000e */
[----:B------:R-:W-:-:S03]  /*b790*/  LEA R24, P0, R12, UR6, 0x3 ;  /* 0x000000060c187c11 */ /* 0x000fc6000f8018ff */
[CC--:B------:R-:W-:Y:S01]  /*b7a0*/  IMAD.WIDE.U32 R16, R5.reuse, R0.reuse, R16 ;  /* 0x0000000005107225 */ /* 0x0c0fe200078e0010 */
[----:B------:R-:W-:Y:S02]  /*b7b0*/  LEA R26, P1, R14, UR6, 0x3 ;  /* 0x000000060e1a7c11 */ /* 0x000fe4000f8218ff */
[----:B------:R-:W-:Y:S01]  /*b7c0*/  LEA.HI.X R25, R12, UR7, R13, 0x3, P0 ;  /* 0x000000070c197c11 */ /* 0x000fe200080f1c0d */
[----:B------:R-:W-:Y:S01]  /*b7d0*/  IMAD.WIDE.U32 R18, R5, R0, R18 ;  /* 0x0000000005127225 */ /* 0x000fe200078e0012 */
[----:B------:R-:W-:Y:S02]  /*b7e0*/  LEA R28, P2, R16, UR6, 0x3 ;  /* 0x00000006101c7c11 */ /* 0x000fe4000f8418ff */
[----:B------:R-:W-:Y:S01]  /*b7f0*/  LEA.HI.X R27, R14, UR7, R15, 0x3, P1 ;  /* 0x000000070e1b7c11 */ /* 0x000fe200088f1c0f */
[----:B------:R-:W2:Y:S01]  /*b800*/  LDG.E.64 R12, desc[UR8][R24.64] ;  /* 0x00000008180c7981 */ /* 0x000ea2000c1e1b00 */
[----:B------:R-:W-:Y:S02]  /*b810*/  LEA R30, P3, R18, UR6, 0x3 ;  /* 0x00000006121e7c11 */ /* 0x000fe4000f8618ff */
[----:B------:R-:W-:Y:S01]  /*b820*/  LEA.HI.X R29, R16, UR7, R17, 0x3, P2 ;  /* 0x00000007101d7c11 */ /* 0x000fe200090f1c11 */
[----:B------:R-:W2:Y:S01]  /*b830*/  LDG.E.64 R14, desc[UR8][R26.64] ;  /* 0x000000081a0e7981 */ /* 0x000ea2000c1e1b00 */
[----:B------:R-:W-:-:S03]  /*b840*/  LEA.HI.X R31, R18, UR7, R19, 0x3, P3 ;  /* 0x00000007121f7c11 */ /* 0x000fc600098f1c13 */
[----:B------:R-:W3:Y:S04]  /*b850*/  LDG.E.64 R16, desc[UR8][R28.64] ;  /* 0x000000081c107981 */ /* 0x000ee8000c1e1b00 */
[----:B------:R-:W3:Y:S01]  /*b860*/  LDG.E.64 R18, desc[UR8][R30.64] ;  /* 0x000000081e127981 */ /* 0x000ee2000c1e1b00 */
[----:B------:R-:W-:Y:S02]  /*b870*/  IMAD R21, R4, 0x8, R1 ;  /* 0x0000000804157824 */ /* 0x000fe400078e0201 */
[----:B------:R-:W-:-:S05]  /*b880*/  VIADD R6, R6, 0xfffffffc ;  /* 0xfffffffc06067836 */ /* 0x000fca0000000000 */
[----:B------:R-:W-:Y:S01]  /*b890*/  ISETP.NE.AND P0, PT, R6, RZ, PT ;  /* 0x000000ff0600720c */ /* 0x000fe20003f05270 */
[----:B------:R-:W-:Y:S01]  /*b8a0*/  VIADD R4, R4, 0x4 ;  /* 0x0000000404047836 */ /* 0x000fe20000000000 */
[----:B--2---:R4:W-:Y:S04]  /*b8b0*/  STL.128 [R21], R12 ;  /* 0x0000000c15007387 */ /* 0x0049e80000100c00 */
[----:B---3--:R4:W-:Y:S07]  /*b8c0*/  STL.128 [R21+0x10], R16 ;  /* 0x0000101015007387 */ /* 0x0089ee0000100c00 */
[----:B------:R-:W-:Y:S05]  /*b8d0*/  @P0 BRA `(.L_x_5) ;  /* 0xfffffffc00840947 */ /* 0x000fea000383ffff */
.L_x_4:
[----:B------:R-:W-:-:S13]  /*b8e0*/  ISETP.NE.AND P0, PT, R7, RZ, PT ;  /* 0x000000ff0700720c */ /* 0x000fda0003f05270 */
[----:B------:R-:W-:Y:S05]  /*b8f0*/  @!P0 BRA `(.L_x_3) ;  /* 0x00000000003c8947 */ /* 0x000fea0003800000 */
[----:B------:R-:W-:Y:S01]  /*b900*/  IMAD R3, R3, 0xa, R4 ;  /* 0x0000000a03037824 */ /* 0x000fe200078e0204 */
[----:B------:R-:W-:Y:S01]  /*b910*/  ULDC.64 UR4, c[0x0][0x210] ;  /* 0x0000840000047ab9 */ /* 0x000fe20000000a00 */
[----:B012-4-:R-:W-:-:S07]  /*b920*/  IMAD R15, R4, 0x8, R1 ;  /* 0x00000008040f7824 */ /* 0x017fce00078e0201 */
.L_x_9:
[----:B------:R-:W-:Y:S02]  /*b930*/  IMAD.MOV.U32 R12, RZ, RZ, R3 ;  /* 0x000000ffff0c7224 */ /* 0x000fe400078e0003 */
[----:B------:R-:W-:Y:S02]  /*b940*/  IMAD.MOV.U32 R13, RZ, RZ, RZ ;  /* 0x000000ffff0d7224 */ /* 0x000fe400078e00ff */
[----:B------:R-:W-:-:S03]  /*b950*/  IMAD.WIDE.U32 R16, R5, R0, R12 ;  /* 0x0000000005107225 */ /* 0x000fc600078e000c */
[----:B------:R-:W-:-:S04]  /*b960*/  LEA R12, P0, R16, UR4, 0x3 ;  /* 0x00000004100c7c11 */ /* 0x000fc8000f8018ff */
[----:B------:R-:W-:-:S06]  /*b970*/  LEA.HI.X R13, R16, UR5, R17, 0x3, P0 ;  /* 0x00000005100d7c11 */ /* 0x000fcc00080f1c11 */
[----:B------:R-:W2:Y:S01]  /*b980*/  LDG.E.64 R12, desc[UR8][R12.64] ;  /* 0x000000080c0c7981 */ /* 0x000ea2000c1e1b00 */
[----:B------:R-:W-:Y:S02]  /*b990*/  VIADD R7, R7, 0xffffffff ;  /* 0xffffffff07077836 */ /* 0x000fe40000000000 */
[----:B------:R-:W-:-:S03]  /*b9a0*/  VIADD R3, R3, 0x1 ;  /* 0x0000000103037836 */ /* 0x000fc60000000000 */
[----:B------:R-:W-:Y:S01]  /*b9b0*/  ISETP.NE.AND P0, PT, R7, RZ, PT ;  /* 0x000000ff0700720c */ /* 0x000fe20003f05270 */
[----:B--2---:R0:W-:Y:S02]  /*b9c0*/  STL.64 [R15], R12 ;  /* 0x0000000c0f007387 */ /* 0x0041e40000100a00 */
[----:B0-----:R-:W-:-:S10]  /*b9d0*/  VIADD R15, R15, 0x8 ;  /* 0x000000080f0f7836 */ /* 0x001fd40000000000 */
[----:B------:R-:W-:Y:S05]  /*b9e0*/  @P0 BRA `(.L_x_9) ;  /* 0xfffffffc00d00947 */ /* 0x000fea000383ffff */
.L_x_3:
[----:B-12-4-:R-:W-:-:S05]  /*b9f0*/  IMAD R21, R2, 0x8, R1 ;  /* 0x0000000802157824 */ /* 0x016fca00078e0201 */
[----:B------:R1:W-:Y:S04]  /*ba00*/  STL.64 [R21], R22 ;  /* 0x0000001615007387 */ /* 0x0003e80000100a00 */
[----:B0-----:R-:W2:Y:S04]  /*ba10*/  LDL.128 R24, [R1+0x20] ;  /* 0x0000200001187983 */ /* 0x001ea80000100c00 */
[----:B------:R1:W5:Y:S04]  /*ba20*/  LDL.128 R28, [R1] ;  /* 0x00000000011c7983 */ /* 0x0003680000100c00 */
[----:B------:R1:W5:Y:S04]  /*ba30*/  LDL.128 R4, [R1+0x10] ;  /* 0x0000100001047983 */ /* 0x0003680000100c00 */
[----:B------:R1:W5:Y:S04]  /*ba40*/  LDL.128 R16, [R1+0x30] ;  /* 0x0000300001107983 */ /* 0x0003680000100c00 */
[----:B------:R1:W5:Y:S01]  /*ba50*/  LDL.128 R12, [R1+0x40] ;  /* 0x00004000010c7983 */ /* 0x0003620000100c00 */
[----:B------:R-:W-:Y:S01]  /*ba60*/  ULDC UR4, c[0x0][0x0] ;  /* 0x0000000000047ab9 */ /* 0x000fe20000000800 */
[----:B------:R-:W-:Y:S01]  /*ba70*/  IMAD.MOV.U32 R0, RZ, RZ, 0x100 ;  /* 0x00000100ff007424 */ /* 0x000fe200078e00ff */
[----:B------:R-:W0:Y:S01]  /*ba80*/  S2R R2, SR_TID.X ;  /* 0x0000000000027919 */ /* 0x000e220000002100 */
[----:B------:R-:W0:Y:S02]  /*ba90*/  S2R R3, SR_CTAID.X ;  /* 0x0000000000037919 */ /* 0x000e240000002500 */
[----:B0-----:R-:W-:-:S02]  /*baa0*/  IMAD R2, R3, UR4, R2 ;  /* 0x0000000403027c24 */ /* 0x001fc4000f8e0202 */
[----:B------:R-:W-:Y:S02]  /*bab0*/  IMAD.MOV.U32 R3, RZ, RZ, RZ ;  /* 0x000000ffff037224 */ /* 0x000fe400078e00ff */
[----:B--2---:R-:W-:Y:S02]  /*bac0*/  IMAD.MOV.U32 R40, RZ, RZ, R26 ;  /* 0x000000ffff287224 */ /* 0x004fe400078e001a */
[----:B-1----:R-:W-:-:S07]  /*bad0*/  IMAD.MOV.U32 R91, RZ, RZ, R27 ;  /* 0x000000ffff5b7224 */ /* 0x002fce00078e001b */
.L_x_10:
[----:B------:R-:W-:Y:S01]  /*bae0*/  IMAD.WIDE.U32 R34, R25, R24, RZ ;  /* 0x0000001819227225 */ /* 0x000fe200078e00ff */
[C-C-:B-----5:R-:W-:Y:S02]  /*baf0*/  SHF.R.U64 R48, R28.reuse, 0x8, R29.reuse ;  /* 0x000000081c307819 */ /* 0x160fe4000000121d */
[C---:B------:R-:W-:Y:S01]  /*bb00*/  LOP3.LUT R51, R28.reuse, 0xff, RZ, 0xc0, !PT ;  /* 0x000000ff1c337812 */ /* 0x040fe200078ec0ff */
[----:B------:R-:W-:Y:S01]  /*bb10*/  IMAD.WIDE.U32 R62, R91, R40, RZ ;  /* 0x000000285b3e7225 */ /* 0x000fe200078e00ff */
[C-C-:B------:R-:W-:Y:S02]  /*bb20*/  SHF.R.U64 R46, R28.reuse, 0x10, R29.reuse ;  /* 0x000000101c2e7819 */ /* 0x140fe4000000121d */
[----:B------:R-:W-:Y:S01]  /*bb30*/  SHF.R.U64 R47, R28, 0x18, R29 ;  /* 0x000000181c2f7819 */ /* 0x000fe2000000121d */
[C---:B------:R-:W-:Y:S01]  /*bb40*/  IMAD.WIDE.U32 R56, P0, R24.reuse, R25, R34 ;  /* 0x0000001918387225 */ /* 0x040fe20007800022 */
[--C-:B------:R-:W-:Y:S01]  /*bb50*/  SHF.R.U32.HI R38, RZ, 0x18, R29.reuse ;  /* 0x00000018ff267819 */ /* 0x100fe2000001161d */
[----:B------:R-:W0:Y:S01]  /*bb60*/  LDC.U8 R51, c[0x3][R51] ;  /* 0x00c0000033337b82 */ /* 0x000e220000000000 */
[----:B------:R-:W-:Y:S01]  /*bb70*/  SHF.R.U32.HI R37, RZ, 0x8, R29 ;  /* 0x00000008ff257819 */ /* 0x000fe2000001161d */
[----:B------:R-:W-:Y:S01]  /*bb80*/  IMAD.WIDE.U32 R52, R24, R24, RZ ;  /* 0x0000001818347225 */ /* 0x000fe200078e00ff */
[----:B------:R-:W-:-:S02]  /*bb90*/  LOP3.LUT R39, R29, 0xff, RZ, 0xc0, !PT ;  /* 0x000000ff1d277812 */ /* 0x000fc400078ec0ff */
[----:B------:R-:W-:Y:S01]  /*bba0*/  SHF.R.U32.HI R36, RZ, 0x10, R29 ;  /* 0x00000010ff247819 */ /* 0x000fe2000001161d */
[----:B------:R-:W-:Y:S01]  /*bbb0*/  IMAD.WIDE.U32 R68, R17, R16, RZ ;  /* 0x0000001011447225 */ /* 0x000fe200078e00ff */
[C-C-:B------:R-:W-:Y:S01]  /*bbc0*/  SHF.R.U64 R33, R4.reuse, 0x8, R5.reuse ;  /* 0x0000000804217819 */ /* 0x140fe20000001205 */
[----:B------:R-:W1:Y:S01]  /*bbd0*/  LDC.U8 R38, c[0x3][R38] ;  /* 0x00c0000026267b82 */ /* 0x000e620000000000 */
[----:B------:R-:W-:Y:S01]  /*bbe0*/  SHF.R.U64 R32, R4, 0x10, R5 ;  /* 0x0000001004207819 */ /* 0x000fe20000001205 */
[----:B------:R-:W-:Y:S01]  /*bbf0*/  IMAD.WIDE.U32 R66, P3, R40, R91, R62 ;  /* 0x0000005b28427225 */ /* 0x000fe2000786003e */
[--C-:B------:R-:W-:Y:S02]  /*bc00*/  SHF.R.U64 R29, R4, 0x18, R5.reuse ;  /* 0x00000018041d7819 */ /* 0x100fe40000001205 */
[--C-:B------:R-:W-:Y:S01]  /*bc10*/  SHF.R.U32.HI R28, RZ, 0x18, R5.reuse ;  /* 0x00000018ff1c7819 */ /* 0x100fe20000011605 */
[----:B------:R-:W-:Y:S01]  /*bc20*/  IMAD.WIDE.U32 R64, R40, R40, RZ ;  /* 0x0000002828407225 */ /* 0x000fe200078e00ff */
[--C-:B------:R-:W-:Y:S01]  /*bc30*/  SHF.R.U32.HI R23, RZ, 0x8, R5.reuse ;  /* 0x00000008ff177819 */ /* 0x100fe20000011605 */
[----:B------:R-:W2:Y:S01]  /*bc40*/  LDC.U8 R39, c[0x3][R39] ;  /* 0x00c0000027277b82 */ /* 0x000ea20000000000 */
[----:B------:R-:W-:Y:S01]  /*bc50*/  LOP3.LUT R35, R5, 0xff, RZ, 0xc0, !PT ;  /* 0x000000ff05237812 */ /* 0x000fe200078ec0ff */
[----:B------:R-:W-:Y:S01]  /*bc60*/  VIADD R3, R3, 0x1 ;  /* 0x0000000103037836 */ /* 0x000fe20000000000 */
[----:B------:R-:W-:Y:S01]  /*bc70*/  SHF.R.U32.HI R34, RZ, 0x10, R5 ;  /* 0x00000010ff227819 */ /* 0x000fe20000011605 */
[----:B------:R-:W-:Y:S01]  /*bc80*/  IMAD.X R5, RZ, RZ, RZ, P0 ;  /* 0x000000ffff057224 */ /* 0x000fe200000e06ff */
[----:B------:R-:W-:-:S02]  /*bc90*/  IADD3 R50, P1, RZ, R52, RZ ;  /* 0x00000034ff327210 */ /* 0x000fc40007f3e0ff */
[----:B------:R-:W-:Y:S01]  /*bca0*/  IADD3 R55, P0, R53, R56, RZ ;  /* 0x0000003835377210 */ /* 0x000fe20007f1e0ff */
[----:B------:R-:W-:Y:S01]  /*bcb0*/  IMAD.X R53, RZ, RZ, RZ, P3 ;  /* 0x000000ffff357224 */ /* 0x000fe200018e06ff */
[----:B------:R-:W-:Y:S02]  /*bcc0*/  IADD3 R22, P4, RZ, R64, RZ ;  /* 0x00000040ff167210 */ /* 0x000fe40007f9e0ff */
[----:B------:R-:W-:Y:S01]  /*bcd0*/  IADD3 R45, P3, R65, R66, RZ ;  /* 0x00000042412d7210 */ /* 0x000fe20007f7e0ff */
[----:B------:R-:W-:Y:S01]  /*bce0*/  IMAD.X R75, R55, 0x1, R52, P1 ;  /* 0x00000001374b7824 */ /* 0x000fe200008e0634 */
[----:B------:R-:W-:Y:S01]  /*bcf0*/  SHF.R.U64 R44, R30, 0x8, R31 ;  /* 0x000000081e2c7819 */ /* 0x000fe2000000121f */
[----:B------:R-:W-:Y:S01]  /*bd00*/  IMAD.WIDE.U32 R62, P1, R16, R17, R68 ;  /* 0x00000011103e7225 */ /* 0x000fe20007820044 */
[C---:B------:R-:W-:Y:S02]  /*bd10*/  LOP3.LUT R43, R30.reuse, 0xff, RZ, 0xc0, !PT ;  /* 0x000000ff1e2b7812 */ /* 0x040fe400078ec0ff */
[C-C-:B------:R-:W-:Y:S01]  /*bd20*/  SHF.R.U64 R41, R30.reuse, 0x10, R31.reuse ;  /* 0x000000101e297819 */ /* 0x140fe2000000121f */
[----:B------:R-:W-:Y:S01]  /*bd30*/  IMAD.X R65, RZ, RZ, RZ, P1 ;  /* 0x000000ffff417224 */ /* 0x000fe200008e06ff */
[----:B------:R-:W-:Y:S01]  /*bd40*/  SHF.R.U64 R42, R30, 0x18, R31 ;  /* 0x000000181e2a7819 */ /* 0x000fe2000000121f */
[----:B------:R-:W-:Y:S01]  /*bd50*/  IMAD.X R69, R45, 0x1, R64, P4 ;  /* 0x000000012d457824 */ /* 0x000fe200020e0640 */
[----:B------:R-:W-:Y:S01]  /*bd60*/  LOP3.LUT R30, R4, 0xff, RZ, 0xc0, !PT ;  /* 0x000000ff041e7812 */ /* 0x000fe200078ec0ff */
[----:B------:R-:W-:Y:S01]  /*bd70*/  IMAD.MOV.U32 R4, RZ, RZ, R57 ;  /* 0x000000ffff047224 */ /* 0x000fe200078e0039 */
[----:B------:R-:W-:Y:S01]  /*bd80*/  ISETP.LT.U32.AND P2, PT, R50, R52, PT ;  /* 0x000000343200720c */ /* 0x000fe20003f41070 */
[----:B------:R-:W-:Y:S01]  /*bd90*/  IMAD.WIDE.U32 R56, R16, R16, RZ ;  /* 0x0000001010387225 */ /* 0x000fe200078e00ff */
[----:B------:R-:W-:Y:S01]  /*bda0*/  ISETP.LT.U32.AND P1, PT, R22, R64, PT ;  /* 0x000000401600720c */ /* 0x000fe20003f21070 */
[----:B------:R-:W3:Y:S01]  /*bdb0*/  LDC.U8 R43, c[0x3][R43] ;  /* 0x00c000002b2b7b82 */ /* 0x000ee20000000000 */
[----:B------:R-:W-:Y:S01]  /*bdc0*/  ISETP.LT.U32.AND.EX P2, PT, R75, R55, PT, P2 ;  /* 0x000000374b00720c */ /* 0x000fe20003f41120 */
[----:B------:R-:W-:Y:S01]  /*bdd0*/  IMAD.MOV.U32 R52, RZ, RZ, R67 ;  /* 0x000000ffff347224 */ /* 0x000fe200078e0043 */
[----:B------:R-:W-:Y:S01]  /*bde0*/  IADD3 R49, P4, R57, R62, RZ ;  /* 0x0000003e39317210 */ /* 0x000fe20007f9e0ff */
[----:B------:R-:W-:Y:S01]  /*bdf0*/  IMAD.WIDE.U32 R66, R19, R18, RZ ;  /* 0x0000001213427225 */ /* 0x000fe200078e00ff */
[----:B------:R-:W-:-:S02]  /*be00*/  IADD3 R55, P6, RZ, R56, RZ ;  /* 0x00000038ff377210 */ /* 0x000fc40007fde0ff */
[----:B------:R-:W-:Y:S01]  /*be10*/  ISETP.LT.U32.AND.EX P1, PT, R69, R45, PT, P1 ;  /* 0x0000002d4500720c */ /* 0x000fe20003f21110 */
[----:B------:R-:W-:Y:S01]  /*be20*/  IMAD.MOV.U32 R64, RZ, RZ, R63 ;  /* 0x000000ffff407224 */ /* 0x000fe200078e003f */
[----:B------:R-:W-:Y:S01]  /*be30*/  SEL R73, RZ, 0x1, !P2 ;  /* 0x00000001ff497807 */ /* 0x000fe20005000000 */
[----:B------:R-:W-:Y:S01]  /*be40*/  IMAD.WIDE.U32 R62, P5, R18, R19, R66 ;  /* 0x00000013123e7225 */ /* 0x000fe200078a0042 */
[----:B------:R-:W-:Y:S01]  /*be50*/  SEL R67, RZ, 0x1, !P1 ;  /* 0x00000001ff437807 */ /* 0x000fe20004800000 */
[----:B------:R-:W4:Y:S01]  /*be60*/  LDC.U8 R30, c[0x3][R30] ;  /* 0x00c000001e1e7b82 */ /* 0x000f220000000000 */
[----:B------:R-:W-:Y:S01]  /*be70*/  ISETP.LT.U32.AND P2, PT, R55, R56, PT ;  /* 0x000000383700720c */ /* 0x000fe20003f41070 */
[----:B------:R-:W-:Y:S01]  /*be80*/  IMAD.X R58, R49, 0x1, R56, P6 ;  /* 0x00000001313a7824 */ /* 0x000fe200030e0638 */
[----:B------:R-:W-:Y:S01]  /*be90*/  IADD3 R73, P1, P6, -R73, R50, -R75 ;  /* 0x0000003249497210 */ /* 0x000fe20007e3e94b */
[----:B------:R-:W-:Y:S01]  /*bea0*/  IMAD.WIDE.U32.X R4, R25, R25, R4, P0 ;  /* 0x0000001919047225 */ /* 0x000fe200000e0404 */
[----:B------:R-:W-:-:S02]  /*beb0*/  LOP3.LUT R44, R44, 0xff, RZ, 0xc0, !PT ;  /* 0x000000ff2c2c7812 */ /* 0x000fc400078ec0ff */
[----:B------:R-:W-:Y:S01]  /*bec0*/  IADD3.X R75, R8, -0x1, R75, P1, P6 ;  /* 0xffffffff084b7810 */ /* 0x000fe20000fec44b */
[----:B------:R-:W-:Y:S01]  /*bed0*/  IMAD.WIDE.U32.X R52, R91, R91, R52, P3 ;  /* 0x0000005b5b347225 */ /* 0x000fe200018e0434 */
[----:B------:R-:W-:Y:S02]  /*bee0*/  IADD3 R67, P0, P3, -R67, R22, -R69 ;  /* 0x0000001643437210 */ /* 0x000fe40007b1e945 */
[----:B------:R-:W-:Y:S01]  /*bef0*/  ISETP.LT.U32.AND P6, PT, R4, R73, PT ;  /* 0x000000490400720c */ /* 0x000fe20003fc1070 */
[----:B------:R-:W-:Y:S01]  /*bf00*/  IMAD.WIDE.U32 R56, R18, R18, RZ ;  /* 0x0000001212387225 */ /* 0x000fe200078e00ff */
[----:B------:R-:W-:Y:S01]  /*bf10*/  ISETP.LT.U32.AND.EX P2, PT, R58, R49, PT, P2 ;  /* 0x000000313a00720c */ /* 0x000fe20003f41120 */
[----:B------:R-:W2:Y:S01]  /*bf20*/  LDC.U8 R44, c[0x3][R44] ;  /* 0x00c000002c2c7b82 */ /* 0x000ea20000000000 */
[----:B------:R-:W-:Y:S01]  /*bf30*/  LOP3.LUT R37, R37, 0xff, RZ, 0xc0, !PT ;  /* 0x000000ff25257812 */ /* 0x000fe200078ec0ff */
[----:B------:R-:W-:Y:S01]  /*bf40*/  IMAD.MOV.U32 R70, RZ, RZ, R63 ;  /* 0x000000ffff467224 */ /* 0x000fe200078e003f */
[----:B------:R-:W-:Y:S01]  /*bf50*/  IADD3.X R63, R8, -0x1, R69, P0, P3 ;  /* 0xffffffff083f7810 */ /* 0x000fe200007e6445 */
[----:B------:R-:W-:Y:S01]  /*bf60*/  IMAD.X R71, RZ, RZ, RZ, P5 ;  /* 0x000000ffff477224 */ /* 0x000fe200028e06ff */
[----:B------:R-:W-:Y:S01]  /*bf70*/  IADD3 R45, P5, R57, R62, RZ ;  /* 0x0000003e392d7210 */ /* 0x000fe20007fbe0ff */
[----:B------:R-:W-:Y:S01]  /*bf80*/  IMAD.WIDE.U32.X R64, R17, R17, R64, P4 ;  /* 0x0000001111407225 */ /* 0x000fe200020e0440 */
[----:B------:R-:W-:Y:S01]  /*bf90*/  IADD3 R22, P1, RZ, R56, RZ ;  /* 0x00000038ff167210 */ /* 0x000fe20007f3e0ff */
[----:B------:R-:W4:Y:S01]  /*bfa0*/  LDC.U8 R37, c[0x3][R37] ;  /* 0x00c0000025257b82 */ /* 0x000f220000000000 */
[----:B------:R-:W-:Y:S01]  /*bfb0*/  ISETP.LT.U32.AND.EX P3, PT, R5, R75, PT, P6 ;  /* 0x0000004b0500720c */ /* 0x000fe20003f61160 */
[----:B------:R-:W-:Y:S01]  /*bfc0*/  IMAD.WIDE.U32.X R70, R19, R19, R70, P5 ;  /* 0x0000001313467225 */ /* 0x000fe200028e0446 */
[----:B------:R-:W-:-:S02]  /*bfd0*/  ISETP.LT.U32.AND P6, PT, R52, R67, PT ;  /* 0x000000433400720c */ /* 0x000fc40003fc1070 */
[----:B------:R-:W-:Y:S01]  /*bfe0*/  SEL R57, RZ, 0x1, !P3 ;  /* 0x00000001ff397807 */ /* 0x000fe20005800000 */
[----:B------:R-:W-:Y:S01]  /*bff0*/  IMAD.X R81, R45, 0x1, R56, P1 ;  /* 0x000000012d517824 */ /* 0x000fe200008e0638 */
[----:B------:R-:W-:Y:S01]  /*c000*/  ISETP.LT.U32.AND.EX P1, PT, R53, R63, PT, P6 ;  /* 0x0000003f3500720c */ /* 0x000fe20003f21160 */
[----:B-1----:R-:W-:Y:S01]  /*c010*/  IMAD.SHL.U32 R38, R38, 0x1000000, RZ ;  /* 0x0100000026267824 */ /* 0x002fe200078e00ff */
[----:B------:R-:W-:Y:S02]  /*c020*/  SEL R105, RZ, 0xffffffff, !P3 ;  /* 0xffffffffff697807 */ /* 0x000fe40005800000 */
[----:B------:R-:W-:Y:S02]  /*c030*/  IADD3 R49, P3, P6, R57, R4, -R73 ;  /* 0x0000000439317210 */ /* 0x000fe40007e7e849 */
[----:B------:R-:W-:Y:S02]  /*c040*/  ISETP.LT.U32.AND P0, PT, R22, R56, PT ;  /* 0x000000381600720c */ /* 0x000fe40003f01070 */
[----:B------:R-:W-:-:S02]  /*c050*/  SEL R57, RZ, 0x1, !P1 ;  /* 0x00000001ff397807 */ /* 0x000fc40004800000 */
[----:B------:R-:W-:Y:S01]  /*c060*/  IADD3.X R105, R105, R5, ~R75, P3, P6 ;  /* 0x0000000569697210 */ /* 0x000fe20001fecc4b */
[----:B------:R-:W-:Y:S01]  /*c070*/  IMAD.WIDE.U32 R4, R13, R12, RZ ;  /* 0x0000000c0d047225 */ /* 0x000fe200078e00ff */
[----:B------:R-:W-:Y:S02]  /*c080*/  SEL R73, RZ, 0x1, !P2 ;  /* 0x00000001ff497807 */ /* 0x000fe40005000000 */
[----:B------:R-:W-:Y:S02]  /*c090*/  ISETP.LT.U32.AND.EX P0, PT, R81, R45, PT, P0 ;  /* 0x0000002d5100720c */ /* 0x000fe40003f01100 */
[----:B------:R-:W-:Y:S01]  /*c0a0*/  IADD3 R50, P2, P6, R57, R52, -R67 ;  /* 0x0000003439327210 */ /* 0x000fe20007e5e843 */
[----:B------:R-:W-:Y:S01]  /*c0b0*/  IMAD.WIDE.U32 R56, R15, R14, RZ ;  /* 0x0000000e0f387225 */ /* 0x000fe200078e00ff */
[----:B------:R-:W-:Y:S02]  /*c0c0*/  SEL R85, RZ, 0xffffffff, !P1 ;  /* 0xffffffffff557807 */ /* 0x000fe40004800000 */
[----:B------:R-:W-:Y:S01]  /*c0d0*/  SEL R77, RZ, 0x1, !P0 ;  /* 0x00000001ff4d7807 */ /* 0x000fe20004000000 */
[----:B------:R-:W-:Y:S01]  /*c0e0*/  IMAD.WIDE.U32 R4, P0, R12, R13, R4 ;  /* 0x0000000d0c047225 */ /* 0x000fe20007800004 */
[----:B------:R-:W-:-:S02]  /*c0f0*/  IADD3.X R85, R85, R53, ~R63, P2, P6 ;  /* 0x0000003555557210 */ /* 0x000fc400017ecc3f */
[--C-:B------:R-:W-:Y:S01]  /*c100*/  IADD3 R73, P1, P3, -R73, R55, -R58.reuse ;  /* 0x0000003749497210 */ /* 0x100fe20007b3e93a */
[----:B------:R-:W-:Y:S01]  /*c110*/  IMAD.WIDE.U32 R62, R12, R12, RZ ;  /* 0x0000000c0c3e7225 */ /* 0x000fe200078e00ff */
[----:B------:R-:W-:Y:S02]  /*c120*/  IADD3 R77, P6, P2, -R77, R22, -R81 ;  /* 0x000000164d4d7210 */ /* 0x000fe40007ade951 */
[----:B------:R-:W-:Y:S01]  /*c130*/  IADD3.X R83, R8, -0x1, R58, P1, P3 ;  /* 0xffffffff08537810 */ /* 0x000fe20000fe643a */
[C---:B------:R-:W-:Y:S01]  /*c140*/  IMAD.WIDE.U32 R52, R14.reuse, R14, RZ ;  /* 0x0000000e0e347225 */ /* 0x040fe200078e00ff */
[----:B------:R-:W-:Y:S02]  /*c150*/  IADD3 R45, P1, RZ, R62, RZ ;  /* 0x0000003eff2d7210 */ /* 0x000fe40007f3e0ff */
[----:B------:R-:W-:Y:S01]  /*c160*/  IADD3 R55, P4, R63, R4, RZ ;  /* 0x000000043f377210 */ /* 0x000fe20007f9e0ff */
[----:B------:R-:W-:Y:S01]  /*c170*/  IMAD.WIDE.U32 R56, P3, R14, R15, R56 ;  /* 0x0000000f0e387225 */ /* 0x000fe20007860038 */
[----:B------:R-:W-:-:S02]  /*c180*/  IADD3.X R81, R8, -0x1, R81, P6, P2 ;  /* 0xffffffff08517810 */ /* 0x000fc400037e4451 */
[----:B------:R-:W-:Y:S01]  /*c190*/  IADD3 R75, P5, RZ, R52, RZ ;  /* 0x00000034ff4b7210 */ /* 0x000fe20007fbe0ff */
[----:B------:R-:W-:Y:S01]  /*c1a0*/  IMAD.X R72, R55, 0x1, R62, P1 ;  /* 0x0000000137487824 */ /* 0x000fe200008e063e */
[----:B------:R-:W-:Y:S01]  /*c1b0*/  ISETP.LT.U32.AND P1, PT, R64, R73, PT ;  /* 0x000000494000720c */ /* 0x000fe20003f21070 */
[----:B------:R-:W-:Y:S01]  /*c1c0*/  IMAD.X R63, RZ, RZ, RZ, P0 ;  /* 0x000000ffff3f7224 */ /* 0x000fe200000e06ff */
[----:B------:R-:W-:Y:S01]  /*c1d0*/  IADD3 R22, P6, R53, R56, RZ ;  /* 0x0000003835167210 */ /* 0x000fe20007fde0ff */
[----:B------:R-:W-:Y:S01]  /*c1e0*/  IMAD.X R53, RZ, RZ, RZ, P3 ;  /* 0x000000ffff357224 */ /* 0x000fe200018e06ff */
[----:B------:R-:W-:Y:S01]  /*c1f0*/  ISETP.LT.U32.AND.EX P1, PT, R65, R83, PT, P1 ;  /* 0x000000534100720c */ /* 0x000fe20003f21110 */
[----:B------:R-:W-:Y:S01]  /*c200*/  IMAD.WIDE.U32 R66, R89, R80, RZ ;  /* 0x0000005059427225 */ /* 0x000fe200078e00ff */
[----:B------:R-:W-:Y:S02]  /*c210*/  ISETP.LT.U32.AND P3, PT, R70, R77, PT ;  /* 0x0000004d4600720c */ /* 0x000fe40003f61070 */
[----:B------:R-:W-:Y:S01]  /*c220*/  SEL R69, RZ, 0x1, !P1 ;  /* 0x00000001ff457807 */ /* 0x000fe20004800000 */
[----:B------:R-:W-:Y:S01]  /*c230*/  IMAD.X R79, R22, 0x1, R52, P5 ;  /* 0x00000001164f7824 */ /* 0x000fe200028e0634 */
[----:B------:R-:W-:-:S02]  /*c240*/  ISETP.LT.U32.AND.EX P3, PT, R71, R81, PT, P3 ;  /* 0x000000514700720c */ /* 0x000fc40003f61130 */
[----:B------:R-:W-:Y:S01]  /*c250*/  ISETP.LT.U32.AND P0, PT, R45, R62, PT ;  /* 0x0000003e2d00720c */ /* 0x000fe20003f01070 */
[----:B------:R-:W-:Y:S01]  /*c260*/  IMAD.MOV.U32 R62, RZ, RZ, R5 ;  /* 0x000000ffff3e7224 */ /* 0x000fe200078e0005 */
[----:B------:R-:W-:Y:S02]  /*c270*/  SEL R103, RZ, 0xffffffff, !P1 ;  /* 0xffffffffff677807 */ /* 0x000fe40004800000 */
[----:B------:R-:W-:Y:S01]  /*c280*/  IADD3 R69, P1, P5, R69, R64, -R73 ;  /* 0x0000004045457210 */ /* 0x000fe20007d3e849 */
[----:B------:R-:W-:Y:S01]  /*c290*/  IMAD.WIDE.U32.X R62, R13, R13, R62, P4 ;  /* 0x0000000d0d3e7225 */ /* 0x000fe200020e043e */
[----:B------:R-:W-:Y:S02]  /*c2a0*/  SEL R5, RZ, 0x1, !P3 ;  /* 0x00000001ff057807 */ /* 0x000fe40005800000 */
[----:B------:R-:W-:Y:S01]  /*c2b0*/  IADD3.X R103, R103, R65, ~R83, P1, P5 ;  /* 0x0000004167677210 */ /* 0x000fe20000feac53 */
[----:B------:R-:W-:Y:S01]  /*c2c0*/  IMAD.WIDE.U32 R64, P5, R80, R89, R66 ;  /* 0x0000005950407225 */ /* 0x000fe200078a0042 */
[----:B------:R-:W-:-:S02]  /*c2d0*/  SEL R73, RZ, 0xffffffff, !P3 ;  /* 0xffffffffff497807 */ /* 0x000fc40005800000 */
[----:B------:R-:W-:Y:S01]  /*c2e0*/  IADD3 R68, P1, P3, R5, R70, -R77 ;  /* 0x0000004605447210 */ /* 0x000fe20007b3e84d */
[----:B------:R-:W-:Y:S01]  /*c2f0*/  IMAD.WIDE.U32 R4, R80, R80, RZ ;  /* 0x0000005050047225 */ /* 0x000fe200078e00ff */
[----:B------:R-:W-:Y:S02]  /*c300*/  ISETP.LT.U32.AND P2, PT, R75, R52, PT ;  /* 0x000000344b00720c */ /* 0x000fe40003f41070 */
[----:B------:R-:W-:Y:S01]  /*c310*/  ISETP.LT.U32.AND.EX P0, PT, R72, R55, PT, P0 ;  /* 0x000000374800720c */ /* 0x000fe20003f01100 */
[----:B------:R-:W-:Y:S01]  /*c320*/  IMAD.WIDE.U32 R66, R87, R60, RZ ;  /* 0x0000003c57427225 */ /* 0x000fe200078e00ff */
[----:B------:R-:W-:Y:S02]  /*c330*/  IADD3.X R73, R73, R71, ~R81, P1, P3 ;  /* 0x0000004749497210 */ /* 0x000fe40000fe6c51 */
[----:B------:R-:W-:Y:S01]  /*c340*/  IADD3 R55, P1, RZ, R4, RZ ;  /* 0x00000004ff377210 */ /* 0x000fe20007f3e0ff */
[----:B------:R-:W-:Y:S01]  /*c350*/  IMAD.MOV.U32 R52, RZ, RZ, R57 ;  /* 0x000000ffff347224 */ /* 0x000fe200078e0039 */
[----:B------:R-:W-:Y:S01]  /*c360*/  IADD3 R71, P3, R5, R64, RZ ;  /* 0x0000004005477210 */ /* 0x000fe20007f7e0ff */
[----:B------:R-:W-:Y:S01]  /*c370*/  IMAD.X R57, RZ, RZ, RZ, P5 ;  /* 0x000000ffff397224 */ /* 0x000fe200028e06ff */
[----:B------:R-:W-:Y:S01]  /*c380*/  SEL R81, RZ, 0x1, !P0 ;  /* 0x00000001ff517807 */ /* 0x000fe20004000000 */
[----:B------:R-:W-:Y:S01]  /*c390*/  IMAD.MOV.U32 R56, RZ, RZ, R65 ;  /* 0x000000ffff387224 */ /* 0x000fe200078e0041 */
[----:B------:R-:W-:Y:S01]  /*c3a0*/  ISETP.LT.U32.AND.EX P2, PT, R79, R22, PT, P2 ;  /* 0x000000164f00720c */ /* 0x000fe20003f41120 */
[----:B------:R-:W-:Y:S01]  /*c3b0*/  IMAD.WIDE.U32 R64, P5, R60, R87, R66 ;  /* 0x000000573c407225 */ /* 0x000fe200078a0042 */
[----:B------:R-:W-:-:S02]  /*c3c0*/  ISETP.LT.U32.AND P0, PT, R55, R4, PT ;  /* 0x000000043700720c */ /* 0x000fc40003f01070 */
[----:B------:R-:W-:Y:S01]  /*c3d0*/  SEL R70, RZ, 0x1, !P2 ;  /* 0x00000001ff467807 */ /* 0x000fe20005000000 */
[----:B------:R-:W-:Y:S01]  /*c3e0*/  IMAD.WIDE.U32 R66, R60, R60, RZ ;  /* 0x0000003c3c427225 */ /* 0x000fe200078e00ff */
[----:B------:R-:W-:Y:S02]  /*c3f0*/  SHF.R.U32.HI R27, RZ, 0x8, R31 ;  /* 0x00000008ff1b7819 */ /* 0x000fe4000001161f */
[----:B------:R-:W-:Y:S01]  /*c400*/  LOP3.LUT R26, R31, 0xff, RZ, 0xc0, !PT ;  /* 0x000000ff1f1a7812 */ /* 0x000fe200078ec0ff */
[----:B------:R-:W-:Y:S01]  /*c410*/  IMAD.X R58, R71, 0x1, R4, P1 ;  /* 0x00000001473a7824 */ /* 0x000fe200008e0604 */
[----:B------:R-:W-:Y:S01]  /*c420*/  IADD3 R81, P4, P1, -R81, R45, -R72 ;  /* 0x0000002d51517210 */ /* 0x000fe2000799e948 */
[----:B------:R-:W-:Y:S01]  /*c430*/  IMAD.X R5, RZ, RZ, RZ, P5 ;  /* 0x000000ffff057224 */ /* 0x000fe200028e06ff */
[----:B------:R-:W-:Y:S01]  /*c440*/  IADD3 R22, P2, RZ, R66, RZ ;  /* 0x00000042ff167210 */ /* 0x000fe20007f5e0ff */
[----:B------:R-:W-:Y:S01]  /*c450*/  IMAD.WIDE.U32.X R52, R15, R15, R52, P6 ;  /* 0x0000000f0f347225 */ /* 0x000fe200030e0434 */
[----:B------:R-:W-:-:S02]  /*c460*/  IADD3 R45, P5, R67, R64, RZ ;  /* 0x00000040432d7210 */ /* 0x000fc40007fbe0ff */
[----:B------:R-:W-:Y:S01]  /*c470*/  ISETP.LT.U32.AND.EX P0, PT, R58, R71, PT, P0 ;  /* 0x000000473a00720c */ /* 0x000fe20003f01100 */
[----:B------:R-:W-:Y:S01]  /*c480*/  IMAD.MOV.U32 R4, RZ, RZ, R65 ;  /* 0x000000ffff047224 */ /* 0x000fe200078e0041 */
[----:B------:R-:W-:Y:S01]  /*c490*/  IADD3.X R93, R8, -0x1, R72, P4, P1 ;  /* 0xffffffff085d7810 */ /* 0x000fe200027e2448 */
[----:B------:R-:W-:Y:S01]  /*c4a0*/  IMAD.X R67, R45, 0x1, R66, P2 ;  /* 0x000000012d437824 */ /* 0x000fe200010e0642 */
[----:B------:R-:W-:Y:S01]  /*c4b0*/  IADD3 R71, P2, P6, -R70, R75, -R79 ;  /* 0x0000004b46477210 */ /* 0x000fe20007e5e94f */
[----:B------:R-:W-:Y:S01]  /*c4c0*/  IMAD.WIDE.U32.X R56, R89, R89, R56, P3 ;  /* 0x0000005959387225 */ /* 0x000fe200018e0438 */
[----:B------:R-:W-:Y:S02]  /*c4d0*/  ISETP.LT.U32.AND P4, PT, R62, R81, PT ;  /* 0x000000513e00720c */ /* 0x000fe40003f81070 */
[----:B------:R-:W-:Y:S01]  /*c4e0*/  ISETP.LT.U32.AND P1, PT, R22, R66, PT ;  /* 0x000000421600720c */ /* 0x000fe20003f21070 */
[----:B------:R-:W-:Y:S01]  /*c4f0*/  IMAD.WIDE.U32.X R4, R87, R87, R4, P5 ;  /* 0x0000005757047225 */ /* 0x000fe200028e0404 */
[----:B------:R-:W-:-:S02]  /*c500*/  IADD3.X R79, R8, -0x1, R79, P2, P6 ;  /* 0xffffffff084f7810 */ /* 0x000fc400017ec44f */
[----:B------:R-:W-:Y:S02]  /*c510*/  ISETP.LT.U32.AND.EX P4, PT, R63, R93, PT, P4 ;  /* 0x0000005d3f00720c */ /* 0x000fe40003f81140 */
[----:B------:R-:W-:Y:S02]  /*c520*/  ISETP.LT.U32.AND P6, PT, R52, R71, PT ;  /* 0x000000473400720c */ /* 0x000fe40003fc1070 */
[----:B------:R-:W-:Y:S02]  /*c530*/  ISETP.LT.U32.AND.EX P1, PT, R67, R45, PT, P1 ;  /* 0x0000002d4300720c */ /* 0x000fe40003f21110 */
[----:B------:R-:W-:Y:S02]  /*c540*/  SEL R45, RZ, 0x1, !P0 ;  /* 0x00000001ff2d7807 */ /* 0x000fe40004000000 */
[----:B------:R-:W-:Y:S02]  /*c550*/  SEL R77, RZ, 0x1, !P4 ;  /* 0x00000001ff4d7807 */ /* 0x000fe40006000000 */
[----:B------:R-:W-:-:S02]  /*c560*/  ISETP.LT.U32.AND.EX P0, PT, R53, R79, PT, P6 ;  /* 0x0000004f3500720c */ /* 0x000fc40003f01160 */
[----:B------:R-:W-:Y:S02]  /*c570*/  SEL R83, RZ, 0xffffffff, !P4 ;  /* 0xffffffffff537807 */ /* 0x000fe40006000000 */
[----:B------:R-:W-:Y:S02]  /*c580*/  SEL R65, RZ, 0x1, !P1 ;  /* 0x00000001ff417807 */ /* 0x000fe40004800000 */
[--C-:B------:R-:W-:Y:S02]  /*c590*/  IADD3 R45, P4, P1, -R45, R55, -R58.reuse ;  /* 0x000000372d2d7210 */ /* 0x100fe4000799e93a */
[----:B------:R-:W-:Y:S02]  /*c5a0*/  IADD3 R77, P2, P3, R77, R62, -R81 ;  /* 0x0000003e4d4d7210 */ /* 0x000fe40007b5e851 */
[----:B------:R-:W-:Y:S02]  /*c5b0*/  SEL R55, RZ, 0x1, !P0 ;  /* 0x00000001ff377807 */ /* 0x000fe40004000000 */
[----:B------:R-:W-:-:S02]  /*c5c0*/  IADD3.X R75, R8, -0x1, R58, P4, P1 ;  /* 0xffffffff084b7810 */ /* 0x000fc400027e243a */
[----:B------:R-:W-:Y:S01]  /*c5d0*/  IADD3.X R83, R83, R63, ~R93, P2, P3 ;  /* 0x0000003f53537210 */ /* 0x000fe200017e6c5d */
[----:B------:R-:W-:Y:S01]  /*c5e0*/  IMAD.WIDE.U32 R62, R59, R54, RZ ;  /* 0x000000363b3e7225 */ /* 0x000fe200078e00ff */
[----:B------:R-:W-:Y:S02]  /*c5f0*/  IADD3 R76, P1, P4, R55, R52, -R71 ;  /* 0x00000034374c7210 */ /* 0x000fe40007c3e847 */
[----:B------:R-:W-:Y:S01]  /*c600*/  ISETP.LT.U32.AND P2, PT, R56, R45, PT ;  /* 0x0000002d3800720c */ /* 0x000fe20003f41070 */
[----:B------:R-:W-:Y:S01]  /*c610*/  IMAD.WIDE.U32 R70, R61, R88, RZ ;  /* 0x000000583d467225 */ /* 0x000fe200078e00ff */
[----:B------:R-:W-:Y:S02]  /*c620*/  IADD3 R65, P3, P6, -R65, R22, -R67 ;  /* 0x0000001641417210 */ /* 0x000fe40007e7e943 */
[----:B------:R-:W-:Y:S02]  /*c630*/  SEL R97, RZ, 0xffffffff, !P0 ;  /* 0xffffffffff617807 */ /* 0x000fe40004000000 */
[----:B------:R-:W-:-:S02]  /*c640*/  ISETP.LT.U32.AND.EX P2, PT, R57, R75, PT, P2 ;  /* 0x0000004b3900720c */ /* 0x000fc40003f41120 */
[----:B------:R-:W-:Y:S01]  /*c650*/  IADD3.X R97, R97, R53, ~R79, P1, P4 ;  /* 0x0000003561617210 */ /* 0x000fe20000fe8c4f */
[----:B------:R-:W-:Y:S01]  /*c660*/  IMAD.WIDE.U32 R52, R88, R88, RZ ;  /* 0x0000005858347225 */ /* 0x000fe200078e00ff */
[----:B------:R-:W-:Y:S02]  /*c670*/  IADD3.X R67, R8, -0x1, R67, P3, P6 ;  /* 0xffffffff08437810 */ /* 0x000fe40001fec443 */
[----:B------:R-:W-:Y:S01]  /*c680*/  ISETP.LT.U32.AND P0, PT, R4, R65, PT ;  /* 0x000000410400720c */ /* 0x000fe20003f01070 */
[----:B------:R-:W-:Y:S01]  /*c690*/  IMAD.WIDE.U32 R70, P1, R88, R61, R70 ;  /* 0x0000003d58467225 */ /* 0x000fe20007820046 */
[----:B------:R-:W-:Y:S02]  /*c6a0*/  SEL R81, RZ, 0x1, !P2 ;  /* 0x00000001ff517807 */ /* 0x000fe40005000000 */
[----:B------:R-:W-:Y:S02]  /*c6b0*/  ISETP.LT.U32.AND.EX P0, PT, R5, R67, PT, P0 ;  /* 0x000000430500720c */ /* 0x000fe40003f01100 */
[----:B------:R-:W-:-:S02]  /*c6c0*/  IADD3 R22, P6, RZ, R52, RZ ;  /* 0x00000034ff167210 */ /* 0x000fc40007fde0ff */
[----:B------:R-:W-:Y:S02]  /*c6d0*/  IADD3 R55, P5, R53, R70, RZ ;  /* 0x0000004635377210 */ /* 0x000fe40007fbe0ff */
[----:B------:R-:W-:Y:S01]  /*c6e0*/  IADD3 R81, P3, P4, R81, R56, -R45 ;  /* 0x0000003851517210 */ /* 0x000fe20007c7e82d */
[----:B------:R-:W-:Y:S01]  /*c6f0*/  IMAD.MOV.U32 R56, RZ, RZ, R71 ;  /* 0x000000ffff387224 */ /* 0x000fe200078e0047 */
[----:B------:R-:W-:Y:S01]  /*c700*/  SEL R93, RZ, 0xffffffff, !P2 ;  /* 0xffffffffff5d7807 */ /* 0x000fe20005000000 */
[----:B------:R-:W-:Y:S01]  /*c710*/  IMAD.X R45, R55, 0x1, R52, P6 ;  /* 0x00000001372d7824 */ /* 0x000fe200030e0634 */
[----:B------:R-:W-:Y:S02]  /*c720*/  SEL R53, RZ, 0x1, !P0 ;  /* 0x00000001ff357807 */ /* 0x000fe40004000000 */
[----:B------:R-:W-:Y:S01]  /*c730*/  IADD3.X R93, R93, R57, ~R75, P3, P4 ;  /* 0x000000395d5d7210 */ /* 0x000fe20001fe8c4b */
[----:B------:R-:W-:Y:S01]  /*c740*/  IMAD.WIDE.U32 R62, P3, R54, R59, R62 ;  /* 0x0000003b363e7225 */ /* 0x000fe2000786003e */
[----:B------:R-:W-:-:S02]  /*c750*/  ISETP.LT.U32.AND P2, PT, R22, R52, PT ;  /* 0x000000341600720c */ /* 0x000fc40003f41070 */
[----:B------:R-:W-:Y:S01]  /*c760*/  IADD3 R72, P4, P6, R53, R4, -R65 ;  /* 0x0000000435487210 */ /* 0x000fe20007e9e841 */
[----:B------:R-:W-:Y:S01]  /*c770*/  IMAD.WIDE.U32 R52, R54, R54, RZ ;  /* 0x0000003636347225 */ /* 0x000fe200078e00ff */
[----:B------:R-:W-:Y:S02]  /*c780*/  SEL R95, RZ, 0xffffffff, !P0 ;  /* 0xffffffffff5f7807 */ /* 0x000fe40004000000 */
[----:B------:R-:W-:Y:S01]  /*c790*/  ISETP.LT.U32.AND.EX P2, PT, R45, R55, PT, P2 ;  /* 0x000000372d00720c */ /* 0x000fe20003f41120 */
[----:B------:R-:W-:Y:S01]  /*c7a0*/  IMAD.WIDE.U32 R64, R11, R20, RZ ;  /* 0x000000140b407225 */ /* 0x000fe200078e00ff */
[----:B------:R-:W-:Y:S02]  /*c7b0*/  IADD3.X R95, R95, R5, ~R67, P4, P6 ;  /* 0x000000055f5f7210 */ /* 0x000fe400027ecc43 */
[----:B------:R-:W-:Y:S01]  /*c7c0*/  IADD3 R74, P6, RZ, R52, RZ ;  /* 0x00000034ff4a7210 */ /* 0x000fe20007fde0ff */
[----:B------:R-:W-:Y:S01]  /*c7d0*/  IMAD.X R57, RZ, RZ, RZ, P1 ;  /* 0x000000ffff397224 */ /* 0x000fe200008e06ff */
[----:B------:R-:W-:Y:S01]  /*c7e0*/  IADD3 R78, P4, R53, R62, RZ ;  /* 0x0000003e354e7210 */ /* 0x000fe20007f9e0ff */
[----:B------:R-:W-:Y:S01]  /*c7f0*/  IMAD.WIDE.U32 R4, R20, R20, RZ ;  /* 0x0000001414047225 */ /* 0x000fe200078e00ff */
[----:B------:R-:W-:-:S02]  /*c800*/  ISETP.LT.U32.AND P0, PT, R74, R52, PT ;  /* 0x000000344a00720c */ /* 0x000fc40003f01070 */
[----:B------:R-:W-:Y:S01]  /*c810*/  SEL R71, RZ, 0x1, !P2 ;  /* 0x00000001ff477807 */ /* 0x000fe20005000000 */
[----:B------:R-:W-:Y:S01]  /*c820*/  IMAD.WIDE.U32 R64, P1, R20, R11, R64 ;  /* 0x0000000b14407225 */ /* 0x000fe20007820040 */
[--C-:B------:R-:W-:Y:S02]  /*c830*/  SHF.R.U32.HI R21, RZ, 0x18, R31.reuse ;  /* 0x00000018ff157819 */ /* 0x100fe4000001161f */
[----:B------:R-:W-:Y:S01]  /*c840*/  SHF.R.U32.HI R31, RZ, 0x10, R31 ;  /* 0x00000010ff1f7819 */ /* 0x000fe2000001161f */
[----:B------:R-:W-:Y:S01]  /*c850*/  IMAD.X R107, R78, 0x1, R52, P6 ;  /* 0x000000014e6b7824 */ /* 0x000fe200030e0634 */
[----:B------:R-:W-:Y:S01]  /*c860*/  IADD3 R58, P6, RZ, R4, RZ ;  /* 0x00000004ff3a7210 */ /* 0x000fe20007fde0ff */
[----:B------:R-:W-:Y:S01]  /*c870*/  IMAD.X R67, RZ, RZ, RZ, P3 ;  /* 0x000000ffff437224 */ /* 0x000fe200018e06ff */
[----:B------:R-:W-:Y:S01]  /*c880*/  IADD3 R70, P3, R5, R64, RZ ;  /* 0x0000004005467210 */ /* 0x000fe20007f7e0ff */
[----:B------:R-:W-:Y:S01]  /*c890*/  IMAD.WIDE.U32 R52, R10, R9, RZ ;  /* 0x000000090a347225 */ /* 0x000fe200078e00ff */
[----:B------:R-:W1:Y:S03]  /*c8a0*/  LDC.U8 R21, c[0x3][R21] ;  /* 0x00c0000015157b82 */ /* 0x000e660000000000 */
[----:B------:R-:W-:-:S02]  /*c8b0*/  IMAD.X R75, R70, 0x1, R4, P6 ;  /* 0x00000001464b7824 */ /* 0x000fc400030e0604 */
[----:B------:R-:W-:Y:S02]  /*c8c0*/  IMAD.MOV.U32 R66, RZ, RZ, R63 ;  /* 0x000000ffff427224 */ /* 0x000fe400078e003f */
[----:B------:R-:W-:-:S04]  /*c8d0*/  IMAD.WIDE.U32 R52, P6, R9, R10, R52 ;  /* 0x0000000a09347225 */ /* 0x000fc800078c0034 */
[----:B------:R-:W-:-:S04]  /*c8e0*/  IMAD.WIDE.U32 R62, R9, R9, RZ ;  /* 0x00000009093e7225 */ /* 0x000fc800078e00ff */
[----:B------:R-:W-:Y:S01]  /*c8f0*/  IMAD.X R5, RZ, RZ, RZ, P1 ;  /* 0x000000ffff057224 */ /* 0x000fe200008e06ff */
[----:B------:R-:W-:Y:S01]  /*c900*/  ISETP.LT.U32.AND P1, PT, R58, R4, PT ;  /* 0x000000043a00720c */ /* 0x000fe20003f21070 */
[----:B------:R-:W-:Y:S01]  /*c910*/  IMAD.WIDE.U32.X R56, R61, R61, R56, P5 ;  /* 0x0000003d3d387225 */ /* 0x000fe200028e0438 */
[----:B------:R-:W-:Y:S02]  /*c920*/  IADD3 R55, P5, RZ, R62, RZ ;  /* 0x0000003eff377210 */ /* 0x000fe40007fbe0ff */
[----:B------:R-:W-:Y:S01]  /*c930*/  IADD3 R63, P2, R63, R52, RZ ;  /* 0x000000343f3f7210 */ /* 0x000fe20007f5e0ff */
[----:B------:R-:W-:Y:S01]  /*c940*/  IMAD.MOV.U32 R4, RZ, RZ, R65 ;  /* 0x000000ffff047224 */ /* 0x000fe200078e0041 */
[----:B------:R-:W-:Y:S01]  /*c950*/  ISETP.LT.U32.AND.EX P1, PT, R75, R70, PT, P1 ;  /* 0x000000464b00720c */ /* 0x000fe20003f21110 */
[----:B------:R-:W-:Y:S01]  /*c960*/  IMAD.X R65, RZ, RZ, RZ, P6 ;  /* 0x000000ffff417224 */ /* 0x000fe200030e06ff */
[----:B------:R-:W-:Y:S01]  /*c970*/  ISETP.LT.U32.AND.EX P6, PT, R107, R78, PT, P0 ;  /* 0x0000004e6b00720c */ /* 0x000fe20003fc1100 */
[----:B------:R-:W-:Y:S01]  /*c980*/  IMAD.MOV.U32 R64, RZ, RZ, R53 ;  /* 0x000000ffff407224 */ /* 0x000fe200078e0035 */
[----:B------:R-:W-:Y:S01]  /*c990*/  ISETP.LT.U32.AND P0, PT, R55, R62, PT ;  /* 0x0000003e3700720c */ /* 0x000fe20003f01070 */
[----:B------:R-:W-:Y:S01]  /*c9a0*/  IMAD.X R62, R63, 0x1, R62, P5 ;  /* 0x000000013f3e7824 */ /* 0x000fe200028e063e */
[----:B------:R-:W-:Y:S01]  /*c9b0*/  SEL R99, RZ, 0x1, !P6 ;  /* 0x00000001ff637807 */ /* 0x000fe20007000000 */
[----:B------:R-:W-:Y:S01]  /*c9c0*/  IMAD.WIDE.U32.X R52, R59, R59, R66, P4 ;  /* 0x0000003b3b347225 */ /* 0x000fe200020e0442 */
[----:B------:R-:W-:-:S02]  /*c9d0*/  IADD3 R71, P5, P4, -R71, R22, -R45 ;  /* 0x0000001647477210 */ /* 0x000fc40007cbe92d */
[----:B------:R-:W-:Y:S01]  /*c9e0*/  ISETP.LT.U32.AND.EX P0, PT, R62, R63, PT, P0 ;  /* 0x0000003f3e00720c */ /* 0x000fe20003f01100 */
[----:B------:R-:W-:Y:S01]  /*c9f0*/  IMAD.WIDE.U32.X R4, R11, R11, R4, P3 ;  /* 0x0000000b0b047225 */ /* 0x000fe200018e0404 */
[----:B------:R-:W-:Y:S02]  /*ca00*/  IADD3.X R109, R8, -0x1, R45, P5, P4 ;  /* 0xffffffff086d7810 */ /* 0x000fe40002fe842d */
[----:B------:R-:W-:Y:S01]  /*ca10*/  SEL R63, RZ, 0x1, !P1 ;  /* 0x00000001ff3f7807 */ /* 0x000fe20004800000 */
[----:B------:R-:W-:Y:S01]  /*ca20*/  IMAD.WIDE.U32.X R64, R10, R10, R64, P2 ;  /* 0x0000000a0a407225 */ /* 0x000fe200010e0440 */
[----:B------:R-:W-:Y:S02]  /*ca30*/  ISETP.LT.U32.AND P4, PT, R56, R71, PT ;  /* 0x000000473800720c */ /* 0x000fe40003f81070 */
[----:B------:R-:W-:Y:S02]  /*ca40*/  SEL R67, RZ, 0x1, !P0 ;  /* 0x00000001ff437807 */ /* 0x000fe40004000000 */
[----:B------:R-:W-:-:S02]  /*ca50*/  IADD3 R63, P3, P0, -R63, R58, -R75 ;  /* 0x0000003a3f3f7210 */ /* 0x000fc4000787e94b */
[----:B------:R-:W-:Y:S02]  /*ca60*/  ISETP.LT.U32.AND.EX P4, PT, R57, R109, PT, P4 ;  /* 0x0000006d3900720c */ /* 0x000fe40003f81140 */
[----:B------:R-:W-:Y:S02]  /*ca70*/  IADD3 R99, P6, P1, -R99, R74, -R107 ;  /* 0x0000004a63637210 */ /* 0x000fe400079de96b */
[----:B------:R-:W-:Y:S01]  /*ca80*/  SEL R79, RZ, 0x1, !P4 ;  /* 0x00000001ff4f7807 */ /* 0x000fe20006000000 */
[----:B-1----:R-:W-:Y:S01]  /*ca90*/  IMAD.SHL.U32 R21, R21, 0x1000000, RZ ;  /* 0x0100000015157824 */ /* 0x002fe200078e00ff */
[C---:B------:R-:W-:Y:S02]  /*caa0*/  IADD3.X R75, R8.reuse, -0x1, R75, P3, P0 ;  /* 0xffffffff084b7810 */ /* 0x040fe40001fe044b */
[----:B------:R-:W-:Y:S02]  /*cab0*/  IADD3 R67, P2, P5, -R67, R55, -R62 ;  /* 0x0000003743437210 */ /* 0x000fe40007d5e93e */
[----:B------:R-:W-:-:S02]  /*cac0*/  IADD3.X R107, R8, -0x1, R107, P6, P1 ;  /* 0xffffffff086b7810 */ /* 0x000fc400037e246b */
[----:B------:R-:W-:Y:S02]  /*cad0*/  ISETP.LT.U32.AND P0, PT, R4, R63, PT ;  /* 0x0000003f0400720c */ /* 0x000fe40003f01070 */
[----:B------:R-:W-:Y:S02]  /*cae0*/  ISETP.LT.U32.AND P1, PT, R52, R99, PT ;  /* 0x000000633400720c */ /* 0x000fe40003f21070 */
[----:B------:R-:W-:Y:S02]  /*caf0*/  IADD3 R79, P3, P6, R79, R56, -R71 ;  /* 0x000000384f4f7210 */ /* 0x000fe40007e7e847 */
[----:B------:R-:W-:Y:S02]  /*cb00*/  IADD3.X R71, R8, -0x1, R62, P2, P5 ;  /* 0xffffffff08477810 */ /* 0x000fe400017ea43e */
[----:B------:R-:W-:Y:S02]  /*cb10*/  ISETP.LT.U32.AND.EX P0, PT, R5, R75, PT, P0 ;  /* 0x0000004b0500720c */ /* 0x000fe40003f01100 */
[----:B------:R-:W-:-:S02]  /*cb20*/  ISETP.LT.U32.AND.EX P1, PT, R53, R107, PT, P1 ;  /* 0x0000006b3500720c */ /* 0x000fc40003f21110 */
[----:B------:R-:W-:Y:S02]  /*cb30*/  ISETP.LT.U32.AND P2, PT, R64, R67, PT ;  /* 0x000000434000720c */ /* 0x000fe40003f41070 */
[----:B------:R-:W-:Y:S02]  /*cb40*/  SEL R101, RZ, 0xffffffff, !P4 ;  /* 0xffffffffff657807 */ /* 0x000fe40006000000 */
[----:B------:R-:W-:Y:S02]  /*cb50*/  SEL R45, RZ, 0x1, !P0 ;  /* 0x00000001ff2d7807 */ /* 0x000fe40004000000 */
[----:B------:R-:W-:Y:S02]  /*cb60*/  SEL R55, RZ, 0x1, !P1 ;  /* 0x00000001ff377807 */ /* 0x000fe40004800000 */
[----:B------:R-:W-:Y:S02]  /*cb70*/  ISETP.LT.U32.AND.EX P2, PT, R65, R71, PT, P2 ;  /* 0x000000474100720c */ /* 0x000fe40003f41120 */
[----:B------:R-:W-:Y:S01]  /*cb80*/  IADD3.X R101, R101, R57, ~R109, P3, P6 ;  /* 0x0000003965657210 */ /* 0x000fe20001fecc6d */
[----:B------:R-:W-:Y:S01]  /*cb90*/  IMAD.WIDE.U32 R56, R105, R24, RZ ;  /* 0x0000001869387225 */ /* 0x000fe200078e00ff */
[----:B------:R-:W-:-:S02]  /*cba0*/  IADD3 R58, P6, P3, R45, R4, -R63 ;  /* 0x000000042d3a7210 */ /* 0x000fc40007bde83f */
[----:B------:R-:W-:Y:S01]  /*cbb0*/  IADD3 R55, P5, P4, R55, R52, -R99 ;  /* 0x0000003437377210 */ /* 0x000fe20007cbe863 */
[----:B------:R-:W-:Y:S01]  /*cbc0*/  IMAD.WIDE.U32 R62, R105, R49, RZ ;  /* 0x00000031693e7225 */ /* 0x000fe200078e00ff */
[----:B------:R-:W-:Y:S02]  /*cbd0*/  SEL R45, RZ, 0x1, !P2 ;  /* 0x00000001ff2d7807 */ /* 0x000fe40005000000 */
[----:B------:R-:W-:Y:S02]  /*cbe0*/  SEL R99, RZ, 0xffffffff, !P1 ;  /* 0xffffffffff637807 */ /* 0x000fe40004800000 */
[----:B------:R-:W-:Y:S02]  /*cbf0*/  SEL R4, RZ, 0xffffffff, !P0 ;  /* 0xffffffffff047807 */ /* 0x000fe40004000000 */
[----:B------:R-:W-:Y:S02]  /*cc00*/  IADD3 R22, P0, P1, R45, R64, -R67 ;  /* 0x000000402d167210 */ /* 0x000fe4000791e843 */
[----:B------:R-:W-:Y:S01]  /*cc10*/  IADD3.X R99, R99, R53, ~R107, P5, P4 ;  /* 0x0000003563637210 */ /* 0x000fe20002fe8c6b */
[----:B------:R-:W-:Y:S01]  /*cc20*/  IMAD.WIDE.U32 R52, R49, R24, RZ ;  /* 0x0000001831347225 */ /* 0x000fe200078e00ff */
[----:B------:R-:W-:-:S02]  /*cc30*/  SEL R64, RZ, 0xffffffff, !P2 ;  /* 0xffffffffff407807 */ /* 0x000fc40005000000 */
[----:B------:R-:W-:Y:S01]  /*cc40*/  IADD3.X R45, R4, R5, ~R75, P6, P3 ;  /* 0x00000005042d7210 */ /* 0x000fe200037e6c4b */
[----:B------:R-:W-:-:S04]  /*cc50*/  IMAD.WIDE.U32 R56, P2, R25, R49, R56 ;  /* 0x0000003119387225 */ /* 0x000fc80007840038 */
[----:B------:R-:W-:-:S04]  /*cc60*/  IMAD.WIDE.U32 R62, P4, R49, R105, R62 ;  /* 0x00000069313e7225 */ /* 0x000fc8000788003e */
[----:B------:R-:W-:Y:S01]  /*cc70*/  IMAD.WIDE.U32 R4, R49, R49, RZ ;  /* 0x0000003131047225 */ /* 0x000fe200078e00ff */
[----:B------:R-:W-:Y:S02]  /*cc80*/  IADD3.X R49, R64, R65, ~R71, P0, P1 ;  /* 0x0000004140317210 */ /* 0x000fe400007e2c47 */
[----:B------:R-:W-:Y:S01]  /*cc90*/  IADD3 R111, P0, RZ, R52, RZ ;  /* 0x00000034ff6f7210 */ /* 0x000fe20007f1e0ff */
[----:B------:R-:W-:Y:S01]  /*cca0*/  IMAD.X R71, RZ, RZ, RZ, P2 ;  /* 0x000000ffff477224 */ /* 0x000fe200010e06ff */
[----:B------:R-:W-:Y:S01]  /*ccb0*/  IADD3 R113, P2, R53, R56, RZ ;  /* 0x0000003835717210 */ /* 0x000fe20007f5e0ff */
[----:B------:R-:W-:Y:S01]  /*ccc0*/  IMAD.X R67, RZ, RZ, RZ, P4 ;  /* 0x000000ffff437224 */ /* 0x000fe200020e06ff */
[----:B------:R-:W-:Y:S01]  /*ccd0*/  IADD3 R115, P1, R5, R62, RZ ;  /* 0x0000003e05737210 */ /* 0x000fe20007f3e0ff */
[----:B------:R-:W-:Y:S01]  /*cce0*/  IMAD.MOV.U32 R70, RZ, RZ, R57 ;  /* 0x000000ffff467224 */ /* 0x000fe200078e0039 */
[----:B------:R-:W-:Y:S01]  /*ccf0*/  IADD3 R109, P4, RZ, R4, RZ ;  /* 0x00000004ff6d7210 */ /* 0x000fe20007f9e0ff */
[----:B------:R-:W-:Y:S01]  /*cd00*/  IMAD.WIDE.U32 R56, R85, R40, RZ ;  /* 0x0000002855387225 */ /* 0x000fe200078e00ff */
[----:B------:R-:W-:-:S03]  /*cd10*/  ISETP.LT.U32.AND P3, PT, R111, R52, PT ;  /* 0x000000346f00720c */ /* 0x000fc60003f61070 */
[----:B------:R-:W-:Y:S02]  /*cd20*/  IMAD.MOV.U32 R66, RZ, RZ, R63 ;  /* 0x000000ffff427224 */ /* 0x000fe400078e003f */
[----:B------:R-:W-:-:S04]  /*cd30*/  IMAD.WIDE.U32 R62, R85, R50, RZ ;  /* 0x00000032553e7225 */ /* 0x000fc800078e00ff */
[----:B------:R-:W-:Y:S01]  /*cd40*/  IMAD.X R78, R113, 0x1, R52, P0 ;  /* 0x00000001714e7824 */ /* 0x000fe200000e0634 */
[----:B------:R-:W-:Y:S01]  /*cd50*/  ISETP.LT.U32.AND P0, PT, R109, R4, PT ;  /* 0x000000046d00720c */ /* 0x000fe20003f01070 */
[----:B------:R-:W-:Y:S02]  /*cd60*/  IMAD.X R82, R115, 0x1, R4, P4 ;  /* 0x0000000173527824 */ /* 0x000fe400020e0604 */
[----:B------:R-:W-:Y:S01]  /*cd70*/  IMAD.WIDE.U32 R56, P5, R91, R50, R56 ;  /* 0x000000325b387225 */ /* 0x000fe200078a0038 */
[----:B------:R-:W-:Y:S02]  /*cd80*/  ISETP.LT.U32.AND.EX P3, PT, R78, R113, PT, P3 ;  /* 0x000000714e00720c */ /* 0x000fe40003f61130 */
[----:B------:R-:W-:Y:S01]  /*cd90*/  ISETP.LT.U32.AND.EX P0, PT, R82, R115, PT, P0 ;  /* 0x000000735200720c */ /* 0x000fe20003f01100 */
[----:B------:R-:W-:Y:S01]  /*cda0*/  IMAD.WIDE.U32 R4, R50, R40, RZ ;  /* 0x0000002832047225 */ /* 0x000fe200078e00ff */
[----:B------:R-:W-:-:S03]  /*cdb0*/  SEL R113, RZ, 0x1, !P3 ;  /* 0x00000001ff717807 */ /* 0x000fc60005800000 */
[----:B------:R-:W-:-:S04]  /*cdc0*/  IMAD.WIDE.U32 R62, P6, R50, R85, R62 ;  /* 0x00000055323e7225 */ /* 0x000fc800078c003e */
[----:B------:R-:W-:-:S04]  /*cdd0*/  IMAD.WIDE.U32 R52, R50, R50, RZ ;  /* 0x0000003232347225 */ /* 0x000fc800078e00ff */
[----:B------:R-:W-:Y:S01]  /*cde0*/  IMAD.X R65, RZ, RZ, RZ, P5 ;  /* 0x000000ffff417224 */ /* 0x000fe200028e06ff */
[----:B------:R-:W-:Y:S01]  /*cdf0*/  IADD3 R50, P5, R5, R56, RZ ;  /* 0x0000003805327210 */ /* 0x000fe20007fbe0ff */
[-C--:B------:R-:W-:Y:S01]  /*ce00*/  IMAD.WIDE.U32.X R24, R25, R105.reuse, R70, P2 ;  /* 0x0000006919187225 */ /* 0x080fe200010e0446 */
[----:B------:R-:W-:Y:S02]  /*ce10*/  IADD3 R40, P2, RZ, R4, RZ ;  /* 0x00000004ff287210 */ /* 0x000fe40007f5e0ff */
[----:B------:R-:W-:Y:S01]  /*ce20*/  IADD3 R107, P4, R53, R62, RZ ;  /* 0x0000003e356b7210 */ /* 0x000fe20007f9e0ff */
[----:B------:R-:W-:Y:S02]  /*ce30*/  IMAD.MOV.U32 R74, RZ, RZ, R63 ;  /* 0x000000ffff4a7224 */ /* 0x000fe400078e003f */
[----:B------:R-:W-:Y:S01]  /*ce40*/  IMAD.WIDE.U32.X R66, R105, R105, R66, P1 ;  /* 0x0000006969427225 */ /* 0x000fe200008e0442 */
[----:B------:R-:W-:-:S03]  /*ce50*/  ISETP.LT.U32.AND P1, PT, R40, R4, PT ;  /* 0x000000042800720c */ /* 0x000fc60003f21070 */
[----:B------:R-:W-:Y:S01]  /*ce60*/  IMAD.X R75, RZ, RZ, RZ, P6 ;  /* 0x000000ffff4b7224 */ /* 0x000fe200030e06ff */
[-C--:B------:R-:W-:Y:S01]  /*ce70*/  IADD3 R105, P6, RZ, R52.reuse, RZ ;  /* 0x00000034ff697210 */ /* 0x080fe20007fde0ff */
[----:B------:R-:W-:Y:S02]  /*ce80*/  IMAD.X R63, R50, 0x1, R4, P2 ;  /* 0x00000001323f7824 */ /* 0x000fe400010e0604 */
[----:B------:R-:W-:Y:S01]  /*ce90*/  IMAD.WIDE.U32 R4, R103, R69, RZ ;  /* 0x0000004567047225 */ /* 0x000fe200078e00ff */
[----:B------:R-:W-:Y:S02]  /*cea0*/  ISETP.LT.U32.AND P2, PT, R105, R52, PT ;  /* 0x000000346900720c */ /* 0x000fe40003f41070 */
[----:B------:R-:W-:Y:S01]  /*ceb0*/  ISETP.LT.U32.AND.EX P1, PT, R63, R50, PT, P1 ;  /* 0x000000323f00720c */ /* 0x000fe20003f21110 */
[----:B------:R-:W-:Y:S02]  /*cec0*/  IMAD.MOV.U32 R64, RZ, RZ, R57 ;  /* 0x000000ffff407224 */ /* 0x000fe400078e0039 */
[----:B------:R-:W-:-:S02]  /*ced0*/  IMAD.X R70, R107, 0x1, R52, P6 ;  /* 0x000000016b467824 */ /* 0x000fc400030e0634 */
[----:B------:R-:W-:Y:S01]  /*cee0*/  IMAD.WIDE.U32 R52, P3, R69, R103, R4 ;  /* 0x0000006745347225 */ /* 0x000fe20007860004 */
[----:B------:R-:W-:Y:S02]  /*cef0*/  SEL R4, RZ, 0x1, !P0 ;  /* 0x00000001ff047807 */ /* 0x000fe40004000000 */
[----:B------:R-:W-:Y:S01]  /*cf00*/  ISETP.LT.U32.AND.EX P2, PT, R70, R107, PT, P2 ;  /* 0x0000006b4600720c */ /* 0x000fe20003f41120 */
[----:B------:R-:W-:Y:S01]  /*cf10*/  IMAD.WIDE.U32.X R64, R91, R85, R64, P5 ;  /* 0x000000555b407225 */ /* 0x000fe200028e0440 */
[----:B------:R-:W-:Y:S02]  /*cf20*/  IADD3 R113, P0, P5, -R113, R111, -R78 ;  /* 0x0000006f71717210 */ /* 0x000fe40007d1e94e */
[----:B------:R-:W-:Y:S01]  /*cf30*/  SEL R91, RZ, 0x1, !P1 ;  /* 0x00000001ff5b7807 */ /* 0x000fe20004800000 */
[----:B------:R-:W-:Y:S01]  /*cf40*/  IMAD.WIDE.U32.X R74, R85, R85, R74, P4 ;  /* 0x00000055554a7225 */ /* 0x000fe200020e044a */
[----:B------:R-:W-:Y:S02]  /*cf50*/  IADD3.X R115, R8, -0x1, R78, P0, P5 ;  /* 0xffffffff08737810 */ /* 0x000fe400007ea44e */
[----:B------:R-:W-:Y:S01]  /*cf60*/  IADD3 R109, P5, P6, -R4, R109, -R82 ;  /* 0x0000006d046d7210 */ /* 0x000fe20007ebe952 */
[----:B------:R-:W-:Y:S01]  /*cf70*/  IMAD.WIDE.U32 R56, R69, R69, RZ ;  /* 0x0000004545387225 */ /* 0x000fe200078e00ff */
[----:B------:R-:W-:-:S02]  /*cf80*/  ISETP.LT.U32.AND P0, PT, R24, R113, PT ;  /* 0x000000711800720c */ /* 0x000fc40003f01070 */
[----:B------:R-:W-:Y:S01]  /*cf90*/  IADD3.X R111, R8, -0x1, R82, P5, P6 ;  /* 0xffffffff086f7810 */ /* 0x000fe20002fec452 */
[----:B------:R-:W-:Y:S01]  /*cfa0*/  IMAD.MOV.U32 R4, RZ, RZ, R53 ;  /* 0x000000ffff047224 */ /* 0x000fe200078e0035 */
[----:B------:R-:W-:Y:S01]  /*cfb0*/  ISETP.LT.U32.AND.EX P0, PT, R25, R115, PT, P0 ;  /* 0x000000731900720c */ /* 0x000fe20003f01100 */
[----:B------:R-:W-:Y:S01]  /*cfc0*/  IMAD.X R5, RZ, RZ, RZ, P3 ;  /* 0x000000ffff057224 */ /* 0x000fe200018e06ff */
[--C-:B------:R-:W-:Y:S02]  /*cfd0*/  IADD3 R91, P1, P5, -R91, R40, -R63.reuse ;  /* 0x000000285b5b7210 */ /* 0x100fe40007d3e93f */
[----:B------:R-:W-:Y:S02]  /*cfe0*/  ISETP.LT.U32.AND P4, PT, R66, R109, PT ;  /* 0x0000006d4200720c */ /* 0x000fe40003f81070 */
[----:B------:R-:W-:Y:S02]  /*cff0*/  SEL R53, RZ, 0x1, !P0 ;  /* 0x00000001ff357807 */ /* 0x000fe40004000000 */
[----:B------:R-:W-:-:S02]  /*d000*/  IADD3.X R85, R8, -0x1, R63, P1, P5 ;  /* 0xffffffff08557810 */ /* 0x000fc40000fea43f */
[----:B------:R-:W-:Y:S02]  /*d010*/  ISETP.LT.U32.AND P6, PT, R64, R91, PT ;  /* 0x0000005b4000720c */ /* 0x000fe40003fc1070 */
[----:B------:R-:W-:Y:S02]  /*d020*/  ISETP.LT.U32.AND.EX P1, PT, R67, R111, PT, P4 ;  /* 0x0000006f4300720c */ /* 0x000fe40003f21140 */
[----:B------:R-:W-:Y:S02]  /*d030*/  IADD3 R71, P3, R57, R52, RZ ;  /* 0x0000003439477210 */ /* 0x000fe40007f7e0ff */
[----:B------:R-:W-:Y:S02]  /*d040*/  SEL R57, RZ, 0xffffffff, !P0 ;  /* 0xffffffffff397807 */ /* 0x000fe40004000000 */
[----:B------:R-:W-:Y:S01]  /*d050*/  IADD3 R50, P4, P5, R53, R24, -R113 ;  /* 0x0000001835327210 */ /* 0x000fe20007d9e871 */
[----:B------:R-:W-:Y:S01]  /*d060*/  IMAD.WIDE.U32 R52, R103, R16, RZ ;  /* 0x0000001067347225 */ /* 0x000fe200078e00ff */
[----:B------:R-:W-:-:S02]  /*d070*/  ISETP.LT.U32.AND.EX P0, PT, R65, R85, PT, P6 ;  /* 0x000000554100720c */ /* 0x000fc40003f01160 */
[----:B------:R-:W-:Y:S01]  /*d080*/  SEL R63, RZ, 0x1, !P1 ;  /* 0x00000001ff3f7807 */ /* 0x000fe20004800000 */
[----:B------:R-:W-:Y:S01]  /*d090*/  IMAD.WIDE.U32.X R4, R103, R103, R4, P3 ;  /* 0x0000006767047225 */ /* 0x000fe200018e0404 */
[----:B------:R-:W-:Y:S02]  /*d0a0*/  IADD3.X R40, R57, R25, ~R115, P4, P5 ;  /* 0x0000001939287210 */ /* 0x000fe400027eac73 */
[----:B------:R-:W-:Y:S01]  /*d0b0*/  SEL R25, RZ, 0x1, !P0 ;  /* 0x00000001ff197807 */ /* 0x000fe20004000000 */
[----:B------:R-:W-:Y:S01]  /*d0c0*/  IMAD.WIDE.U32 R52, P6, R17, R69, R52 ;  /* 0x0000004511347225 */ /* 0x000fe200078c0034 */
[----:B------:R-:W-:Y:S02]  /*d0d0*/  IADD3 R63, P4, P5, R63, R66, -R109 ;  /* 0x000000423f3f7210 */ /* 0x000fe40007d9e86d */
[----:B------:R-:W-:Y:S01]  /*d0e0*/  SEL R66, RZ, 0xffffffff, !P1 ;  /* 0xffffffffff427807 */ /* 0x000fe20004800000 */
[----:B------:R-:W-:Y:S01]  /*d0f0*/  IMAD.MOV.U32 R90, RZ, RZ, R53 ;  /* 0x000000ffff5a7224 */ /* 0x000fe200078e0035 */
[----:B------:R-:W-:-:S02]  /*d100*/  SEL R57, RZ, 0x1, !P2 ;  /* 0x00000001ff397807 */ /* 0x000fc40005000000 */
[----:B------:R-:W-:Y:S01]  /*d110*/  IADD3 R62, P1, P2, R25, R64, -R91 ;  /* 0x00000040193e7210 */ /* 0x000fe20007a3e85b */
[----:B------:R-:W-:Y:S01]  /*d120*/  IMAD.WIDE.U32 R24, R69, R16, RZ ;  /* 0x0000001045187225 */ /* 0x000fe200078e00ff */
[----:B------:R-:W-:Y:S02]  /*d130*/  IADD3.X R69, R66, R67, ~R111, P4, P5 ;  /* 0x0000004342457210 */ /* 0x000fe400027eac6f */
[----:B------:R-:W-:Y:S01]  /*d140*/  SEL R64, RZ, 0xffffffff, !P0 ;  /* 0xffffffffff407807 */ /* 0x000fe20004000000 */
[----:B------:R-:W-:Y:S01]  /*d150*/  IMAD.X R91, RZ, RZ, RZ, P6 ;  /* 0x000000ffff5b7224 */ /* 0x000fe200030e06ff */
[--C-:B------:R-:W-:Y:S02]  /*d160*/  IADD3 R105, P0, P5, -R57, R105, -R70.reuse ;  /* 0x0000006939697210 */ /* 0x100fe40007d1e946 */
[----:B------:R-:W-:Y:S02]  /*d170*/  IADD3.X R64, R64, R65, ~R85, P1, P2 ;  /* 0x0000004140407210 */ /* 0x000fe40000fe4c55 */
[----:B------:R-:W-:-:S02]  /*d180*/  IADD3.X R85, R8, -0x1, R70, P0, P5 ;  /* 0xffffffff08557810 */ /* 0x000fc400007ea446 */
[----:B------:R-:W-:Y:S02]  /*d190*/  ISETP.LT.U32.AND P5, PT, R74, R105, PT ;  /* 0x000000694a00720c */ /* 0x000fe40003fa1070 */
[----:B------:R-:W-:Y:S01]  /*d1a0*/  IADD3 R25, P4, R25, R52, RZ ;  /* 0x0000003419197210 */ /* 0x000fe20007f9e0ff */
[----:B------:R-:W-:Y:S01]  /*d1b0*/  IMAD.WIDE.U32 R52, R73, R68, RZ ;  /* 0x0000004449347225 */ /* 0x000fe200078e00ff */
[----:B------:R-:W-:Y:S02]  /*d1c0*/  IADD3 R66, P1, RZ, R24, RZ ;  /* 0x00000018ff427210 */ /* 0x000fe40007f3e0ff */
[----:B------:R-:W-:Y:S02]  /*d1d0*/  IADD3 R16, P2, RZ, R56, RZ ;  /* 0x00000038ff107210 */ /* 0x000fe40007f5e0ff */
[----:B------:R-:W-:Y:S01]  /*d1e0*/  ISETP.LT.U32.AND.EX P5, PT, R75, R85, PT, P5 ;  /* 0x000000554b00720c */ /* 0x000fe20003fa1150 */
[----:B------:R-:W-:Y:S01]  /*d1f0*/  IMAD.X R117, R25, 0x1, R24, P1 ;  /* 0x0000000119757824 */ /* 0x000fe200008e0618 */
[----:B------:R-:W-:Y:S01]  /*d200*/  ISETP.LT.U32.AND P0, PT, R66, R24, PT ;  /* 0x000000184200720c */ /* 0x000fe20003f01070 */
[----:B------:R-:W-:Y:S01]  /*d210*/  IMAD.X R113, R71, 0x1, R56, P2 ;  /* 0x0000000147717824 */ /* 0x000fe200010e0638 */
[----:B------:R-:W-:Y:S01]  /*d220*/  SEL R67, RZ, 0x1, !P5 ;  /* 0x00000001ff437807 */ /* 0x000fe20006800000 */
[----:B------:R-:W-:Y:S01]  /*d230*/  IMAD.WIDE.U32 R52, P2, R68, R73, R52 ;  /* 0x0000004944347225 */ /* 0x000fe20007840034 */
[----:B------:R-:W-:-:S02]  /*d240*/  ISETP.LT.U32.AND P1, PT, R16, R56, PT ;  /* 0x000000381000720c */ /* 0x000fc40003f21070 */
[----:B------:R-:W-:Y:S01]  /*d250*/  SEL R65, RZ, 0xffffffff, !P5 ;  /* 0xffffffffff417807 */ /* 0x000fe20006800000 */
[----:B------:R-:W-:Y:S01]  /*d260*/  IMAD.WIDE.U32 R56, R73, R18, RZ ;  /* 0x0000001249387225 */ /* 0x000fe200078e00ff */
[----:B------:R-:W-:Y:S02]  /*d270*/  ISETP.LT.U32.AND.EX P0, PT, R117, R25, PT, P0 ;  /* 0x000000197500720c */ /* 0x000fe40003f01100 */
[----:B------:R-:W-:Y:S01]  /*d280*/  IADD3 R67, P5, P6, R67, R74, -R105 ;  /* 0x0000004a43437210 */ /* 0x000fe20007ebe869 */
[-C--:B------:R-:W-:Y:S01]  /*d290*/  IMAD.WIDE.U32 R24, R68, R68.reuse, RZ ;  /* 0x0000004444187225 */ /* 0x080fe200078e00ff */
[----:B------:R-:W-:Y:S02]  /*d2a0*/  ISETP.LT.U32.AND.EX P1, PT, R113, R71, PT, P1 ;  /* 0x000000477100720c */ /* 0x000fe40003f21110 */
[----:B------:R-:W-:Y:S01]  /*d2b0*/  IADD3.X R65, R65, R75, ~R85, P5, P6 ;  /* 0x0000004b41417210 */ /* 0x000fe20002fecc55 */
[----:B------:R-:W-:Y:S01]  /*d2c0*/  IMAD.WIDE.U32 R56, P6, R19, R68, R56 ;  /* 0x0000004413387225 */ /* 0x000fe200078c0038 */
[----:B------:R-:W-:-:S02]  /*d2d0*/  SEL R115, RZ, 0x1, !P0 ;  /* 0x00000001ff737807 */ /* 0x000fc40004000000 */
[----:B------:R-:W-:Y:S01]  /*d2e0*/  SEL R111, RZ, 0x1, !P1 ;  /* 0x00000001ff6f7807 */ /* 0x000fe20004800000 */
[----:B------:R-:W-:Y:S01]  /*d2f0*/  IMAD.X R71, RZ, RZ, RZ, P2 ;  /* 0x000000ffff477224 */ /* 0x000fe200010e06ff */
[----:B------:R-:W-:Y:S01]  /*d300*/  IADD3 R105, P2, R25, R52, RZ ;  /* 0x0000003419697210 */ /* 0x000fe20007f5e0ff */
[----:B------:R-:W-:Y:S01]  /*d310*/  IMAD.MOV.U32 R70, RZ, RZ, R53 ;  /* 0x000000ffff467224 */ /* 0x000fe200078e0035 */
[----:B------:R-:W-:Y:S01]  /*d320*/  IADD3 R115, P0, P5, -R115, R66, -R117 ;  /* 0x0000004273737210 */ /* 0x000fe20007d1e975 */
[----:B------:R-:W-:-:S03]  /*d330*/  IMAD.WIDE.U32 R52, R68, R18, RZ ;  /* 0x0000001244347225 */ /* 0x000fc600078e00ff */
[C---:B------:R-:W-:Y:S01]  /*d340*/  IADD3.X R117, R8.reuse, -0x1, R117, P0, P5 ;  /* 0xffffffff08757810 */ /* 0x040fe200007ea475 */
[----:B------:R-:W-:Y:S01]  /*d350*/  IMAD.X R75, RZ, RZ, RZ, P6 ;  /* 0x000000ffff4b7224 */ /* 0x000fe200030e06ff */
[----:B------:R-:W-:Y:S01]  /*d360*/  IADD3 R111, P1, P6, -R111, R16, -R113 ;  /* 0x000000106f6f7210 */ /* 0x000fe20007e3e971 */
[----:B------:R-:W-:Y:S01]  /*d370*/  IMAD.MOV.U32 R74, RZ, RZ, R57 ;  /* 0x000000ffff4a7224 */ /* 0x000fe200078e0039 */
[----:B------:R-:W-:Y:S01]  /*d380*/  IADD3 R66, P5, R53, R56, RZ ;  /* 0x0000003835427210 */ /* 0x000fe20007fbe0ff */
[----:B------:R-:W-:Y:S01]  /*d390*/  IMAD.WIDE.U32.X R56, R17, R103, R90, P4 ;  /* 0x0000006711387225 */ /* 0x000fe200020e045a */
[----:B------:R-:W-:Y:S02]  /*d3a0*/  IADD3.X R113, R8, -0x1, R113, P1, P6 ;  /* 0xffffffff08717810 */ /* 0x000fe40000fec471 */
[----:B------:R-:W-:Y:S01]  /*d3b0*/  IADD3 R91, P1, RZ, R24, RZ ;  /* 0x00000018ff5b7210 */ /* 0x000fe20007f3e0ff */
[----:B------:R-:W-:Y:S01]  /*d3c0*/  IMAD.WIDE.U32 R84, R83, R77, RZ ;  /* 0x0000004d53547225 */ /* 0x000fe200078e00ff */
[----:B------:R-:W-:-:S03]  /*d3d0*/  IADD3 R109, P0, RZ, R52, RZ ;  /* 0x00000034ff6d7210 */ /* 0x000fc60007f1e0ff */
[----:B------:R-:W-:Y:S01]  /*d3e0*/  IMAD.X R78, R105, 0x1, R24, P1 ;  /* 0x00000001694e7824 */ /* 0x000fe200008e0618 */
[----:B------:R-:W-:Y:S01]  /*d3f0*/  ISETP.LT.U32.AND P1, PT, R56, R115, PT ;  /* 0x000000733800720c */ /* 0x000fe20003f21070 */
[----:B------:R-:W-:Y:S01]  /*d400*/  IMAD.WIDE.U32 R16, P6, R77, R83, R84 ;  /* 0x000000534d107225 */ /* 0x000fe200078c0054 */
[----:B------:R-:W-:Y:S02]  /*d410*/  ISETP.LT.U32.AND P4, PT, R109, R52, PT ;  /* 0x000000346d00720c */ /* 0x000fe40003f81070 */
[----:B------:R-:W-:Y:S01]  /*d420*/  ISETP.LT.U32.AND.EX P1, PT, R57, R117, PT, P1 ;  /* 0x000000753900720c */ /* 0x000fe20003f21110 */
[----:B------:R-:W-:Y:S01]  /*d430*/  IMAD.X R107, R66, 0x1, R52, P0 ;  /* 0x00000001426b7824 */ /* 0x000fe200000e0634 */
[----:B------:R-:W-:Y:S01]  /*d440*/  ISETP.LT.U32.AND P0, PT, R91, R24, PT ;  /* 0x000000185b00720c */ /* 0x000fe20003f01070 */
[----:B------:R-:W-:-:S03]  /*d450*/  IMAD.WIDE.U32 R52, R77, R77, RZ ;  /* 0x0000004d4d347225 */ /* 0x000fc600078e00ff */
[----:B------:R-:W-:Y:S01]  /*d460*/  ISETP.LT.U32.AND.EX P4, PT, R107, R66, PT, P4 ;  /* 0x000000426b00720c */ /* 0x000fe20003f81140 */
[----:B------:R-:W-:Y:S01]  /*d470*/  IMAD.WIDE.U32.X R74, R19, R73, R74, P5 ;  /* 0x00000049134a7225 */ /* 0x000fe200028e044a */
[----:B------:R-:W-:Y:S02]  /*d480*/  ISETP.LT.U32.AND P5, PT, R4, R111, PT ;  /* 0x0000006f0400720c */ /* 0x000fe40003fa1070 */
[----:B------:R-:W-:Y:S01]  /*d490*/  IADD3 R85, P3, R53, R16, RZ ;  /* 0x0000001035557210 */ /* 0x000fe20007f7e0ff */
[----:B------:R-:W-:Y:S01]  /*d4a0*/  IMAD.MOV.U32 R24, RZ, RZ, R17 ;  /* 0x000000ffff187224 */ /* 0x000fe200078e0011 */
[----:B------:R-:W-:Y:S01]  /*d4b0*/  SEL R17, RZ, 0x1, !P1 ;  /* 0x00000001ff117807 */ /* 0x000fe20004800000 */
[----:B------:R-:W-:Y:S01]  /*d4c0*/  IMAD.WIDE.U32.X R18, R73, R73, R70, P2 ;  /* 0x0000004949127225 */ /* 0x000fe200010e0446 */
[----:B------:R-:W-:Y:S02]  /*d4d0*/  ISETP.LT.U32.AND.EX P2, PT, R5, R113, PT, P5 ;  /* 0x000000710500720c */ /* 0x000fe40003f41150 */
[----:B------:R-:W-:Y:S01]  /*d4e0*/  SEL R53, RZ, 0xffffffff, !P1 ;  /* 0xffffffffff357807 */ /* 0x000fe20004800000 */
[----:B------:R-:W-:Y:S01]  /*d4f0*/  IMAD.X R25, RZ, RZ, RZ, P6 ;  /* 0x000000ffff197224 */ /* 0x000fe200030e06ff */
[----:B------:R-:W-:Y:S01]  /*d500*/  IADD3 R68, P1, P5, R17, R56, -R115 ;  /* 0x0000003811447210 */ /* 0x000fe20007d3e873 */
[----:B------:R-:W-:Y:S01]  /*d510*/  IMAD.WIDE.U32 R16, R83, R12, RZ ;  /* 0x0000000c53107225 */ /* 0x000fe200078e00ff */
[----:B------:R-:W-:-:S02]  /*d520*/  SEL R71, RZ, 0x1, !P2 ;  /* 0x00000001ff477807 */ /* 0x000fc40005000000 */
[----:B------:R-:W-:Y:S01]  /*d530*/  SEL R56, RZ, 0x1, !P4 ;  /* 0x00000001ff387807 */ /* 0x000fe20006000000 */
[----:B------:R-:W-:Y:S01]  /*d540*/  IMAD.WIDE.U32.X R24, R83, R83, R24, P3 ;  /* 0x0000005353187225 */ /* 0x000fe200018e0418 */
[----:B------:R-:W-:Y:S02]  /*d550*/  ISETP.LT.U32.AND.EX P0, PT, R78, R105, PT, P0 ;  /* 0x000000694e00720c */ /* 0x000fe40003f01100 */
[----:B------:R-:W-:Y:S02]  /*d560*/  IADD3.X R66, R53, R57, ~R117, P1, P5 ;  /* 0x0000003935427210 */ /* 0x000fe40000feac75 */
[----:B------:R-:W-:Y:S02]  /*d570*/  IADD3 R71, P6, P1, R71, R4, -R111 ;  /* 0x0000000447477210 */ /* 0x000fe400079de86f */
[----:B------:R-:W-:Y:S01]  /*d580*/  SEL R73, RZ, 0xffffffff, !P2 ;  /* 0xffffffffff497807 */ /* 0x000fe20005000000 */
[----:B------:R-:W-:Y:S01]  /*d590*/  IMAD.WIDE.U32 R16, P2, R13, R77, R16 ;  /* 0x0000004d0d107225 */ /* 0x000fe20007840010 */
[----:B------:R-:W-:-:S02]  /*d5a0*/  IADD3 R103, P4, P5, -R56, R109, -R107 ;  /* 0x0000006d38677210 */ /* 0x000fc40007d9e96b */
[----:B------:R-:W-:Y:S01]  /*d5b0*/  SEL R53, RZ, 0x1, !P0 ;  /* 0x00000001ff357807 */ /* 0x000fe20004000000 */
[----:B------:R-:W-:Y:S01]  /*d5c0*/  IMAD.WIDE.U32 R56, R77, R12, RZ ;  /* 0x0000000c4d387225 */ /* 0x000fe200078e00ff */
[----:B------:R-:W-:Y:S02]  /*d5d0*/  IADD3.X R73, R73, R5, ~R113, P6, P1 ;  /* 0x0000000549497210 */ /* 0x000fe400037e2c71 */
[----:B------:R-:W-:Y:S01]  /*d5e0*/  IADD3.X R107, R8, -0x1, R107, P4, P5 ;  /* 0xffffffff086b7810 */ /* 0x000fe200027ea46b */
[----:B------:R-:W-:Y:S01]  /*d5f0*/  IMAD.X R5, RZ, RZ, RZ, P2 ;  /* 0x000000ffff057224 */ /* 0x000fe200010e06ff */
[----:B------:R-:W-:Y:S01]  /*d600*/  ISETP.LT.U32.AND P0, PT, R74, R103, PT ;  /* 0x000000674a00720c */ /* 0x000fe20003f01070 */
[----:B------:R-:W-:Y:S01]  /*d610*/  IMAD.MOV.U32 R4, RZ, RZ, R17 ;  /* 0x000000ffff047224 */ /* 0x000fe200078e0011 */
[----:B------:R-:W-:Y:S02]  /*d620*/  IADD3 R53, P1, P2, -R53, R91, -R78 ;  /* 0x0000005b35357210 */ /* 0x000fe40007a3e94e */
[----:B------:R-:W-:-:S02]  /*d630*/  IADD3 R12, P4, R57, R16, RZ ;  /* 0x00000010390c7210 */ /* 0x000fc40007f9e0ff */
[----:B------:R-:W-:Y:S02]  /*d640*/  ISETP.LT.U32.AND.EX P0, PT, R75, R107, PT, P0 ;  /* 0x0000006b4b00720c */ /* 0x000fe40003f01100 */
[----:B------:R-:W-:Y:S01]  /*d650*/  IADD3.X R57, R8, -0x1, R78, P1, P2 ;  /* 0xffffffff08397810 */ /* 0x000fe20000fe444e */
[----:B------:R-:W-:Y:S01]  /*d660*/  IMAD.WIDE.U32.X R4, R13, R83, R4, P4 ;  /* 0x000000530d047225 */ /* 0x000fe200020e0404 */
[----:B------:R-:W-:Y:S02]  /*d670*/  IADD3 R84, P5, RZ, R56, RZ ;  /* 0x00000038ff547210 */ /* 0x000fe40007fbe0ff */
[----:B------:R-:W-:Y:S02]  /*d680*/  ISETP.LT.U32.AND P1, PT, R18, R53, PT ;  /* 0x000000351200720c */ /* 0x000fe40003f21070 */
[----:B------:R-:W-:Y:S01]  /*d690*/  SEL R17, RZ, 0x1, !P0 ;  /* 0x00000001ff117807 */ /* 0x000fe20004000000 */
[----:B------:R-:W-:Y:S01]  /*d6a0*/  IMAD.X R111, R12, 0x1, R56, P5 ;  /* 0x000000010c6f7824 */ /* 0x000fe200028e0638 */
[----:B------:R-:W-:-:S02]  /*d6b0*/  ISETP.LT.U32.AND.EX P1, PT, R19, R57, PT, P1 ;  /* 0x000000391300720c */ /* 0x000fc40003f21110 */
[----:B------:R-:W-:Y:S02]  /*d6c0*/  ISETP.LT.U32.AND P2, PT, R84, R56, PT ;  /* 0x000000385400720c */ /* 0x000fe40003f41070 */
[----:B------:R-:W-:Y:S01]  /*d6d0*/  IADD3 R70, P5, P6, R17, R74, -R103 ;  /* 0x0000004a11467210 */ /* 0x000fe20007ebe867 */
[----:B------:R-:W-:Y:S01]  /*d6e0*/  IMAD.WIDE.U32 R16, R97, R76, RZ ;  /* 0x0000004c61107225 */ /* 0x000fe200078e00ff */
[----:B------:R-:W-:Y:S02]  /*d6f0*/  SEL R77, RZ, 0xffffffff, !P0 ;  /* 0xffffffffff4d7807 */ /* 0x000fe40004000000 */
[----:B------:R-:W-:Y:S02]  /*d700*/  SEL R13, RZ, 0x1, !P1 ;  /* 0x00000001ff0d7807 */ /* 0x000fe40004800000 */
[----:B------:R-:W-:Y:S02]  /*d710*/  ISETP.LT.U32.AND.EX P0, PT, R111, R12, PT, P2 ;  /* 0x0000000c6f00720c */ /* 0x000fe40003f01120 */
[----:B------:R-:W-:-:S02]  /*d720*/  IADD3.X R74, R77, R75, ~R107, P5, P6 ;  /* 0x0000004b4d4a7210 */ /* 0x000fc40002fecc6b */
[----:B------:R-:W-:Y:S01]  /*d730*/  IADD3 R75, P4, P5, R13, R18, -R53 ;  /* 0x000000120d4b7210 */ /* 0x000fe20007d9e835 */
[----:B------:R-:W-:Y:S01]  /*d740*/  IMAD.WIDE.U32 R12, R97, R14, RZ ;  /* 0x0000000e610c7225 */ /* 0x000fe200078e00ff */
[----:B------:R-:W-:Y:S02]  /*d750*/  SEL R77, RZ, 0xffffffff, !P1 ;  /* 0xffffffffff4d7807 */ /* 0x000fe40004800000 */
[----:B------:R-:W-:Y:S01]  /*d760*/  SEL R103, RZ, 0x1, !P0 ;  /* 0x00000001ff677807 */ /* 0x000fe20004000000 */
[----:B------:R-:W-:Y:S01]  /*d770*/  IMAD.WIDE.U32 R16, P1, R76, R97, R16 ;  /* 0x000000614c107225 */ /* 0x000fe20007820010 */
[----:B------:R-:W-:Y:S02]  /*d780*/  IADD3.X R77, R77, R19, ~R57, P4, P5 ;  /* 0x000000134d4d7210 */ /* 0x000fe400027eac39 */
[----:B------:R-:W-:Y:S01]  /*d790*/  IADD3 R91, P6, RZ, R52, RZ ;  /* 0x00000034ff5b7210 */ /* 0x000fe20007fde0ff */
[----:B------:R-:W-:Y:S01]  /*d7a0*/  IMAD.X R19, RZ, RZ, RZ, P1 ;  /* 0x000000ffff137224 */ /* 0x000fe200008e06ff */
[----:B------:R-:W-:Y:S01]  /*d7b0*/  IADD3 R103, P0, P1, -R103, R84, -R111 ;  /* 0x0000005467677210 */ /* 0x000fe2000791e96f */
[----:B------:R-:W-:Y:S01]  /*d7c0*/  IMAD.WIDE.U32 R12, P5, R15, R76, R12 ;  /* 0x0000004c0f0c7225 */ /* 0x000fe200078a000c */
[----:B------:R-:W-:-:S02]  /*d7d0*/  ISETP.LT.U32.AND P2, PT, R91, R52, PT ;  /* 0x000000345b00720c */ /* 0x000fc40003f41070 */
[----:B------:R-:W-:Y:S01]  /*d7e0*/  IADD3.X R111, R8, -0x1, R111, P0, P1 ;  /* 0xffffffff086f7810 */ /* 0x000fe200007e246f */
[----:B------:R-:W-:Y:S01]  /*d7f0*/  IMAD.WIDE.U32 R56, R76, R14, RZ ;  /* 0x0000000e4c387225 */ /* 0x000fe200078e00ff */
[----:B------:R-:W-:-:S03]  /*d800*/  ISETP.LT.U32.AND P1, PT, R4, R103, PT ;  /* 0x000000670400720c */ /* 0x000fc60003f21070 */
[----:B------:R-:W-:Y:S01]  /*d810*/  IMAD.MOV.U32 R18, RZ, RZ, R17 ;  /* 0x000000ffff127224 */ /* 0x000fe200078e0011 */
[----:B------:R-:W-:Y:S01]  /*d820*/  ISETP.LT.U32.AND.EX P1, PT, R5, R111, PT, P1 ;  /* 0x0000006f0500720c */ /* 0x000fe20003f21110 */
[----:B------:R-:W-:Y:S01]  /*d830*/  IMAD.X R82, R85, 0x1, R52, P6 ;  /* 0x0000000155527824 */ /* 0x000fe200030e0634 */
[----:B------:R-:W-:Y:S01]  /*d840*/  IADD3 R14, P6, RZ, R56, RZ ;  /* 0x00000038ff0e7210 */ /* 0x000fe20007fde0ff */
[----:B------:R-:W-:Y:S01]  /*d850*/  IMAD.X R17, RZ, RZ, RZ, P5 ;  /* 0x000000ffff117224 */ /* 0x000fe200028e06ff */
[----:B------:R-:W-:Y:S01]  /*d860*/  IADD3 R57, P5, R57, R12, RZ ;  /* 0x0000000c39397210 */ /* 0x000fe20007fbe0ff */
[----:B------:R-:W-:Y:S01]  /*d870*/  IMAD.WIDE.U32 R52, R76, R76, RZ ;  /* 0x0000004c4c347225 */ /* 0x000fe200078e00ff */
[----:B------:R-:W-:Y:S02]  /*d880*/  ISETP.LT.U32.AND P0, PT, R14, R56, PT ;  /* 0x000000380e00720c */ /* 0x000fe40003f01070 */
[----:B------:R-:W-:Y:S01]  /*d890*/  SEL R83, RZ, 0xffffffff, !P1 ;  /* 0xffffffffff537807 */ /* 0x000fe20004800000 */
[----:B------:R-:W-:Y:S01]  /*d8a0*/  IMAD.X R109, R57, 0x1, R56, P6 ;  /* 0x00000001396d7824 */ /* 0x000fe200030e0638 */
[----:B------:R-:W-:Y:S01]  /*d8b0*/  IADD3 R53, P4, R53, R16, RZ ;  /* 0x0000001035357210 */ /* 0x000fe20007f9e0ff */
[----:B------:R-:W-:Y:S01]  /*d8c0*/  IMAD.MOV.U32 R16, RZ, RZ, R13 ;  /* 0x000000ffff107224 */ /* 0x000fe200078e000d */
[----:B------:R-:W-:-:S02]  /*d8d0*/  ISETP.LT.U32.AND.EX P6, PT, R82, R85, PT, P2 ;  /* 0x000000555200720c */ /* 0x000fc40003fc1120 */
[----:B------:R-:W-:Y:S01]  /*d8e0*/  SEL R13, RZ, 0x1, !P1 ;  /* 0x00000001ff0d7807 */ /* 0x000fe20004800000 */
[-C--:B------:R-:W-:Y:S01]  /*d8f0*/  IMAD.WIDE.U32.X R16, R15, R97.reuse, R16, P5 ;  /* 0x000000610f107225 */ /* 0x080fe200028e0410 */
[----:B------:R-:W-:Y:S02]  /*d900*/  IADD3 R107, P2, RZ, R52, RZ ;  /* 0x00000034ff6b7210 */ /* 0x000fe40007f5e0ff */
[----:B------:R-:W-:Y:S01]  /*d910*/  SEL R56, RZ, 0x1, !P6 ;  /* 0x00000001ff387807 */ /* 0x000fe20007000000 */
[----:B------:R-:W-:Y:S01]  /*d920*/  IMAD.WIDE.U32.X R18, R97, R97, R18, P4 ;  /* 0x0000006161127225 */ /* 0x000fe200020e0412 */
[----:B------:R-:W-:Y:S02]  /*d930*/  IADD3 R86, P3, P6, R13, R4, -R103 ;  /* 0x000000040d567210 */ /* 0x000fe40007e7e867 */
[----:B------:R-:W-:Y:S01]  /*d940*/  ISETP.LT.U32.AND.EX P0, PT, R109, R57, PT, P0 ;  /* 0x000000396d00720c */ /* 0x000fe20003f01100 */
[----:B------:R-:W-:Y:S01]  /*d950*/  IMAD.X R105, R53, 0x1, R52, P2 ;  /* 0x0000000135697824 */ /* 0x000fe200010e0634 */
[----:B------:R-:W-:Y:S01]  /*d960*/  IADD3.X R78, R83, R5, ~R111, P3, P6 ;  /* 0x00000005534e7210 */ /* 0x000fe20001fecc6f */
[----:B------:R-:W-:Y:S01]  /*d970*/  IMAD.WIDE.U32 R12, R93, R81, RZ ;  /* 0x000000515d0c7225 */ /* 0x000fe200078e00ff */
[----:B------:R-:W-:-:S02]  /*d980*/  IADD3 R91, P2, P5, -R56, R91, -R82 ;  /* 0x0000005b385b7210 */ /* 0x000fc40007d5e952 */
[----:B------:R-:W-:Y:S01]  /*d990*/  SEL R83, RZ, 0x1, !P0 ;  /* 0x00000001ff537807 */ /* 0x000fe20004000000 */
[----:B------:R-:W-:Y:S01]  /*d9a0*/  IMAD.WIDE.U32 R4, R81, R81, RZ ;  /* 0x0000005151047225 */ /* 0x000fe200078e00ff */
[----:B------:R-:W-:Y:S02]  /*d9b0*/  IADD3.X R113, R8, -0x1, R82, P2, P5 ;  /* 0xffffffff08717810 */ /* 0x000fe400017ea452 */
[----:B------:R-:W-:Y:S01]  /*d9c0*/  IADD3 R83, P2, P5, -R83, R14, -R109 ;  /* 0x0000000e53537210 */ /* 0x000fe20007d5e96d */
[----:B------:R-:W-:Y:S01]  /*d9d0*/  IMAD.WIDE.U32 R12, P3, R81, R93, R12 ;  /* 0x0000005d510c7225 */ /* 0x000fe2000786000c */
[----:B------:R-:W-:Y:S02]  /*d9e0*/  ISETP.LT.U32.AND P0, PT, R24, R91, PT ;  /* 0x0000005b1800720c */ /* 0x000fe40003f01070 */
[----:B------:R-:W-:Y:S01]  /*d9f0*/  IADD3.X R109, R8, -0x1, R109, P2, P5 ;  /* 0xffffffff086d7810 */ /* 0x000fe200017ea46d */
[----:B------:R-:W-:Y:S01]  /*da00*/  IMAD.WIDE.U32 R14, R93, R80, RZ ;  /* 0x000000505d0e7225 */ /* 0x000fe200078e00ff */
[----:B------:R-:W-:-:S02]  /*da10*/  ISETP.LT.U32.AND P2, PT, R16, R83, PT ;  /* 0x000000531000720c */ /* 0x000fc40003f41070 */
[----:B------:R-:W-:Y:S01]  /*da20*/  ISETP.LT.U32.AND.EX P0, PT, R25, R113, PT, P0 ;  /* 0x000000711900720c */ /* 0x000fe20003f01100 */
[----:B------:R-:W-:Y:S01]  /*da30*/  IMAD.X R57, RZ, RZ, RZ, P3 ;  /* 0x000000ffff397224 */ /* 0x000fe200018e06ff */
[----:B------:R-:W-:Y:S01]  /*da40*/  ISETP.LT.U32.AND P1, PT, R107, R52, PT ;  /* 0x000000346b00720c */ /* 0x000fe20003f21070 */
[----:B------:R-:W-:Y:S01]  /*da50*/  IMAD.MOV.U32 R56, RZ, RZ, R13 ;  /* 0x000000ffff387224 */ /* 0x000fe200078e000d */
[----:B------:R-:W-:Y:S02]  /*da60*/  ISETP.LT.U32.AND.EX P2, PT, R17, R109, PT, P2 ;  /* 0x0000006d1100720c */ /* 0x000fe40003f41120 */
[----:B------:R-:W-:Y:S02]  /*da70*/  SEL R85, RZ, 0x1, !P0 ;  /* 0x00000001ff557807 */ /* 0x000fe40004000000 */
[----:B------:R-:W-:Y:S01]  /*da80*/  IADD3 R103, P3, R5, R12, RZ ;  /* 0x0000000c05677210 */ /* 0x000fe20007f7e0ff */
[----:B------:R-:W-:Y:S01]  /*da90*/  IMAD.WIDE.U32 R12, R81, R80, RZ ;  /* 0x00000050510c7225 */ /* 0x000fe200078e00ff */
[----:B------:R-:W-:-:S02]  /*daa0*/  ISETP.LT.U32.AND.EX P1, PT, R105, R53, PT, P1 ;  /* 0x000000356900720c */ /* 0x000fc40003f21110 */
[----:B------:R-:W-:Y:S01]  /*dab0*/  SEL R5, RZ, 0x1, !P2 ;  /* 0x00000001ff057807 */ /* 0x000fe20005000000 */
[----:B------:R-:W-:Y:S01]  /*dac0*/  IMAD.WIDE.U32.X R56, R93, R93, R56, P3 ;  /* 0x0000005d5d387225 */ /* 0x000fe200018e0438 */
[----:B------:R-:W-:Y:S02]  /*dad0*/  IADD3 R85, P6, P5, R85, R24, -R91 ;  /* 0x0000001855557210 */ /* 0x000fe40007dde85b */
[----:B------:R-:W-:Y:S01]  /*dae0*/  SEL R111, RZ, 0xffffffff, !P0 ;  /* 0xffffffffff6f7807 */ /* 0x000fe20004000000 */
[----:B------:R-:W-:Y:S01]  /*daf0*/  IMAD.WIDE.U32 R14, P0, R89, R81, R14 ;  /* 0x00000051590e7225 */ /* 0x000fe2000780000e */
[----:B------:R-:W-:Y:S02]  /*db00*/  SEL R24, RZ, 0x1, !P1 ;  /* 0x00000001ff187807 */ /* 0x000fe40004800000 */
[----:B------:R-:W-:Y:S01]  /*db10*/  SEL R53, RZ, 0xffffffff, !P2 ;  /* 0xffffffffff357807 */ /* 0x000fe20005000000 */
[----:B------:R-:W-:Y:S01]  /*db20*/  IMAD.X R91, RZ, RZ, RZ, P0 ;  /* 0x000000ffff5b7224 */ /* 0x000fe200000e06ff */
[----:B------:R-:W-:Y:S01]  /*db30*/  IADD3 R76, P1, P2, R5, R16, -R83 ;  /* 0x00000010054c7210 */ /* 0x000fe20007a3e853 */
[----:B------:R-:W-:Y:S01]  /*db40*/  IMAD.MOV.U32 R90, RZ, RZ, R15 ;  /* 0x000000ffff5a7224 */ /* 0x000fe200078e000f */
[----:B------:R-:W-:-:S02]  /*db50*/  IADD3.X R83, R111, R25, ~R113, P6, P5 ;  /* 0x000000196f537210 */ /* 0x000fc400037eac71 */
[----:B------:R-:W-:Y:S01]  /*db60*/  IADD3 R107, P0, P5, -R24, R107, -R105 ;  /* 0x0000006b186b7210 */ /* 0x000fe20007d1e969 */
[----:B------:R-:W-:Y:S01]  /*db70*/  IMAD.WIDE.U32 R24, R95, R60, RZ ;  /* 0x0000003c5f187225 */ /* 0x000fe200078e00ff */
[----:B------:R-:W-:Y:S02]  /*db80*/  IADD3.X R81, R53, R17, ~R109, P1, P2 ;  /* 0x0000001135517210 */ /* 0x000fe40000fe4c6d */
[----:B------:R-:W-:Y:S01]  /*db90*/  IADD3 R82, P2, R13, R14, RZ ;  /* 0x0000000e0d527210 */ /* 0x000fe20007f5e0ff */
[----:B------:R-:W-:Y:S01]  /*dba0*/  IMAD.WIDE.U32 R52, R95, R72, RZ ;  /* 0x000000485f347225 */ /* 0x000fe200078e00ff */
[----:B------:R-:W-:Y:S02]  /*dbb0*/  IADD3 R109, P6, RZ, R12, RZ ;  /* 0x0000000cff6d7210 */ /* 0x000fe40007fde0ff */
[----:B------:R-:W-:Y:S01]  /*dbc0*/  IADD3.X R113, R8, -0x1, R105, P0, P5 ;  /* 0xffffffff08717810 */ /* 0x000fe200007ea469 */
[----:B------:R-:W-:Y:S01]  /*dbd0*/  IMAD.WIDE.U32 R16, R72, R72, RZ ;  /* 0x0000004848107225 */ /* 0x000fe200078e00ff */
[----:B------:R-:W-:-:S02]  /*dbe0*/  IADD3 R105, P5, RZ, R4, RZ ;  /* 0x00000004ff697210 */ /* 0x000fc40007fbe0ff */
[----:B------:R-:W-:Y:S01]  /*dbf0*/  ISETP.LT.U32.AND P1, PT, R109, R12, PT ;  /* 0x0000000c6d00720c */ /* 0x000fe20003f21070 */
[----:B------:R-:W-:Y:S01]  /*dc00*/  IMAD.X R111, R82, 0x1, R12, P6 ;  /* 0x00000001526f7824 */ /* 0x000fe200030e060c */
[----:B------:R-:W-:Y:S01]  /*dc10*/  ISETP.LT.U32.AND P0, PT, R105, R4, PT ;  /* 0x000000046900720c */ /* 0x000fe20003f01070 */
[----:B------:R-:W-:-:S03]  /*dc20*/  IMAD.WIDE.U32 R52, P6, R72, R95, R52 ;  /* 0x0000005f48347225 */ /* 0x000fc600078c0034 */
[----:B------:R-:W-:Y:S01]  /*dc30*/  ISETP.LT.U32.AND.EX P1, PT, R111, R82, PT, P1 ;  /* 0x000000526f00720c */ /* 0x000fe20003f21110 */
[----:B------:R-:W-:Y:S01]  /*dc40*/  IMAD.X R80, R103, 0x1, R4, P5 ;  /* 0x0000000167507824 */ /* 0x000fe200028e0604 */
[----:B------:R-:W-:Y:S01]  /*dc50*/  IADD3 R92, P4, R17, R52, RZ ;  /* 0x00000034115c7210 */ /* 0x000fe20007f9e0ff */
[----:B------:R-:W-:-:S04]  /*dc60*/  IMAD.WIDE.U32 R24, P5, R87, R72, R24 ;  /* 0x0000004857187225 */ /* 0x000fc800078a0018 */
[----:B------:R-:W-:Y:S01]  /*dc70*/  IMAD.X R5, RZ, RZ, RZ, P6 ;  /* 0x000000ffff057224 */ /* 0x000fe200030e06ff */
[----:B------:R-:W-:Y:S01]  /*dc80*/  ISETP.LT.U32.AND P6, PT, R18, R107, PT ;  /* 0x0000006b1200720c */ /* 0x000fe20003fc1070 */
[----:B------:R-:W-:-:S04]  /*dc90*/  IMAD.WIDE.U32 R14, R72, R60, RZ ;  /* 0x0000003c480e7225 */ /* 0x000fc800078e00ff */
[----:B------:R-:W-:Y:S01]  /*dca0*/  IMAD.X R13, RZ, RZ, RZ, P5 ;  /* 0x000000ffff0d7224 */ /* 0x000fe200028e06ff */
[----:B------:R-:W-:Y:S01]  /*dcb0*/  ISETP.LT.U32.AND.EX P5, PT, R19, R113, PT, P6 ;  /* 0x000000711300720c */ /* 0x000fe20003fa1160 */
[----:B------:R-:W-:Y:S01]  /*dcc0*/  IMAD.MOV.U32 R4, RZ, RZ, R53 ;  /* 0x000000ffff047224 */ /* 0x000fe200078e0035 */
[----:B------:R-:W-:Y:S01]  /*dcd0*/  ISETP.LT.U32.AND.EX P6, PT, R80, R103, PT, P0 ;  /* 0x000000675000720c */ /* 0x000fe20003fc1100 */
[----:B------:R-:W-:Y:S01]  /*dce0*/  IMAD.WIDE.U32.X R52, R89, R93, R90, P2 ;  /* 0x0000005d59347225 */ /* 0x000fe200010e045a */
[----:B------:R-:W-:Y:S02]  /*dcf0*/  IADD3 R90, P2, R15, R24, RZ ;  /* 0x000000180f5a7210 */ /* 0x000fe40007f5e0ff */
[----:B------:R-:W-:Y:S01]  /*dd00*/  SEL R15, RZ, 0x1, !P5 ;  /* 0x00000001ff0f7807 */ /* 0x000fe20006800000 */
[----:B------:R-:W-:Y:S01]  /*dd10*/  IMAD.MOV.U32 R12, RZ, RZ, R25 ;  /* 0x000000ffff0c7224 */ /* 0x000fe200078e0019 */
[----:B------:R-:W-:Y:S01]  /*dd20*/  SEL R17, RZ, 0xffffffff, !P5 ;  /* 0xffffffffff117807 */ /* 0x000fe20006800000 */
[----:B------:R-:W-:Y:S01]  /*dd30*/  IMAD.WIDE.U32 R24, R101, R88, RZ ;  /* 0x0000005865187225 */ /* 0x000fe200078e00ff */
[----:B------:R-:W-:-:S02]  /*dd40*/  IADD3 R82, P3, P5, R15, R18, -R107 ;  /* 0x000000120f527210 */ /* 0x000fc40007d7e86b */
[----:B------:R-:W-:Y:S01]  /*dd50*/  SEL R18, RZ, 0x1, !P1 ;  /* 0x00000001ff127807 */ /* 0x000fe20004800000 */
[----:B------:R-:W-:Y:S01]  /*dd60*/  IMAD.WIDE.U32.X R12, R87, R95, R12, P2 ;  /* 0x0000005f570c7225 */ /* 0x000fe200010e040c */
[-C--:B------:R-:W-:Y:S02]  /*dd70*/  IADD3 R107, P1, RZ, R14.reuse, RZ ;  /* 0x0000000eff6b7210 */ /* 0x080fe40007f3e0ff */
[----:B------:R-:W-:Y:S01]  /*dd80*/  IADD3.X R84, R17, R19, ~R113, P3, P5 ;  /* 0x0000001311547210 */ /* 0x000fe20001feac71 */
[----:B------:R-:W-:Y:S01]  /*dd90*/  IMAD.WIDE.U32.X R4, R95, R95, R4, P4 ;  /* 0x0000005f5f047225 */ /* 0x000fe200020e0404 */
[--C-:B------:R-:W-:Y:S02]  /*dda0*/  IADD3 R19, P3, P5, -R18, R109, -R111.reuse ;  /* 0x0000006d12137210 */ /* 0x100fe40007d7e96f */
[----:B------:R-:W-:Y:S01]  /*ddb0*/  ISETP.LT.U32.AND P0, PT, R107, R14, PT ;  /* 0x0000000e6b00720c */ /* 0x000fe20003f01070 */
[----:B------:R-:W-:Y:S01]  /*ddc0*/  IMAD.X R109, R90, 0x1, R14, P1 ;  /* 0x000000015a6d7824 */ /* 0x000fe200008e060e */
[----:B------:R-:W-:-:S02]  /*ddd0*/  IADD3.X R111, R8, -0x1, R111, P3, P5 ;  /* 0xffffffff086f7810 */ /* 0x000fc40001fea46f */
[----:B------:R-:W-:Y:S02]  /*dde0*/  ISETP.LT.U32.AND P1, PT, R52, R19, PT ;  /* 0x000000133400720c */ /* 0x000fe40003f21070 */
[----:B------:R-:W-:Y:S02]  /*ddf0*/  SEL R14, RZ, 0x1, !P6 ;  /* 0x00000001ff0e7807 */ /* 0x000fe40007000000 */
[----:B------:R-:W-:Y:S02]  /*de00*/  ISETP.LT.U32.AND.EX P1, PT, R53, R111, PT, P1 ;  /* 0x0000006f3500720c */ /* 0x000fe40003f21110 */
[----:B------:R-:W-:Y:S01]  /*de10*/  IADD3 R105, P5, P6, -R14, R105, -R80 ;  /* 0x000000690e697210 */ /* 0x000fe20007ebe950 */
[----:B------:R-:W-:Y:S01]  /*de20*/  IMAD.WIDE.U32 R14, R101, R79, RZ ;  /* 0x0000004f650e7225 */ /* 0x000fe200078e00ff */
[----:B------:R-:W-:Y:S02]  /*de30*/  SEL R17, RZ, 0x1, !P1 ;  /* 0x00000001ff117807 */ /* 0x000fe40004800000 */
[----:B------:R-:W-:-:S02]  /*de40*/  IADD3 R60, P3, RZ, R16, RZ ;  /* 0x00000010ff3c7210 */ /* 0x000fc40007f7e0ff */
[----:B------:R-:W-:Y:S02]  /*de50*/  IADD3.X R97, R8, -0x1, R80, P5, P6 ;  /* 0xffffffff08617810 */ /* 0x000fe40002fec450 */
[----:B------:R-:W-:Y:S01]  /*de60*/  SEL R89, RZ, 0xffffffff, !P1 ;  /* 0xffffffffff597807 */ /* 0x000fe20004800000 */
[----:B------:R-:W-:Y:S01]  /*de70*/  IMAD.X R87, R92, 0x1, R16, P3 ;  /* 0x000000015c577824 */ /* 0x000fe200018e0610 */
[----:B------:R-:W-:Y:S01]  /*de80*/  IADD3 R80, P5, P6, R17, R52, -R19 ;  /* 0x0000003411507210 */ /* 0x000fe20007ebe813 */
[C---:B------:R-:W-:Y:S01]  /*de90*/  IMAD.WIDE.U32 R14, P3, R79.reuse, R101, R14 ;  /* 0x000000654f0e7225 */ /* 0x040fe2000786000e */
[----:B------:R-:W-:Y:S02]  /*dea0*/  ISETP.LT.U32.AND P1, PT, R56, R105, PT ;  /* 0x000000693800720c */ /* 0x000fe40003f21070 */
[----:B------:R-:W-:Y:S01]  /*deb0*/  ISETP.LT.U32.AND P2, PT, R60, R16, PT ;  /* 0x000000103c00720c */ /* 0x000fe20003f41070 */
[----:B------:R-:W-:Y:S01]  /*dec0*/  IMAD.WIDE.U32 R16, R79, R79, RZ ;  /* 0x0000004f4f107225 */ /* 0x000fe200078e00ff */
[----:B------:R-:W-:-:S02]  /*ded0*/  IADD3.X R72, R89, R53, ~R111, P5, P6 ;  /* 0x0000003559487210 */ /* 0x000fc40002fecc6f */
[----:B------:R-:W-:Y:S01]  /*dee0*/  ISETP.LT.U32.AND.EX P5, PT, R57, R97, PT, P1 ;  /* 0x000000613900720c */ /* 0x000fe20003fa1110 */
[----:B------:R-:W-:Y:S01]  /*def0*/  IMAD.X R19, RZ, RZ, RZ, P3 ;  /* 0x000000ffff137224 */ /* 0x000fe200018e06ff */
[----:B------:R-:W-:Y:S01]  /*df00*/  IADD3 R89, P1, R17, R14, RZ ;  /* 0x0000000e11597210 */ /* 0x000fe20007f3e0ff */
[----:B------:R-:W-:Y:S01]  /*df10*/  IMAD.WIDE.U32 R24, P3, R61, R79, R24 ;  /* 0x0000004f3d187225 */ /* 0x000fe20007860018 */
[----:B------:R-:W-:Y:S02]  /*df20*/  SEL R17, RZ, 0x1, !P5 ;  /* 0x00000001ff117807 */ /* 0x000fe40006800000 */
[----:B------:R-:W-:Y:S01]  /*df30*/  ISETP.LT.U32.AND.EX P0, PT, R109, R90, PT, P0 ;  /* 0x0000005a6d00720c */ /* 0x000fe20003f01100 */
[----:B------:R-:W-:Y:S01]  /*df40*/  IMAD.MOV.U32 R18, RZ, RZ, R15 ;  /* 0x000000ffff127224 */ /* 0x000fe200078e000f */
[----:B------:R-:W-:Y:S01]  /*df50*/  SEL R93, RZ, 0xffffffff, !P5 ;  /* 0xffffffffff5d7807 */ /* 0x000fe20006800000 */
[----:B------:R-:W-:Y:S01]  /*df60*/  IMAD.WIDE.U32 R52, R79, R88, RZ ;  /* 0x000000584f347225 */ /* 0x000fe200078e00ff */
[----:B------:R-:W-:-:S03]  /*df70*/  ISETP.LT.U32.AND.EX P2, PT, R87, R92, PT, P2 ;  /* 0x0000005c5700720c */ /* 0x000fc60003f41120 */
[----:B------:R-:W-:Y:S01]  /*df80*/  IMAD.X R15, RZ, RZ, RZ, P3 ;  /* 0x000000ffff0f7224 */ /* 0x000fe200018e06ff */
[----:B------:R-:W-:Y:S01]  /*df90*/  IADD3 R79, P3, P6, R17, R56, -R105 ;  /* 0x00000038114f7210 */ /* 0x000fe20007e7e869 */
[----:B------:R-:W-:Y:S01]  /*dfa0*/  IMAD.MOV.U32 R14, RZ, RZ, R25 ;  /* 0x000000ffff0e7224 */ /* 0x000fe200078e0019 */
[----:B------:R-:W-:Y:S01]  /*dfb0*/  SEL R56, RZ, 0x1, !P0 ;  /* 0x00000001ff387807 */ /* 0x000fe20004000000 */
[----:B------:R-:W-:Y:S01]  /*dfc0*/  IMAD.WIDE.U32.X R18, R101, R101, R18, P1 ;  /* 0x0000006565127225 */ /* 0x000fe200008e0412 */
[----:B------:R-:W-:Y:S02]  /*dfd0*/  IADD3.X R93, R93, R57, ~R97, P3, P6 ;  /* 0x000000395d5d7210 */ /* 0x000fe40001fecc61 */
[----:B------:R-:W-:Y:S01]  /*dfe0*/  IADD3 R91, P5, R53, R24, RZ ;  /* 0x00000018355b7210 */ /* 0x000fe20007fbe0ff */
[C---:B------:R-:W-:Y:S01]  /*dff0*/  IMAD.WIDE.U32 R24, R99.reuse, R55, RZ ;  /* 0x0000003763187225 */ /* 0x040fe200078e00ff */
[----:B------:R-:W-:Y:S02]  /*e000*/  IADD3 R107, P3, P6, -R56, R107, -R109 ;  /* 0x0000006b386b7210 */ /* 0x000fe40007e7e96d */
[----:B------:R-:W-:Y:S01]  /*e010*/  IADD3 R95, P0, RZ, R52, RZ ;  /* 0x00000034ff5f7210 */ /* 0x000fe20007f1e0ff */
[----:B------:R-:W-:Y:S01]  /*e020*/  IMAD.WIDE.U32 R56, R99, R54, RZ ;  /* 0x0000003663387225 */ /* 0x000fe200078e00ff */
[----:B------:R-:W-:-:S02]  /*e030*/  IADD3 R97, P4, RZ, R16, RZ ;  /* 0x00000010ff617210 */ /* 0x000fc40007f9e0ff */
[----:B------:R-:W-:Y:S01]  /*e040*/  IADD3.X R109, R8, -0x1, R109, P3, P6 ;  /* 0xffffffff086d7810 */ /* 0x000fe20001fec46d */
[----:B------:R-:W-:Y:S01]  /*e050*/  IMAD.X R88, R91, 0x1, R52, P0 ;  /* 0x000000015b587824 */ /* 0x000fe200000e0634 */
[----:B------:R-:W-:Y:S01]  /*e060*/  ISETP.LT.U32.AND P0, PT, R97, R16, PT ;  /* 0x000000106100720c */ /* 0x000fe20003f01070 */
[----:B------:R-:W-:Y:S01]  /*e070*/  IMAD.X R90, R89, 0x1, R16, P4 ;  /* 0x00000001595a7824 */ /* 0x000fe200020e0610 */
[----:B------:R-:W-:Y:S01]  /*e080*/  ISETP.LT.U32.AND P3, PT, R95, R52, PT ;  /* 0x000000345f00720c */ /* 0x000fe20003f61070 */
[C---:B------:R-:W-:Y:S01]  /*e090*/  IMAD.WIDE.U32 R24, P6, R55.reuse, R99, R24 ;  /* 0x0000006337187225 */ /* 0x040fe200078c0018 */
[----:B------:R-:W-:Y:S02]  /*e0a0*/  ISETP.LT.U32.AND P1, PT, R12, R107, PT ;  /* 0x0000006b0c00720c */ /* 0x000fe40003f21070 */
[----:B------:R-:W-:Y:S01]  /*e0b0*/  SEL R111, RZ, 0x1, !P2 ;  /* 0x00000001ff6f7807 */ /* 0x000fe20005000000 */
[----:B------:R-:W-:Y:S01]  /*e0c0*/  IMAD.WIDE.U32 R16, R55, R55, RZ ;  /* 0x0000003737107225 */ /* 0x000fe200078e00ff */
[----:B------:R-:W-:-:S02]  /*e0d0*/  ISETP.LT.U32.AND.EX P3, PT, R88, R91, PT, P3 ;  /* 0x0000005b5800720c */ /* 0x000fc40003f61130 */
[----:B------:R-:W-:Y:S01]  /*e0e0*/  ISETP.LT.U32.AND.EX P0, PT, R90, R89, PT, P0 ;  /* 0x000000595a00720c */ /* 0x000fe20003f01100 */
[----:B------:R-:W-:Y:S01]  /*e0f0*/  IMAD.WIDE.U32 R56, P4, R59, R55, R56 ;  /* 0x000000373b387225 */ /* 0x000fe20007880038 */
[----:B------:R-:W-:-:S03]  /*e100*/  SEL R113, RZ, 0x1, !P3 ;  /* 0x00000001ff717807 */ /* 0x000fc60005800000 */
[----:B------:R-:W-:-:S04]  /*e110*/  IMAD.WIDE.U32 R54, R55, R54, RZ ;  /* 0x0000003637367225 */ /* 0x000fc800078e00ff */
[----:B------:R-:W-:Y:S02]  /*e120*/  IMAD.MOV.U32 R52, RZ, RZ, R25 ;  /* 0x000000ffff347224 */ /* 0x000fe400078e0019 */
[----:B------:R-:W-:Y:S01]  /*e130*/  IMAD.WIDE.U32.X R14, R61, R101, R14, P5 ;  /* 0x000000653d0e7225 */ /* 0x000fe200028e040e */
[----:B------:R-:W-:-:S03]  /*e140*/  IADD3 R103, P5, R17, R24, RZ ;  /* 0x0000001811677210 */ /* 0x000fc60007fbe0ff */
[----:B------:R-:W-:Y:S01]  /*e150*/  IMAD.X R25, RZ, RZ, RZ, P4 ;  /* 0x000000ffff197224 */ /* 0x000fe200020e06ff */
[----:B------:R-:W-:Y:S01]  /*e160*/  IADD3 R105, P4, R55, R56, RZ ;  /* 0x0000003837697210 */ /* 0x000fe20007f9e0ff */
[----:B------:R-:W-:Y:S02]  /*e170*/  IMAD.MOV.U32 R24, RZ, RZ, R57 ;  /* 0x000000ffff187224 */ /* 0x000fe400078e0039 */
[----:B------:R-:W-:Y:S01]  /*e180*/  IMAD.X R53, RZ, RZ, RZ, P6 ;  /* 0x000000ffff357224 */ /* 0x000fe200030e06ff */
[-C--:B------:R-:W-:Y:S01]  /*e190*/  IADD3 R101, P6, RZ, R54.reuse, RZ ;  /* 0x00000036ff657210 */ /* 0x080fe20007fde0ff */
[----:B------:R-:W-:Y:S01]  /*e1a0*/  IMAD.WIDE.U32.X R24, R59, R99, R24, P4 ;  /* 0x000000633b187225 */ /* 0x000fe200020e0418 */
[----:B------:R-:W-:Y:S02]  /*e1b0*/  ISETP.LT.U32.AND.EX P4, PT, R13, R109, PT, P1 ;  /* 0x0000006d0d00720c */ /* 0x000fe40003f81110 */
[----:B------:R-:W-:Y:S01]  /*e1c0*/  ISETP.LT.U32.AND P1, PT, R101, R54, PT ;  /* 0x000000366500720c */ /* 0x000fe20003f21070 */
[----:B------:R-:W-:Y:S01]  /*e1d0*/  IMAD.X R94, R105, 0x1, R54, P6 ;  /* 0x00000001695e7824 */ /* 0x000fe200030e0636 */
[----:B------:R-:W-:Y:S01]  /*e1e0*/  SEL R17, RZ, 0x1, !P4 ;  /* 0x00000001ff117807 */ /* 0x000fe20006000000 */
[----:B------:R-:W-:Y:S01]  /*e1f0*/  IMAD.WIDE.U32.X R52, R99, R99, R52, P5 ;  /* 0x0000006363347225 */ /* 0x000fe200028e0434 */
[----:B------:R-:W-:-:S02]  /*e200*/  SEL R59, RZ, 0xffffffff, !P4 ;  /* 0xffffffffff3b7807 */ /* 0x000fc40006000000 */
[----:B------:R-:W-:Y:S01]  /*e210*/  IADD3 R107, P4, P5, R17, R12, -R107 ;  /* 0x0000000c116b7210 */ /* 0x000fe20007d9e86b */
[----:B------:R-:W-:Y:S01]  /*e220*/  IMAD.WIDE.U32 R56, R45, R58, RZ ;  /* 0x0000003a2d387225 */ /* 0x000fe200078e00ff */
[----:B------:R-:W-:Y:S02]  /*e230*/  IADD3 R99, P6, RZ, R16, RZ ;  /* 0x00000010ff637210 */ /* 0x000fe40007fde0ff */
[----:B------:R-:W-:Y:S01]  /*e240*/  IADD3.X R109, R59, R13, ~R109, P4, P5 ;  /* 0x0000000d3b6d7210 */ /* 0x000fe200027eac6d */
[----:B------:R-:W-:Y:S01]  /*e250*/  IMAD.WIDE.U32 R54, R45, R20, RZ ;  /* 0x000000142d367225 */ /* 0x000fe200078e00ff */
[----:B------:R-:W-:Y:S02]  /*e260*/  IADD3 R111, P2, P4, -R111, R60, -R87 ;  /* 0x0000003c6f6f7210 */ /* 0x000fe40007c5e957 */
[----:B------:R-:W-:Y:S01]  /*e270*/  ISETP.LT.U32.AND.EX P1, PT, R94, R105, PT, P1 ;  /* 0x000000695e00720c */ /* 0x000fe20003f21110 */
[----:B------:R-:W-:Y:S01]  /*e280*/  IMAD.WIDE.U32 R12, P5, R58, R45, R56 ;  /* 0x0000002d3a0c7225 */ /* 0x000fe200078a0038 */
[----:B------:R-:W-:-:S02]  /*e290*/  IADD3.X R115, R8, -0x1, R87, P2, P4 ;  /* 0xffffffff08737810 */ /* 0x000fc400017e8457 */
[----:B------:R-:W-:Y:S01]  /*e2a0*/  ISETP.LT.U32.AND P2, PT, R4, R111, PT ;  /* 0x0000006f0400720c */ /* 0x000fe20003f41070 */
[----:B------:R-:W-:Y:S02]  /*e2b0*/  IMAD.X R92, R103, 0x1, R16, P6 ;  /* 0x00000001675c7824 */ /* 0x000fe400030e0610 */
[----:B------:R-:W-:Y:S01]  /*e2c0*/  IMAD.WIDE.U32 R54, P6, R11, R58, R54 ;  /* 0x0000003a0b367225 */ /* 0x000fe200078c0036 */
[----:B------:R-:W-:-:S03]  /*e2d0*/  ISETP.LT.U32.AND.EX P2, PT, R5, R115, PT, P2 ;  /* 0x000000730500720c */ /* 0x000fc60003f41120 */
[----:B------:R-:W-:-:S04]  /*e2e0*/  IMAD.WIDE.U32 R56, R58, R58, RZ ;  /* 0x0000003a3a387225 */ /* 0x000fc800078e00ff */
[----:B------:R-:W-:Y:S01]  /*e2f0*/  IMAD.WIDE.U32 R58, R58, R20, RZ ;  /* 0x000000143a3a7225 */ /* 0x000fe200078e00ff */
[----:B------:R-:W-:-:S03]  /*e300*/  IADD3 R57, P4, R57, R12, RZ ;  /* 0x0000000c39397210 */ /* 0x000fc60007f9e0ff */
[----:B------:R-:W-:Y:S01]  /*e310*/  IMAD.X R61, RZ, RZ, RZ, P6 ;  /* 0x000000ffff3d7224 */ /* 0x000fe200030e06ff */
[----:B------:R-:W-:Y:S01]  /*e320*/  IADD3 R59, P6, R59, R54, RZ ;  /* 0x000000363b3b7210 */ /* 0x000fe20007fde0ff */
[----:B------:R-:W-:Y:S02]  /*e330*/  IMAD.MOV.U32 R60, RZ, RZ, R55 ;  /* 0x000000ffff3c7224 */ /* 0x000fe400078e0037 */
[----:B------:R-:W-:Y:S01]  /*e340*/  IMAD.X R17, RZ, RZ, RZ, P5 ;  /* 0x000000ffff117224 */ /* 0x000fe200028e06ff */
[----:B------:R-:W-:Y:S01]  /*e350*/  ISETP.LT.U32.AND P5, PT, R99, R16, PT ;  /* 0x000000106300720c */ /* 0x000fe20003fa1070 */
[----:B------:R-:W-:Y:S02]  /*e360*/  IMAD.MOV.U32 R16, RZ, RZ, R13 ;  /* 0x000000ffff107224 */ /* 0x000fe400078e000d */
[-C--:B------:R-:W-:Y:S01]  /*e370*/  IMAD.WIDE.U32.X R60, R11, R45.reuse, R60, P6 ;  /* 0x0000002d0b3c7225 */ /* 0x080fe200030e043c */
[----:B------:R-:W-:Y:S02]  /*e380*/  SEL R11, RZ, 0x1, !P2 ;  /* 0x00000001ff0b7807 */ /* 0x000fe40005000000 */
[----:B------:R-:W-:Y:S01]  /*e390*/  IADD3 R87, P6, RZ, R58, RZ ;  /* 0x0000003aff577210 */ /* 0x000fe20007fde0ff */
[----:B------:R-:W-:Y:S01]  /*e3a0*/  IMAD.WIDE.U32.X R16, R45, R45, R16, P4 ;  /* 0x0000002d2d107225 */ /* 0x000fe200020e0410 */
[----:B------:R-:W-:-:S02]  /*e3b0*/  SEL R45, RZ, 0xffffffff, !P2 ;  /* 0xffffffffff2d7807 */ /* 0x000fc40005000000 */
[----:B------:R-:W-:Y:S01]  /*e3c0*/  IADD3 R20, P3, P4, R11, R4, -R111 ;  /* 0x000000040b147210 */ /* 0x000fe20007c7e86f */
[----:B------:R-:W-:Y:S01]  /*e3d0*/  IMAD.X R96, R59, 0x1, R58, P6 ;  /* 0x000000013b607824 */ /* 0x000fe200030e063a */
[----:B------:R-:W-:Y:S01]  /*e3e0*/  ISETP.LT.U32.AND P2, PT, R87, R58, PT ;  /* 0x0000003a5700720c */ /* 0x000fe20003f41070 */
[----:B------:R-:W-:Y:S01]  /*e3f0*/  IMAD.WIDE.U32 R12, R49, R9, RZ ;  /* 0x00000009310c7225 */ /* 0x000fe200078e00ff */
[----:B------:R-:W-:Y:S02]  /*e400*/  IADD3.X R58, R45, R5, ~R115, P3, P4 ;  /* 0x000000052d3a7210 */ /* 0x000fe40001fe8c73 */
[----:B------:R-:W-:Y:S01]  /*e410*/  IADD3 R113, P3, P6, -R113, R95, -R88 ;  /* 0x0000005f71717210 */ /* 0x000fe20007e7e958 */
[----:B------:R-:W-:Y:S01]  /*e420*/  IMAD.WIDE.U32 R4, R22, R9, RZ ;  /* 0x0000000916047225 */ /* 0x000fe200078e00ff */
[----:B------:R-:W-:Y:S02]  /*e430*/  SEL R9, RZ, 0x1, !P0 ;  /* 0x00000001ff097807 */ /* 0x000fe40004000000 */
[----:B------:R-:W-:Y:S01]  /*e440*/  IADD3 R91, P0, RZ, R56, RZ ;  /* 0x00000038ff5b7210 */ /* 0x000fe20007f1e0ff */
[----:B------:R-:W-:Y:S01]  /*e450*/  IMAD.WIDE.U32 R12, P4, R10, R22, R12 ;  /* 0x000000160a0c7225 */ /* 0x000fe2000788000c */
[----:B------:R-:W-:-:S02]  /*e460*/  IADD3.X R115, R8, -0x1, R88, P3, P6 ;  /* 0xffffffff08737810 */ /* 0x000fc40001fec458 */
[----:B------:R-:W-:Y:S01]  /*e470*/  IADD3 R97, P3, P6, -R9, R97, -R90 ;  /* 0x0000006109617210 */ /* 0x000fe20007e7e95a */
[----:B------:R-:W-:Y:S01]  /*e480*/  IMAD.X R89, R57, 0x1, R56, P0 ;  /* 0x0000000139597824 */ /* 0x000fe200000e0638 */
[----:B------:R-:W-:Y:S01]  /*e490*/  ISETP.LT.U32.AND P0, PT, R14, R113, PT ;  /* 0x000000710e00720c */ /* 0x000fe20003f01070 */
[----:B------:R-:W-:Y:S01]  /*e4a0*/  IMAD.X R55, RZ, RZ, RZ, P4 ;  /* 0x000000ffff377224 */ /* 0x000fe200020e06ff */
[----:B------:R-:W-:Y:S01]  /*e4b0*/  IADD3.X R111, R8, -0x1, R90, P3, P6 ;  /* 0xffffffff086f7810 */ /* 0x000fe20001fec45a */
[----:B------:R-:W-:Y:S01]  /*e4c0*/  IMAD.MOV.U32 R54, RZ, RZ, R13 ;  /* 0x000000ffff367224 */ /* 0x000fe200078e000d */
[----:B------:R-:W-:Y:S02]  /*e4d0*/  ISETP.LT.U32.AND.EX P6, PT, R15, R115, PT, P0 ;  /* 0x000000730f00720c */ /* 0x000fe40003fc1100 */
[----:B------:R-:W-:Y:S02]  /*e4e0*/  ISETP.LT.U32.AND P0, PT, R18, R97, PT ;  /* 0x000000611200720c */ /* 0x000fe40003f01070 */
[----:B------:R-:W-:Y:S01]  /*e4f0*/  IADD3 R95, P4, R5, R12, RZ ;  /* 0x0000000c055f7210 */ /* 0x000fe20007f9e0ff */
[----:B------:R-:W-:Y:S01]  /*e500*/  IMAD.WIDE.U32 R12, R49, R22, RZ ;  /* 0x00000016310c7225 */ /* 0x000fe200078e00ff */
[----:B------:R-:W-:-:S02]  /*e510*/  SEL R9, RZ, 0x1, !P6 ;  /* 0x00000001ff097807 */ /* 0x000fc40007000000 */
[----:B------:R-:W-:Y:S01]  /*e520*/  ISETP.LT.U32.AND.EX P0, PT, R19, R111, PT, P0 ;  /* 0x0000006f1300720c */ /* 0x000fe20003f01100 */
[----:B------:R-:W-:Y:S01]  /*e530*/  IMAD.WIDE.U32.X R10, R10, R49, R54, P4 ;  /* 0x000000310a0a7225 */ /* 0x000fe200020e0436 */
[----:B------:R-:W-:Y:S02]  /*e540*/  SEL R45, RZ, 0xffffffff, !P6 ;  /* 0xffffffffff2d7807 */ /* 0x000fe40007000000 */
[----:B------:R-:W-:Y:S02]  /*e550*/  IADD3 R9, P4, P6, R9, R14, -R113 ;  /* 0x0000000e09097210 */ /* 0x000fe40007e9e871 */
[----:B------:R-:W-:Y:S02]  /*e560*/  SEL R5, RZ, 0x1, !P0 ;  /* 0x00000001ff057807 */ /* 0x000fe40004000000 */
[----:B------:R-:W-:Y:S01]  /*e570*/  IADD3.X R45, R45, R15, ~R115, P4, P6 ;  /* 0x0000000f2d2d7210 */ /* 0x000fe200027ecc73 */
[----:B------:R-:W-:Y:S01]  /*e580*/  IMAD.WIDE.U32 R14, R22, R22, RZ ;  /* 0x00000016160e7225 */ /* 0x000fe200078e00ff */
[----:B------:R-:W-:-:S02]  /*e590*/  SEL R55, RZ, 0xffffffff, !P0 ;  /* 0xffffffffff377807 */ /* 0x000fc40004000000 */
[----:B------:R-:W-:Y:S01]  /*e5a0*/  IADD3 R54, P4, P6, R5, R18, -R97 ;  /* 0x0000001205367210 */ /* 0x000fe20007e9e861 */
[----:B------:R-:W-:Y:S01]  /*e5b0*/  IMAD.WIDE.U32 R12, P0, R22, R49, R12 ;  /* 0x00000031160c7225 */ /* 0x000fe2000780000c */
[----:B------:R-:W-:Y:S02]  /*e5c0*/  ISETP.LT.U32.AND P3, PT, R91, R56, PT ;  /* 0x000000385b00720c */ /* 0x000fe40003f61070 */
[----:B------:R-:W-:Y:S01]  /*e5d0*/  IADD3.X R56, R55, R19, ~R111, P4, P6 ;  /* 0x0000001337387210 */ /* 0x000fe200027ecc6f */
[----:B------:R-:W-:Y:S01]  /*e5e0*/  IMAD.X R5, RZ, RZ, RZ, P0 ;  /* 0x000000ffff057224 */ /* 0x000fe200000e06ff */
[----:B------:R-:W-:Y:S02]  /*e5f0*/  IADD3 R97, P6, RZ, R4, RZ ;  /* 0x00000004ff617210 */ /* 0x000fe40007fde0ff */
[----:B------:R-:W-:Y:S02]  /*e600*/  ISETP.LT.U32.AND.EX P5, PT, R92, R103, PT, P5 ;  /* 0x000000675c00720c */ /* 0x000fe40003fa1150 */
[----:B------:R-:W-:-:S02]  /*e610*/  SEL R103, RZ, 0x1, !P1 ;  /* 0x00000001ff677807 */ /* 0x000fc40004800000 */
[----:B------:R-:W-:Y:S01]  /*e620*/  IADD3 R18, P4, R15, R12, RZ ;  /* 0x0000000c0f127210 */ /* 0x000fe20007f9e0ff */
[----:B------:R-:W-:Y:S01]  /*e630*/  IMAD.X R12, R95, 0x1, R4, P6 ;  /* 0x000000015f0c7824 */ /* 0x000fe200030e0604 */
[----:B------:R-:W-:Y:S02]  /*e640*/  SEL R22, RZ, 0x1, !P5 ;  /* 0x00000001ff167807 */ /* 0x000fe40006800000 */
[--C-:B------:R-:W-:Y:S02]  /*e650*/  IADD3 R103, P5, P6, -R103, R101, -R94.reuse ;  /* 0x0000006567677210 */ /* 0x100fe40007ebe95e */
[----:B------:R-:W-:Y:S01]  /*e660*/  ISETP.LT.U32.AND P1, PT, R97, R4, PT ;  /* 0x000000046100720c */ /* 0x000fe20003f21070 */
[----:B------:R-:W-:Y:S01]  /*e670*/  IMAD.MOV.U32 R4, RZ, RZ, R13 ;  /* 0x000000ffff047224 */ /* 0x000fe200078e000d */
[----:B------:R-:W-:Y:S02]  /*e680*/  ISETP.LT.U32.AND.EX P2, PT, R96, R59, PT, P2 ;  /* 0x0000003b6000720c */ /* 0x000fe40003f41120 */
[----:B------:R-:W-:Y:S01]  /*e690*/  IADD3.X R13, R8, -0x1, R94, P5, P6 ;  /* 0xffffffff080d7810 */ /* 0x000fe20002fec45e */
[----:B------:R-:W-:Y:S01]  /*e6a0*/  IMAD.WIDE.U32.X R4, R49, R49, R4, P4 ;  /* 0x0000003131047225 */ /* 0x000fe200020e0404 */
[----:B------:R-:W-:-:S02]  /*e6b0*/  ISETP.LT.U32.AND P5, PT, R24, R103, PT ;  /* 0x000000671800720c */ /* 0x000fc40003fa1070 */
[----:B------:R-:W-:Y:S02]  /*e6c0*/  ISETP.LT.U32.AND.EX P3, PT, R89, R57, PT, P3 ;  /* 0x000000395900720c */ /* 0x000fe40003f61130 */
[----:B------:R-:W-:Y:S02]  /*e6d0*/  SEL R57, RZ, 0x1, !P2 ;  /* 0x00000001ff397807 */ /* 0x000fe40005000000 */
[----:B------:R-:W-:Y:S02]  /*e6e0*/  ISETP.LT.U32.AND.EX P2, PT, R25, R13, PT, P5 ;  /* 0x0000000d1900720c */ /* 0x000fe40003f41150 */
[----:B------:R-:W-:Y:S02]  /*e6f0*/  IADD3 R99, P4, P5, -R22, R99, -R92 ;  /* 0x0000006316637210 */ /* 0x000fe40007d9e95c */
[----:B------:R-:W-:Y:S02]  /*e700*/  IADD3 R19, P0, RZ, R14, RZ ;  /* 0x0000000eff137210 */ /* 0x000fe40007f1e0ff */
[----:B------:R-:W-:-:S02]  /*e710*/  SEL R49, RZ, 0x1, !P2 ;  /* 0x00000001ff317807 */ /* 0x000fc40005000000 */
[----:B------:R-:W-:Y:S01]  /*e720*/  IADD3.X R101, R8, -0x1, R92, P4, P5 ;  /* 0xffffffff08657810 */ /* 0x000fe200027ea45c */
[----:B------:R-:W-:Y:S01]  /*e730*/  IMAD.X R15, R18, 0x1, R14, P0 ;  /* 0x00000001120f7824 */ /* 0x000fe200000e060e */
[----:B------:R-:W-:Y:S02]  /*e740*/  ISETP.LT.U32.AND P4, PT, R52, R99, PT ;  /* 0x000000633400720c */ /* 0x000fe40003f81070 */
[----:B------:R-:W-:Y:S02]  /*e750*/  SEL R55, RZ, 0xffffffff, !P2 ;  /* 0xffffffffff377807 */ /* 0x000fe40005000000 */
[----:B------:R-:W-:Y:S02]  /*e760*/  ISETP.LT.U32.AND P0, PT, R19, R14, PT ;  /* 0x0000000e1300720c */ /* 0x000fe40003f01070 */
[----:B------:R-:W-:Y:S02]  /*e770*/  IADD3 R49, P5, P2, R49, R24, -R103 ;  /* 0x0000001831317210 */ /* 0x000fe40007abe867 */
[----:B------:R-:W-:-:S02]  /*e780*/  ISETP.LT.U32.AND.EX P1, PT, R12, R95, PT, P1 ;  /* 0x0000005f0c00720c */ /* 0x000fc40003f21110 */
[----:B------:R-:W-:Y:S02]  /*e790*/  ISETP.LT.U32.AND.EX P4, PT, R53, R101, PT, P4 ;  /* 0x000000653500720c */ /* 0x000fe40003f81140 */
[----:B------:R-:W-:Y:S02]  /*e7a0*/  SEL R14, RZ, 0x1, !P3 ;  /* 0x00000001ff0e7807 */ /* 0x000fe40005800000 */
[----:B------:R-:W-:Y:S02]  /*e7b0*/  ISETP.LT.U32.AND.EX P0, PT, R15, R18, PT, P0 ;  /* 0x000000120f00720c */ /* 0x000fe40003f01100 */
[----:B------:R-:W-:Y:S02]  /*e7c0*/  IADD3 R57, P6, P3, -R57, R87, -R96 ;  /* 0x0000005739397210 */ /* 0x000fe40007bde960 */
[----:B------:R-:W-:Y:S02]  /*e7d0*/  IADD3.X R55, R55, R25, ~R13, P5, P2 ;  /* 0x0000001937377210 */ /* 0x000fe40002fe4c0d */
[----:B------:R-:W-:-:S02]  /*e7e0*/  SEL R13, RZ, 0x1, !P1 ;  /* 0x00000001ff0d7807 */ /* 0x000fc40004800000 */
[----:B------:R-:W-:Y:S02]  /*e7f0*/  SEL R25, RZ, 0x1, !P4 ;  /* 0x00000001ff197807 */ /* 0x000fe40006000000 */
[----:B------:R-:W-:Y:S02]  /*e800*/  IADD3 R91, P5, P2, -R14, R91, -R89 ;  /* 0x0000005b0e5b7210 */ /* 0x000fe40007abe959 */
[----:B------:R-:W-:Y:S02]  /*e810*/  IADD3.X R95, R8, -0x1, R96, P6, P3 ;  /* 0xffffffff085f7810 */ /* 0x000fe400037e6460 */
[----:B------:R-:W-:Y:S02]  /*e820*/  SEL R14, RZ, 0x1, !P0 ;  /* 0x00000001ff0e7807 */ /* 0x000fe40004000000 */
[----:B------:R-:W-:Y:S02]  /*e830*/  ISETP.LT.U32.AND P1, PT, R60, R57, PT ;  /* 0x000000393c00720c */ /* 0x000fe40003f21070 */
[----:B------:R-:W-:-:S02]  /*e840*/  SEL R59, RZ, 0xffffffff, !P4 ;  /* 0xffffffffff3b7807 */ /* 0x000fc40006000000 */
[--C-:B------:R-:W-:Y:S02]  /*e850*/  IADD3 R13, P6, P0, -R13, R97, -R12.reuse ;  /* 0x000000610d0d7210 */ /* 0x100fe400078de90c */
[----:B------:R-:W-:Y:S02]  /*e860*/  IADD3 R52, P4, P3, R25, R52, -R99 ;  /* 0x0000003419347210 */ /* 0x000fe40007b9e863 */
[----:B------:R-:W-:Y:S02]  /*e870*/  ISETP.LT.U32.AND.EX P1, PT, R61, R95, PT, P1 ;  /* 0x0000005f3d00720c */ /* 0x000fe40003f21110 */
[C---:B------:R-:W-:Y:S02]  /*e880*/  IADD3.X R87, R8.reuse, -0x1, R12, P6, P0 ;  /* 0xffffffff08577810 */ /* 0x040fe400037e040c */
[----:B------:R-:W-:Y:S02]  /*e890*/  IADD3.X R88, R59, R53, ~R101, P4, P3 ;  /* 0x000000353b587210 */ /* 0x000fe400027e6c65 */
[----:B------:R-:W-:-:S02]  /*e8a0*/  IADD3.X R89, R8, -0x1, R89, P5, P2 ;  /* 0xffffffff08597810 */ /* 0x000fc40002fe4459 */
[----:B------:R-:W-:Y:S02]  /*e8b0*/  ISETP.LT.U32.AND P0, PT, R10, R13, PT ;  /* 0x0000000d0a00720c */ /* 0x000fe40003f01070 */
[----:B------:R-:W-:Y:S02]  /*e8c0*/  IADD3 R19, P3, P4, -R14, R19, -R15 ;  /* 0x000000130e137210 */ /* 0x000fe40007c7e90f */
[----:B------:R-:W-:Y:S02]  /*e8d0*/  ISETP.LT.U32.AND P2, PT, R16, R91, PT ;  /* 0x0000005b1000720c */ /* 0x000fe40003f41070 */
[----:B------:R-:W-:Y:S02]  /*e8e0*/  SEL R53, RZ, 0x1, !P1 ;  /* 0x00000001ff357807 */ /* 0x000fe40004800000 */
[----:B------:R-:W-:Y:S02]  /*e8f0*/  ISETP.LT.U32.AND.EX P0, PT, R11, R87, PT, P0 ;  /* 0x000000570b00720c */ /* 0x000fe40003f01100 */
[----:B------:R-:W-:-:S02]  /*e900*/  ISETP.LT.U32.AND.EX P2, PT, R17, R89, PT, P2 ;  /* 0x000000591100720c */ /* 0x000fc40003f41120 */
[----:B------:R-:W-:Y:S02]  /*e910*/  IADD3.X R25, R8, -0x1, R15, P3, P4 ;  /* 0xffffffff08197810 */ /* 0x000fe40001fe840f */
[----:B------:R-:W-:Y:S02]  /*e920*/  ISETP.LT.U32.AND P3, PT, R4, R19, PT ;  /* 0x000000130400720c */ /* 0x000fe40003f61070 */
[----:B------:R-:W-:Y:S02]  /*e930*/  IADD3 R53, P6, P5, R53, R60, -R57 ;  /* 0x0000003c35357210 */ /* 0x000fe40007dde839 */
[----:B------:R-:W-:Y:S02]  /*e940*/  SEL R59, RZ, 0xffffffff, !P1 ;  /* 0xffffffffff3b7807 */ /* 0x000fe40004800000 */
[----:B------:R-:W-:Y:S02]  /*e950*/  SEL R57, RZ, 0x1, !P0 ;  /* 0x00000001ff397807 */ /* 0x000fe40004000000 */
[----:B------:R-:W-:-:S02]  /*e960*/  SEL R15, RZ, 0x1, !P2 ;  /* 0x00000001ff0f7807 */ /* 0x000fc40005000000 */
[----:B------:R-:W-:Y:S02]  /*e970*/  ISETP.LT.U32.AND.EX P1, PT, R5, R25, PT, P3 ;  /* 0x000000190500720c */ /* 0x000fe40003f21130 */
[----:B------:R-:W-:Y:S02]  /*e980*/  IADD3.X R61, R59, R61, ~R95, P6, P5 ;  /* 0x0000003d3b3d7210 */ /* 0x000fe400037eac5f */
[----:B------:R-:W-:Y:S01]  /*e990*/  IADD3 R57, P5, P6, R57, R10, -R13 ;  /* 0x0000000a39397210 */ /* 0x000fe20007ebe80d */
[----:B------:R-:W-:Y:S01]  /*e9a0*/  IMAD.WIDE.U32 R12, R40, R63, RZ ;  /* 0x0000003f280c7225 */ /* 0x000fe200078e00ff */
[----:B------:R-:W-:Y:S02]  /*e9b0*/  SEL R59, RZ, 0xffffffff, !P0 ;  /* 0xffffffffff3b7807 */ /* 0x000fe40004000000 */
[----:B------:R-:W-:Y:S02]  /*e9c0*/  IADD3 R60, P3, P4, R15, R16, -R91 ;  /* 0x000000100f3c7210 */ /* 0x000fe40007c7e85b */
[----:B------:R-:W-:-:S02]  /*e9d0*/  SEL R15, RZ, 0x1, !P1 ;  /* 0x00000001ff0f7807 */ /* 0x000fc40004800000 */
[----:B------:R-:W-:Y:S02]  /*e9e0*/  SEL R16, RZ, 0xffffffff, !P2 ;  /* 0xffffffffff107807 */ /* 0x000fe40005000000 */
[----:B------:R-:W-:Y:S01]  /*e9f0*/  IADD3.X R59, R59, R11, ~R87, P5, P6 ;  /* 0x0000000b3b3b7210 */ /* 0x000fe20002fecc57 */
[----:B------:R-:W-:Y:S01]  /*ea00*/  IMAD.WIDE.U32 R10, R64, R67, RZ ;  /* 0x00000043400a7225 */ /* 0x000fe200078e00ff */
[----:B------:R-:W-:Y:S02]  /*ea10*/  IADD3 R90, P0, P2, R15, R4, -R19 ;  /* 0x000000040f5a7210 */ /* 0x000fe40007a1e813 */
[----:B------:R-:W-:Y:S01]  /*ea20*/  IADD3.X R92, R16, R17, ~R89, P3, P4 ;  /* 0x00000011105c7210 */ /* 0x000fe20001fe8c59 */
[----:B------:R-:W-:Y:S01]  /*ea30*/  IMAD.WIDE.U32 R16, R50, R63, RZ ;  /* 0x0000003f32107225 */ /* 0x000fe200078e00ff */
[----:B------:R-:W-:-:S03]  /*ea40*/  SEL R4, RZ, 0xffffffff, !P1 ;  /* 0xffffffffff047807 */ /* 0x000fc60004800000 */
[----:B------:R-:W-:Y:S01]  /*ea50*/  IMAD.WIDE.U32 R12, P1, R69, R50, R12 ;  /* 0x00000032450c7225 */ /* 0x000fe2000782000c */
[----:B------:R-:W-:-:S03]  /*ea60*/  IADD3.X R94, R4, R5, ~R25, P0, P2 ;  /* 0x00000005045e7210 */ /* 0x000fc600007e4c19 */
[----:B------:R-:W-:Y:S01]  /*ea70*/  IMAD.WIDE.U32 R14, R66, R71, RZ ;  /* 0x00000047420e7225 */ /* 0x000fe200078e00ff */
[----:B------:R-:W-:-:S03]  /*ea80*/  IADD3 R89, P4, R17, R12, RZ ;  /* 0x0000000c11597210 */ /* 0x000fc60007f9e0ff */
[----:B------:R-:W-:-:S04]  /*ea90*/  IMAD.WIDE.U32 R10, P5, R65, R62, R10 ;  /* 0x0000003e410a7225 */ /* 0x000fc800078a000a */
[----:B------:R-:W-:Y:S01]  /*eaa0*/  IMAD.WIDE.U32 R62, R62, R67, RZ ;  /* 0x000000433e3e7225 */ /* 0x000fe200078e00ff */
[----:B------:R-:W-:-:S03]  /*eab0*/  IADD3 R67, P3, RZ, R16, RZ ;  /* 0x00000010ff437210 */ /* 0x000fc60007f7e0ff */
[----:B------:R-:W-:Y:S01]  /*eac0*/  IMAD.WIDE.U32 R14, P2, R73, R68, R14 ;  /* 0x00000044490e7225 */ /* 0x000fe2000784000e */
[----:B------:R-:W-:-:S03]  /*ead0*/  ISETP.LT.U32.AND P0, PT, R67, R16, PT ;  /* 0x000000104300720c */ /* 0x000fc60003f01070 */
[----:B------:R-:W-:-:S04]  /*eae0*/  IMAD.WIDE.U32 R4, R68, R71, RZ ;  /* 0x0000004744047225 */ /* 0x000fc800078e00ff */
[----:B------:R-:W-:Y:S01]  /*eaf0*/  IMAD.X R68, R89, 0x1, R16, P3 ;  /* 0x0000000159447824 */ /* 0x000fe200018e0610 */
[----:B------:R-:W-:Y:S01]  /*eb00*/  IADD3 R50, P3, RZ, R62, RZ ;  /* 0x0000003eff327210 */ /* 0x000fe20007f7e0ff */
[----:B------:R-:W-:Y:S01]  /*eb10*/  IMAD.X R17, RZ, RZ, RZ, P1 ;  /* 0x000000ffff117224 */ /* 0x000fe200008e06ff */
[----:B------:R-:W-:Y:S01]  /*eb20*/  IADD3 R10, P1, R63, R10, RZ ;  /* 0x0000000a3f0a7210 */ /* 0x000fe20007f3e0ff */
[----:B------:R-:W-:Y:S01]  /*eb30*/  IMAD.X R25, RZ, RZ, RZ, P5 ;  /* 0x000000ffff197224 */ /* 0x000fe200028e06ff */
[----:B------:R-:W-:Y:S01]  /*eb40*/  IADD3 R22, P6, RZ, R4, RZ ;  /* 0x00000004ff167210 */ /* 0x000fe20007fde0ff */
[----:B------:R-:W-:Y:S01]  /*eb50*/  IMAD.WIDE.U32 R18, R74, R75, RZ ;  /* 0x0000004b4a127225 */ /* 0x000fe200078e00ff */
[----:B------:R-:W-:Y:S02]  /*eb60*/  IADD3 R14, P5, R5, R14, RZ ;  /* 0x0000000e050e7210 */ /* 0x000fe40007fbe0ff */
[----:B------:R-:W-:Y:S01]  /*eb70*/  ISETP.LT.U32.AND.EX P0, PT, R68, R89, PT, P0 ;  /* 0x000000594400720c */ /* 0x000fe20003f01100 */
[----:B------:R-:W-:Y:S01]  /*eb80*/  IMAD.X R87, R10, 0x1, R62, P3 ;  /* 0x000000010a577824 */ /* 0x000fe200018e063e */
[----:B------:R-:W-:Y:S01]  /*eb90*/  ISETP.LT.U32.AND P3, PT, R50, R62, PT ;  /* 0x0000003e3200720c */ /* 0x000fe20003f61070 */
[----:B------:R-:W-:Y:S01]  /*eba0*/  IMAD.X R63, R14, 0x1, R4, P6 ;  /* 0x000000010e3f7824 */ /* 0x000fe200030e0604 */
[----:B------:R-:W-:Y:S01]  /*ebb0*/  ISETP.LT.U32.AND P6, PT, R22, R4, PT ;  /* 0x000000041600720c */ /* 0x000fe20003fc1070 */
[----:B------:R-:W-:Y:S01]  /*ebc0*/  IMAD.X R5, RZ, RZ, RZ, P2 ;  /* 0x000000ffff057224 */ /* 0x000fe200010e06ff */
[----:B------:R-:W-:Y:S01]  /*ebd0*/  ISETP.LT.U32.AND.EX P3, PT, R87, R10, PT, P3 ;  /* 0x0000000a5700720c */ /* 0x000fe20003f61130 */
[----:B------:R-:W-:Y:S01]  /*ebe0*/  IMAD.WIDE.U32 R18, P2, R77, R70, R18 ;  /* 0x000000464d127225 */ /* 0x000fe20007840012 */
[----:B------:R-:W-:-:S03]  /*ebf0*/  ISETP.LT.U32.AND.EX P6, PT, R63, R14, PT, P6 ;  /* 0x0000000e3f00720c */ /* 0x000fc60003fc1160 */
[----:B------:R-:W-:Y:S02]  /*ec00*/  IMAD.MOV.U32 R24, RZ, RZ, R11 ;  /* 0x000000ffff187224 */ /* 0x000fe400078e000b */
[----:B------:R-:W-:Y:S01]  /*ec10*/  IMAD.MOV.U32 R4, RZ, RZ, R15 ;  /* 0x000000ffff047224 */ /* 0x000fe200078e000f */
[----:B------:R-:W-:Y:S01]  /*ec20*/  SEL R15, RZ, 0x1, !P0 ;  /* 0x00000001ff0f7807 */ /* 0x000fe20004000000 */
[----:B------:R-:W-:Y:S02]  /*ec30*/  IMAD.MOV.U32 R16, RZ, RZ, R13 ;  /* 0x000000ffff107224 */ /* 0x000fe400078e000d */
[----:B------:R-:W-:Y:S02]  /*ec40*/  IMAD.X R13, RZ, RZ, RZ, P2 ;  /* 0x000000ffff0d7224 */ /* 0x000fe400010e06ff */
[----:B------:R-:W-:Y:S01]  /*ec50*/  IMAD.WIDE.U32.X R24, R65, R64, R24, P1 ;  /* 0x0000004041187225 */ /* 0x000fe200008e0418 */
[----:B------:R-:W-:Y:S02]  /*ec60*/  IADD3 R15, P1, P2, -R15, R67, -R68 ;  /* 0x000000430f0f7210 */ /* 0x000fe40007a3e944 */
[----:B------:R-:W-:Y:S01]  /*ec70*/  SEL R67, RZ, 0x1, !P3 ;  /* 0x00000001ff437807 */ /* 0x000fe20005800000 */
[----:B------:R-:W-:Y:S01]  /*ec80*/  IMAD.WIDE.U32.X R16, R69, R40, R16, P4 ;  /* 0x0000002845107225 */ /* 0x000fe200020e0410 */
[----:B------:R-:W-:-:S02]  /*ec90*/  IADD3.X R89, R8, -0x1, R68, P1, P2 ;  /* 0xffffffff08597810 */ /* 0x000fc40000fe4444 */
[--C-:B------:R-:W-:Y:S01]  /*eca0*/  IADD3 R67, P3, P4, -R67, R50, -R87.reuse ;  /* 0x0000003243437210 */ /* 0x100fe20007c7e957 */
[----:B------:R-:W-:Y:S01]  /*ecb0*/  IMAD.WIDE.U32 R70, R70, R75, RZ ;  /* 0x0000004b46467225 */ /* 0x000fe200078e00ff */
[----:B------:R-:W-:Y:S02]  /*ecc0*/  ISETP.LT.U32.AND P2, PT, R16, R15, PT ;  /* 0x0000000f1000720c */ /* 0x000fe40003f41070 */
[----:B------:R-:W-:Y:S01]  /*ecd0*/  IADD3.X R75, R8, -0x1, R87, P3, P4 ;  /* 0xffffffff084b7810 */ /* 0x000fe20001fe8457 */
[----:B------:R-:W-:Y:S01]  /*ece0*/  IMAD.MOV.U32 R12, RZ, RZ, R19 ;  /* 0x000000ffff0c7224 */ /* 0x000fe200078e0013 */
[----:B------:R-:W-:Y:S01]  /*ecf0*/  IADD3 R71, P0, R71, R18, RZ ;  /* 0x0000001247477210 */ /* 0x000fe20007f1e0ff */
[----:B------:R-:W-:Y:S01]  /*ed00*/  IMAD.WIDE.U32.X R4, R73, R66, R4, P5 ;  /* 0x0000004249047225 */ /* 0x000fe200028e0404 */
[----:B------:R-:W-:Y:S02]  /*ed10*/  ISETP.LT.U32.AND.EX P2, PT, R17, R89, PT, P2 ;  /* 0x000000591100720c */ /* 0x000fe40003f41120 */
[----:B------:R-:W-:Y:S01]  /*ed20*/  ISETP.LT.U32.AND P3, PT, R24, R67, PT ;  /* 0x000000431800720c */ /* 0x000fe20003f61070 */
[----:B------:R-:W-:Y:S01]  /*ed30*/  IMAD.WIDE.U32.X R12, R77, R74, R12, P0 ;  /* 0x0000004a4d0c7225 */ /* 0x000fe200000e040c */
[----:B------:R-:W-:-:S02]  /*ed40*/  SEL R65, RZ, 0x1, !P2 ;  /* 0x00000001ff417807 */ /* 0x000fc40005000000 */
[----:B------:R-:W-:Y:S01]  /*ed50*/  ISETP.LT.U32.AND.EX P0, PT, R25, R75, PT, P3 ;  /* 0x0000004b1900720c */ /* 0x000fe20003f01130 */
[----:B------:R-:W-:Y:S01]  /*ed60*/  IMAD.WIDE.U32 R10, R78, R85, RZ ;  /* 0x000000554e0a7225 */ /* 0x000fe200078e00ff */
[----:B------:R-:W-:Y:S02]  /*ed70*/  IADD3 R65, P3, P4, R65, R16, -R15 ;  /* 0x0000001041417210 */ /* 0x000fe40007c7e80f */
[----:B------:R-:W-:Y:S02]  /*ed80*/  SEL R15, RZ, 0x1, !P0 ;  /* 0x00000001ff0f7807 */ /* 0x000fe40004000000 */
[----:B------:R-:W-:Y:S02]  /*ed90*/  SEL R73, RZ, 0x1, !P6 ;  /* 0x00000001ff497807 */ /* 0x000fe40007000000 */
[----:B------:R-:W-:Y:S02]  /*eda0*/  SEL R16, RZ, 0xffffffff, !P2 ;  /* 0xffffffffff107807 */ /* 0x000fe40005000000 */
[----:B------:R-:W-:Y:S01]  /*edb0*/  IADD3 R66, P2, P6, R15, R24, -R67 ;  /* 0x000000180f427210 */ /* 0x000fe20007e5e843 */
[----:B------:R-:W-:Y:S01]  /*edc0*/  IMAD.WIDE.U32 R14, R81, R82, RZ ;  /* 0x00000052510e7225 */ /* 0x000fe200078e00ff */
[----:B------:R-:W-:-:S02]  /*edd0*/  SEL R24, RZ, 0xffffffff, !P0 ;  /* 0xffffffffff187807 */ /* 0x000fc40004000000 */
[----:B------:R-:W-:Y:S02]  /*ede0*/  IADD3 R69, P5, RZ, R70, RZ ;  /* 0x00000046ff457210 */ /* 0x000fe40007fbe0ff */
[----:B------:R-:W-:Y:S01]  /*edf0*/  IADD3.X R64, R16, R17, ~R89, P3, P4 ;  /* 0x0000001110407210 */ /* 0x000fe20001fe8c59 */
[----:B------:R-:W-:Y:S01]  /*ee00*/  IMAD.WIDE.U32 R14, P0, R84, R76, R14 ;  /* 0x0000004c540e7225 */ /* 0x000fe2000780000e */
[----:B------:R-:W-:Y:S02]  /*ee10*/  IADD3 R73, P3, P4, -R73, R22, -R63 ;  /* 0x0000001649497210 */ /* 0x000fe40007c7e93f */
[----:B------:R-:W-:Y:S01]  /*ee20*/  ISETP.LT.U32.AND P1, PT, R69, R70, PT ;  /* 0x000000464500720c */ /* 0x000fe20003f21070 */
[----:B------:R-:W-:Y:S01]  /*ee30*/  IMAD.WIDE.U32 R76, R76, R82, RZ ;  /* 0x000000524c4c7225 */ /* 0x000fe200078e00ff */
[----:B------:R-:W-:Y:S02]  /*ee40*/  IADD3.X R40, R24, R25, ~R75, P2, P6 ;  /* 0x0000001918287210 */ /* 0x000fe400017ecc4b */
[----:B------:R-:W-:Y:S01]  /*ee50*/  IADD3.X R75, R8, -0x1, R63, P3, P4 ;  /* 0xffffffff084b7810 */ /* 0x000fe20001fe843f */
[----:B------:R-:W-:Y:S01]  /*ee60*/  IMAD.X R70, R71, 0x1, R70, P5 ;  /* 0x0000000147467824 */ /* 0x000fe200028e0646 */
[----:B------:R-:W-:Y:S01]  /*ee70*/  IADD3 R50, P3, RZ, R76, RZ ;  /* 0x0000004cff327210 */ /* 0x000fe20007f7e0ff */
[----:B------:R-:W-:Y:S01]  /*ee80*/  IMAD.WIDE.U32 R10, P5, R83, R86, R10 ;  /* 0x00000056530a7225 */ /* 0x000fe200078a000a */
[----:B------:R-:W-:-:S02]  /*ee90*/  IADD3 R14, P4, R77, R14, RZ ;  /* 0x0000000e4d0e7210 */ /* 0x000fc40007f9e0ff */
[----:B------:R-:W-:Y:S01]  /*eea0*/  ISETP.LT.U32.AND.EX P1, PT, R70, R71, PT, P1 ;  /* 0x000000474600720c */ /* 0x000fe20003f21110 */
[----:B------:R-:W-:-:S04]  /*eeb0*/  IMAD.WIDE.U32 R86, R86, R85, RZ ;  /* 0x0000005556567225 */ /* 0x000fc800078e00ff */
[----:B------:R-:W-:Y:S01]  /*eec0*/  IMAD.X R19, RZ, RZ, RZ, P5 ;  /* 0x000000ffff137224 */ /* 0x000fe200028e06ff */
[----:B------:R-:W-:Y:S01]  /*eed0*/  IADD3 R68, P5, R87, R10, RZ ;  /* 0x0000000a57447210 */ /* 0x000fe20007fbe0ff */
[----:B------:R-:W-:Y:S01]  /*eee0*/  IMAD.X R85, R14, 0x1, R76, P3 ;  /* 0x000000010e557824 */ /* 0x000fe200018e064c */
[----:B------:R-:W-:Y:S01]  /*eef0*/  ISETP.LT.U32.AND P3, PT, R4, R73, PT ;  /* 0x000000490400720c */ /* 0x000fe20003f61070 */
[----:B------:R-:W-:Y:S01]  /*ef00*/  IMAD.MOV.U32 R18, RZ, RZ, R11 ;  /* 0x000000ffff127224 */ /* 0x000fe200078e000b */
[-C--:B------:R-:W-:Y:S01]  /*ef10*/  IADD3 R22, P6, RZ, R86.reuse, RZ ;  /* 0x00000056ff167210 */ /* 0x080fe20007fde0ff */
[----:B------:R-:W-:Y:S01]  /*ef20*/  IMAD.WIDE.U32 R10, R72, R79, RZ ;  /* 0x0000004f480a7225 */ /* 0x000fe200078e00ff */
[----:B------:R-:W-:Y:S02]  /*ef30*/  ISETP.LT.U32.AND.EX P3, PT, R5, R75, PT, P3 ;  /* 0x0000004b0500720c */ /* 0x000fe40003f61130 */
[----:B------:R-:W-:Y:S01]  /*ef40*/  ISETP.LT.U32.AND P2, PT, R22, R86, PT ;  /* 0x000000561600720c */ /* 0x000fe20003f41070 */
[----:B------:R-:W-:Y:S01]  /*ef50*/  IMAD.X R87, R68, 0x1, R86, P6 ;  /* 0x0000000144577824 */ /* 0x000fe200030e0656 */
[----:B------:R-:W-:Y:S01]  /*ef60*/  SEL R71, RZ, 0xffffffff, !P3 ;  /* 0xffffffffff477807 */ /* 0x000fe20005800000 */
[----:B------:R-:W-:-:S03]  /*ef70*/  IMAD.WIDE.U32 R10, P6, R93, R80, R10 ;  /* 0x000000505d0a7225 */ /* 0x000fc600078c000a */
[----:B------:R-:W-:Y:S01]  /*ef80*/  ISETP.LT.U32.AND.EX P2, PT, R87, R68, PT, P2 ;  /* 0x000000445700720c */ /* 0x000fe20003f41120 */
[----:B------:R-:W-:Y:S01]  /*ef90*/  IMAD.X R17, RZ, RZ, RZ, P0 ;  /* 0x000000ffff117224 */ /* 0x000fe200000e06ff */
[----:B------:R-:W-:Y:S01]  /*efa0*/  ISETP.LT.U32.AND P0, PT, R50, R76, PT ;  /* 0x0000004c3200720c */ /* 0x000fe20003f01070 */
[----:B------:R-:W-:-:S03]  /*efb0*/  IMAD.WIDE.U32 R62, R80, R79, RZ ;  /* 0x0000004f503e7225 */ /* 0x000fc600078e00ff */
[----:B------:R-:W-:Y:S01]  /*efc0*/  ISETP.LT.U32.AND.EX P0, PT, R85, R14, PT, P0 ;  /* 0x0000000e5500720c */ /* 0x000fe20003f01100 */
[----:B------:R-:W-:Y:S01]  /*efd0*/  IMAD.MOV.U32 R16, RZ, RZ, R15 ;  /* 0x000000ffff107224 */ /* 0x000fe200078e000f */
[----:B------:R-:W-:Y:S01]  /*efe0*/  SEL R15, RZ, 0x1, !P3 ;  /* 0x00000001ff0f7807 */ /* 0x000fe20005800000 */
[----:B------:R-:W-:Y:S01]  /*eff0*/  IMAD.WIDE.U32.X R18, R83, R78, R18, P5 ;  /* 0x0000004e53127225 */ /* 0x000fe200028e0412 */
[----:B------:R-:W-:Y:S02]  /*f000*/  IADD3 R67, P5, R63, R10, RZ ;  /* 0x0000000a3f437210 */ /* 0x000fe40007fbe0ff */
[----:B------:R-:W-:Y:S01]  /*f010*/  SEL R63, RZ, 0x1, !P1 ;  /* 0x00000001ff3f7807 */ /* 0x000fe20004800000 */
[----:B------:R-:W-:Y:S01]  /*f020*/  IMAD.WIDE.U32.X R16, R84, R81, R16, P4 ;  /* 0x0000005154107225 */ /* 0x000fe200020e0410 */
[----:B------:R-:W-:Y:S02]  /*f030*/  IADD3 R15, P3, P4, R15, R4, -R73 ;  /* 0x000000040f0f7210 */ /* 0x000fe40007c7e849 */
[----:B------:R-:W-:Y:S01]  /*f040*/  IADD3 R73, P1, RZ, R62, RZ ;  /* 0x0000003eff497210 */ /* 0x000fe20007f3e0ff */
[----:B------:R-:W-:Y:S01]  /*f050*/  IMAD.MOV.U32 R24, RZ, RZ, R11 ;  /* 0x000000ffff187224 */ /* 0x000fe200078e000b */
[----:B------:R-:W-:Y:S01]  /*f060*/  IADD3.X R120, R71, R5, ~R75, P3, P4 ;  /* 0x0000000547787210 */ /* 0x000fe20001fe8c4b */
[----:B------:R-:W-:Y:S01]  /*f070*/  IMAD.WIDE.U32 R10, R109, R20, RZ ;  /* 0x000000146d0a7225 */ /* 0x000fe200078e00ff */
[----:B------:R-:W-:-:S02]  /*f080*/  IADD3 R63, P3, P4, -R63, R69, -R70 ;  /* 0x000000453f3f7210 */ /* 0x000fc40007c7e946 */
[----:B------:R-:W-:Y:S01]  /*f090*/  SEL R71, RZ, 0x1, !P2 ;  /* 0x00000001ff477807 */ /* 0x000fe20005000000 */
[----:B------:R-:W-:Y:S01]  /*f0a0*/  IMAD.X R25, RZ, RZ, RZ, P6 ;  /* 0x000000ffff197224 */ /* 0x000fe200030e06ff */
[----:B------:R-:W-:Y:S01]  /*f0b0*/  IADD3.X R81, R8, -0x1, R70, P3, P4 ;  /* 0xffffffff08517810 */ /* 0x000fe20001fe8446 */
[----:B------:R-:W-:Y:S01]  /*f0c0*/  IMAD.X R74, R67, 0x1, R62, P1 ;  /* 0x00000001434a7824 */ /* 0x000fe200008e063e */
[----:B------:R-:W-:Y:S01]  /*f0d0*/  IADD3 R71, P2, P3, -R71, R22, -R87 ;  /* 0x0000001647477210 */ /* 0x000fe20007b5e957 */
[----:B------:R-:W-:Y:S01]  /*f0e0*/  IMAD.WIDE.U32 R10, P6, R58, R107, R10 ;  /* 0x0000006b3a0a7225 */ /* 0x000fe200078c000a */
[----:B------:R-:W-:Y:S02]  /*f0f0*/  ISETP.LT.U32.AND P1, PT, R12, R63, PT ;  /* 0x0000003f0c00720c */ /* 0x000fe40003f21070 */
[----:B------:R-:W-:Y:S01]  /*f100*/  IADD3.X R79, R8, -0x1, R87, P2, P3 ;  /* 0xffffffff084f7810 */ /* 0x000fe200017e6457 */
[----:B------:R-:W-:Y:S01]  /*f110*/  IMAD.WIDE.U32 R4, R107, R20, RZ ;  /* 0x000000146b047225 */ /* 0x000fe200078e00ff */
[----:B------:R-:W-:-:S02]  /*f120*/  ISETP.LT.U32.AND.EX P1, PT, R13, R81, PT, P1 ;  /* 0x000000510d00720c */ /* 0x000fc40003f21110 */
[----:B------:R-:W-:Y:S01]  /*f130*/  SEL R83, RZ, 0x1, !P0 ;  /* 0x00000001ff537807 */ /* 0x000fe20004000000 */
[----:B------:R-:W-:Y:S01]  /*f140*/  IMAD.WIDE.U32.X R24, R93, R72, R24, P5 ;  /* 0x000000485d187225 */ /* 0x000fe200028e0418 */
[----:B------:R-:W-:Y:S02]  /*f150*/  ISETP.LT.U32.AND P5, PT, R18, R71, PT ;  /* 0x000000471200720c */ /* 0x000fe40003fa1070 */
[----:B------:R-:W-:Y:S01]  /*f160*/  IADD3 R77, P2, R5, R10, RZ ;  /* 0x0000000a054d7210 */ /* 0x000fe20007f5e0ff */
[----:B------:R-:W-:Y:S01]  /*f170*/  IMAD.X R69, RZ, RZ, RZ, P6 ;  /* 0x000000ffff457224 */ /* 0x000fe200030e06ff */
[----:B------:R-:W-:Y:S01]  /*f180*/  IADD3 R75, P6, RZ, R4, RZ ;  /* 0x00000004ff4b7210 */ /* 0x000fe20007fde0ff */
[----:B------:R-:W-:Y:S01]  /*f190*/  IMAD.MOV.U32 R68, RZ, RZ, R11 ;  /* 0x000000ffff447224 */ /* 0x000fe200078e000b */
[----:B------:R-:W-:Y:S02]  /*f1a0*/  ISETP.LT.U32.AND.EX P5, PT, R19, R79, PT, P5 ;  /* 0x0000004f1300720c */ /* 0x000fe40003fa1150 */
[----:B------:R-:W-:Y:S01]  /*f1b0*/  SEL R5, RZ, 0x1, !P1 ;  /* 0x00000001ff057807 */ /* 0x000fe20004800000 */
[----:B------:R-:W-:Y:S01]  /*f1c0*/  IMAD.X R72, R77, 0x1, R4, P6 ;  /* 0x000000014d487824 */ /* 0x000fe200030e0604 */
[----:B------:R-:W-:Y:S01]  /*f1d0*/  SEL R11, RZ, 0x1, !P5 ;  /* 0x00000001ff0b7807 */ /* 0x000fe20006800000 */
[----:B------:R-:W-:Y:S01]  /*f1e0*/  IMAD.WIDE.U32.X R68, R58, R109, R68, P2 ;  /* 0x0000006d3a447225 */ /* 0x000fe200010e0444 */
[----:B------:R-:W-:-:S02]  /*f1f0*/  IADD3 R20, P0, P6, R5, R12, -R63 ;  /* 0x0000000c05147210 */ /* 0x000fc40007e1e83f */
[----:B------:R-:W-:Y:S01]  /*f200*/  ISETP.LT.U32.AND P3, PT, R75, R4, PT ;  /* 0x000000044b00720c */ /* 0x000fe20003f61070 */
[----:B------:R-:W-:Y:S01]  /*f210*/  IMAD.WIDE.U32 R4, R45, R54, RZ ;  /* 0x000000362d047225 */ /* 0x000fe200078e00ff */
[----:B------:R-:W-:Y:S02]  /*f220*/  SEL R12, RZ, 0xffffffff, !P1 ;  /* 0xffffffffff0c7807 */ /* 0x000fe40004800000 */
[----:B------:R-:W-:Y:S02]  /*f230*/  SEL R63, RZ, 0xffffffff, !P5 ;  /* 0xffffffffff3f7807 */ /* 0x000fe40006800000 */
[----:B------:R-:W-:Y:S01]  /*f240*/  IADD3 R14, P2, P5, R11, R18, -R71 ;  /* 0x000000120b0e7210 */ /* 0x000fe20007d5e847 */
[----:B------:R-:W-:Y:S01]  /*f250*/  IMAD.WIDE.U32 R10, R55, R52, RZ ;  /* 0x00000034370a7225 */ /* 0x000fe200078e00ff */
[----:B------:R-:W-:Y:S02]  /*f260*/  IADD3.X R22, R12, R13, ~R81, P0, P6 ;  /* 0x0000000d0c167210 */ /* 0x000fe400007ecc51 */
[----:B------:R-:W-:Y:S01]  /*f270*/  IADD3 R83, P0, P1, -R83, R50, -R85 ;  /* 0x0000003253537210 */ /* 0x000fe2000791e955 */
[----:B------:R-:W-:Y:S01]  /*f280*/  IMAD.WIDE.U32 R12, R61, R60, RZ ;  /* 0x0000003c3d0c7225 */ /* 0x000fe200078e00ff */
[----:B------:R-:W-:-:S02]  /*f290*/  IADD3.X R50, R63, R19, ~R79, P2, P5 ;  /* 0x000000133f327210 */ /* 0x000fc400017eac4f */
[----:B------:R-:W-:Y:S01]  /*f2a0*/  IADD3.X R85, R8, -0x1, R85, P0, P1 ;  /* 0xffffffff08557810 */ /* 0x000fe200007e2455 */
[----:B------:R-:W-:Y:S01]  /*f2b0*/  IMAD.WIDE.U32 R4, P5, R56, R9, R4 ;  /* 0x0000000938047225 */ /* 0x000fe200078a0004 */
[----:B------:R-:W-:Y:S02]  /*f2c0*/  ISETP.LT.U32.AND P4, PT, R73, R62, PT ;  /* 0x0000003e4900720c */ /* 0x000fe40003f81070 */
[----:B------:R-:W-:Y:S01]  /*f2d0*/  ISETP.LT.U32.AND.EX P3, PT, R72, R77, PT, P3 ;  /* 0x0000004d4800720c */ /* 0x000fe20003f61130 */
[----:B------:R-:W-:Y:S01]  /*f2e0*/  IMAD.WIDE.U32 R18, R9, R54, RZ ;  /* 0x0000003609127225 */ /* 0x000fe200078e00ff */
[----:B------:R-:W-:-:S03]  /*f2f0*/  ISETP.LT.U32.AND.EX P4, PT, R74, R67, PT, P4 ;  /* 0x000000434a00720c */ /* 0x000fc60003f81140 */
[----:B------:R-:W-:Y:S01]  /*f300*/  IMAD.WIDE.U32 R10, P2, R88, R49, R10 ;  /* 0x00000031580a7225 */ /* 0x000fe2000784000a */
[----:B------:R-:W-:Y:S02]  /*f310*/  IADD3 R54, P6, RZ, R18, RZ ;  /* 0x00000012ff367210 */ /* 0x000fe40007fde0ff */
[----:B------:R-:W-:Y:S01]  /*f320*/  IADD3 R76, P0, R19, R4, RZ ;  /* 0x00000004134c7210 */ /* 0x000fe20007f1e0ff */
[----:B------:R-:W-:-:S04]  /*f330*/  IMAD.WIDE.U32 R62, R49, R52, RZ ;  /* 0x00000034313e7225 */ /* 0x000fc800078e00ff */
[----:B------:R-:W-:Y:S01]  /*f340*/  IMAD.X R79, R76, 0x1, R18, P6 ;  /* 0x000000014c4f7824 */ /* 0x000fe200030e0612 */
[----:B------:R-:W-:Y:S01]  /*f350*/  IADD3 R49, P1, RZ, R62, RZ ;  /* 0x0000003eff317210 */ /* 0x000fe20007f3e0ff */
[----:B------:R-:W-:Y:S01]  /*f360*/  IMAD.X R19, RZ, RZ, RZ, P5 ;  /* 0x000000ffff137224 */ /* 0x000fe200028e06ff */
[----:B------:R-:W-:Y:S01]  /*f370*/  IADD3 R81, P6, R63, R10, RZ ;  /* 0x0000000a3f517210 */ /* 0x000fe20007fde0ff */
[----:B------:R-:W-:Y:S01]  /*f380*/  IMAD.WIDE.U32 R12, P5, R92, R53, R12 ;  /* 0x000000355c0c7225 */ /* 0x000fe200078a000c */
[----:B------:R-:W-:-:S03]  /*f390*/  SEL R10, RZ, 0x1, !P4 ;  /* 0x00000001ff0a7807 */ /* 0x000fc60006000000 */
[----:B------:R-:W-:Y:S01]  /*f3a0*/  IMAD.X R63, RZ, RZ, RZ, P2 ;  /* 0x000000ffff3f7224 */ /* 0x000fe200010e06ff */
[----:B------:R-:W-:Y:S01]  /*f3b0*/  ISETP.LT.U32.AND P2, PT, R54, R18, PT ;  /* 0x000000123600720c */ /* 0x000fe20003f41070 */
[----:B------:R-:W-:-:S03]  /*f3c0*/  IMAD.WIDE.U32 R52, R53, R60, RZ ;  /* 0x0000003c35347225 */ /* 0x000fc600078e00ff */
[----:B------:R-:W-:Y:S01]  /*f3d0*/  ISETP.LT.U32.AND.EX P2, PT, R79, R76, PT, P2 ;  /* 0x0000004c4f00720c */ /* 0x000fe20003f41120 */
[----:B------:R-:W-:Y:S01]  /*f3e0*/  IMAD.X R58, R81, 0x1, R62, P1 ;  /* 0x00000001513a7824 */ /* 0x000fe200008e063e */
[----:B------:R-:W-:Y:S01]  /*f3f0*/  ISETP.LT.U32.AND P1, PT, R49, R62, PT ;  /* 0x0000003e3100720c */ /* 0x000fe20003f21070 */
[----:B------:R-:W-:Y:S01]  /*f400*/  IMAD.X R71, RZ, RZ, RZ, P5 ;  /* 0x000000ffff477224 */ /* 0x000fe200028e06ff */
[----:B------:R-:W-:Y:S01]  /*f410*/  ISETP.LT.U32.AND P5, PT, R16, R83, PT ;  /* 0x000000531000720c */ /* 0x000fe20003fa1070 */
[----:B------:R-:W-:Y:S01]  /*f420*/  IMAD.MOV.U32 R18, RZ, RZ, R5 ;  /* 0x000000ffff127224 */ /* 0x000fe200078e0005 */
[----:B------:R-:W-:Y:S01]  /*f430*/  ISETP.LT.U32.AND.EX P1, PT, R58, R81, PT, P1 ;  /* 0x000000513a00720c */ /* 0x000fe20003f21110 */
[----:B------:R-:W-:Y:S01]  /*f440*/  IMAD.MOV.U32 R62, RZ, RZ, R11 ;  /* 0x000000ffff3e7224 */ /* 0x000fe200078e000b */
[----:B------:R-:W-:Y:S01]  /*f450*/  ISETP.LT.U32.AND.EX P5, PT, R17, R85, PT, P5 ;  /* 0x000000551100720c */ /* 0x000fe20003fa1150 */
[----:B------:R-:W-:Y:S01]  /*f460*/  IMAD.WIDE.U32.X R18, R56, R45, R18, P0 ;  /* 0x0000002d38127225 */ /* 0x000fe200000e0412 */
[----:B------:R-:W-:Y:S01]  /*f470*/  IADD3 R45, P0, R53, R12, RZ ;  /* 0x0000000c352d7210 */ /* 0x000fe20007f1e0ff */
[----:B------:R1:W1:Y:S01]  /*f480*/  LDC.U8 R76, c[0x3][R26] ;  /* 0x00c000001a4c7b82 */ /* 0x0002620000000000 */
[----:B------:R-:W-:Y:S01]  /*f490*/  SEL R9, RZ, 0x1, !P5 ;  /* 0x00000001ff097807 */ /* 0x000fe20006800000 */
[----:B------:R-:W-:Y:S01]  /*f4a0*/  IMAD.MOV.U32 R70, RZ, RZ, R13 ;  /* 0x000000ffff467224 */ /* 0x000fe200078e000d */
[----:B------:R-:W-:Y:S01]  /*f4b0*/  SEL R53, RZ, 0xffffffff, !P5 ;  /* 0xffffffffff357807 */ /* 0x000fe20006800000 */
[----:B------:R-:W-:Y:S01]  /*f4c0*/  IMAD.WIDE.U32.X R62, R88, R55, R62, P6 ;  /* 0x00000037583e7225 */ /* 0x000fe200030e043e */
[----:B------:R-:W-:-:S02]  /*f4d0*/  IADD3 R13, P6, RZ, R52, RZ ;  /* 0x00000034ff0d7210 */ /* 0x000fc40007fde0ff */
[----:B------:R-:W-:Y:S01]  /*f4e0*/  LOP3.LUT R56, R46, 0xff, RZ, 0xc0, !PT ;  /* 0x000000ff2e387812 */ /* 0x000fe200078ec0ff */
[----:B------:R-:W-:-:S04]  /*f4f0*/  IMAD.WIDE.U32 R4, R59, R90, RZ ;  /* 0x0000005a3b047225 */ /* 0x000fc800078e00ff */
[----:B------:R-:W-:Y:S01]  /*f500*/  IMAD.WIDE.U32.X R70, R92, R61, R70, P0 ;  /* 0x0000003d5c467225 */ /* 0x000fe200000e0446 */
[----:B------:R-:W-:Y:S01]  /*f510*/  ISETP.LT.U32.AND P0, PT, R13, R52, PT ;  /* 0x000000340d00720c */ /* 0x000fe20003f01070 */
[----:B------:R-:W3:Y:S02]  /*f520*/  LDC.U8 R56, c[0x3][R56] ;  /* 0x00c0000038387b82 */ /* 0x000ee40000000000 */
[----:B------:R-:W-:Y:S01]  /*f530*/  IMAD.X R52, R45, 0x1, R52, P6 ;  /* 0x000000012d347824 */ /* 0x000fe200030e0634 */
[----:B------:R-:W-:Y:S01]  /*f540*/  IADD3 R96, P5, P6, R9, R16, -R83 ;  /* 0x0000001009607210 */ /* 0x000fe20007ebe853 */
[----:B------:R-:W-:Y:S01]  /*f550*/  IMAD.WIDE.U32 R4, P4, R94, R57, R4 ;  /* 0x000000395e047225 */ /* 0x000fe20007880004 */
[----:B------:R-:W-:Y:S02]  /*f560*/  SEL R16, RZ, 0x1, !P3 ;  /* 0x00000001ff107807 */ /* 0x000fe40005800000 */
[----:B------:R-:W-:Y:S01]  /*f570*/  IADD3.X R9, R53, R17, ~R85, P5, P6 ;  /* 0x0000001135097210 */ /* 0x000fe20002fecc55 */
[----:B------:R-:W-:Y:S01]  /*f580*/  IMAD.WIDE.U32 R90, R57, R90, RZ ;  /* 0x0000005a395a7225 */ /* 0x000fe200078e00ff */
[----:B------:R-:W-:-:S03]  /*f590*/  ISETP.LT.U32.AND.EX P0, PT, R52, R45, PT, P0 ;  /* 0x0000002d3400720c */ /* 0x000fc60003f01100 */
[----:B------:R-:W-:Y:S01]  /*f5a0*/  IMAD.X R11, RZ, RZ, RZ, P4 ;  /* 0x000000ffff0b7224 */ /* 0x000fe200020e06ff */
[--C-:B------:R-:W-:Y:S01]  /*f5b0*/  IADD3 R73, P4, P6, -R10, R73, -R74.reuse ;  /* 0x000000490a497210 */ /* 0x100fe20007e9e94a */
[----:B------:R-:W-:Y:S01]  /*f5c0*/  IMAD.MOV.U32 R10, RZ, RZ, R5 ;  /* 0x000000ffff0a7224 */ /* 0x000fe200078e0005 */
[----:B------:R-:W-:Y:S02]  /*f5d0*/  IADD3 R12, P5, R91, R4, RZ ;  /* 0x000000045b0c7210 */ /* 0x000fe40007fbe0ff */
[----:B------:R-:W-:Y:S02]  /*f5e0*/  IADD3.X R55, R8, -0x1, R74, P4, P6 ;  /* 0xffffffff08377810 */ /* 0x000fe400027ec44a */
[----:B------:R-:W-:Y:S01]  /*f5f0*/  ISETP.LT.U32.AND P4, PT, R24, R73, PT ;  /* 0x000000491800720c */ /* 0x000fe20003f81070 */
[----:B------:R-:W-:Y:S01]  /*f600*/  IMAD.WIDE.U32.X R94, R94, R59, R10, P5 ;  /* 0x0000003b5e5e7225 */ /* 0x000fe200028e040a */
[----:B------:R-:W-:Y:S02]  /*f610*/  IADD3 R75, P5, P6, -R16, R75, -R72 ;  /* 0x0000004b104b7210 */ /* 0x000fe40007ebe948 */
[----:B------:R-:W-:-:S02]  /*f620*/  ISETP.LT.U32.AND.EX P4, PT, R25, R55, PT, P4 ;  /* 0x000000371900720c */ /* 0x000fc40003f81140 */
[----:B------:R-:W-:Y:S02]  /*f630*/  IADD3.X R53, R8, -0x1, R72, P5, P6 ;  /* 0xffffffff08357810 */ /* 0x000fe40002fec448 */
[----:B------:R-:W-:Y:S02]  /*f640*/  SEL R85, RZ, 0x1, !P4 ;  /* 0x00000001ff557807 */ /* 0x000fe40006000000 */
[----:B------:R-:W-:Y:S02]  /*f650*/  ISETP.LT.U32.AND P5, PT, R68, R75, PT ;  /* 0x0000004b4400720c */ /* 0x000fe40003fa1070 */
[----:B------:R-:W-:Y:S02]  /*f660*/  IADD3 R4, P3, RZ, R90, RZ ;  /* 0x0000005aff047210 */ /* 0x000fe40007f7e0ff */
[----:B------:R-:W-:Y:S02]  /*f670*/  SEL R5, RZ, 0x1, !P2 ;  /* 0x00000001ff057807 */ /* 0x000fe40005000000 */
[----:B------:R-:W-:Y:S01]  /*f680*/  SEL R17, RZ, 0xffffffff, !P4 ;  /* 0xffffffffff117807 */ /* 0x000fe20006000000 */
[----:B------:R-:W-:Y:S01]  /*f690*/  IMAD.X R11, R12, 0x1, R90, P3 ;  /* 0x000000010c0b7824 */ /* 0x000fe200018e065a */
[----:B------:R-:W-:-:S02]  /*f6a0*/  IADD3 R85, P4, P2, R85, R24, -R73 ;  /* 0x0000001855557210 */ /* 0x000fc40007a9e849 */
[----:B------:R-:W-:Y:S02]  /*f6b0*/  ISETP.LT.U32.AND.EX P5, PT, R69, R53, PT, P5 ;  /* 0x000000354500720c */ /* 0x000fe40003fa1150 */
[----:B------:R-:W-:Y:S02]  /*f6c0*/  IADD3.X R78, R17, R25, ~R55, P4, P2 ;  /* 0x00000019114e7210 */ /* 0x000fe400027e4c37 */
[----:B------:R-:W-:Y:S02]  /*f6d0*/  ISETP.LT.U32.AND P3, PT, R4, R90, PT ;  /* 0x0000005a0400720c */ /* 0x000fe40003f61070 */
[----:B------:R-:W-:Y:S02]  /*f6e0*/  SEL R17, RZ, 0x1, !P5 ;  /* 0x00000001ff117807 */ /* 0x000fe40006800000 */
[----:B------:R-:W-:Y:S02]  /*f6f0*/  IADD3 R45, P2, P4, -R5, R54, -R79 ;  /* 0x00000036052d7210 */ /* 0x000fe40007c5e94f */
[----:B------:R-:W-:-:S02]  /*f700*/  SEL R5, RZ, 0x1, !P1 ;  /* 0x00000001ff057807 */ /* 0x000fc40004800000 */
[----:B------:R-:W-:Y:S02]  /*f710*/  ISETP.LT.U32.AND.EX P3, PT, R11, R12, PT, P3 ;  /* 0x0000000c0b00720c */ /* 0x000fe40003f61130 */
[----:B------:R-:W-:Y:S02]  /*f720*/  IADD3 R54, P1, P6, R17, R68, -R75 ;  /* 0x0000004411367210 */ /* 0x000fe40007e3e84b */
[----:B------:R-:W-:Y:S02]  /*f730*/  SEL R68, RZ, 0xffffffff, !P5 ;  /* 0xffffffffff447807 */ /* 0x000fe40006800000 */
[----:B------:R-:W-:Y:S02]  /*f740*/  IADD3.X R79, R8, -0x1, R79, P2, P4 ;  /* 0xffffffff084f7810 */ /* 0x000fe400017e844f */
[----:B------:R-:W-:Y:S02]  /*f750*/  ISETP.LT.U32.AND P5, PT, R18, R45, PT ;  /* 0x0000002d1200720c */ /* 0x000fe40003fa1070 */
[----:B------:R-:W-:-:S02]  /*f760*/  SEL R17, RZ, 0x1, !P0 ;  /* 0x00000001ff117807 */ /* 0x000fc40004000000 */
[----:B------:R-:W-:Y:S02]  /*f770*/  IADD3 R49, P2, P4, -R5, R49, -R58 ;  /* 0x0000003105317210 */ /* 0x000fe40007c5e93a */
[----:B------:R-:W-:Y:S02]  /*f780*/  SEL R5, RZ, 0x1, !P3 ;  /* 0x00000001ff057807 */ /* 0x000fe40005800000 */
[----:B------:R-:W-:Y:S02]  /*f790*/  IADD3.X R68, R68, R69, ~R53, P1, P6 ;  /* 0x0000004544447210 */ /* 0x000fe40000fecc35 */
[----:B------:R-:W-:Y:S02]  /*f7a0*/  ISETP.LT.U32.AND.EX P0, PT, R19, R79, PT, P5 ;  /* 0x0000004f1300720c */ /* 0x000fe40003f01150 */
[----:B------:R-:W-:Y:S02]  /*f7b0*/  IADD3 R17, P5, P6, -R17, R13, -R52 ;  /* 0x0000000d11117210 */ /* 0x000fe40007ebe934 */
[----:B------:R-:W-:-:S02]  /*f7c0*/  IADD3.X R55, R8, -0x1, R58, P2, P4 ;  /* 0xffffffff08377810 */ /* 0x000fc400017e843a */
[--C-:B------:R-:W-:Y:S02]  /*f7d0*/  IADD3 R5, P2, P3, -R5, R4, -R11.reuse ;  /* 0x0000000405057210 */ /* 0x100fe40007b5e90b */
[----:B------:R-:W-:Y:S02]  /*f7e0*/  ISETP.LT.U32.AND P1, PT, R62, R49, PT ;  /* 0x000000313e00720c */ /* 0x000fe40003f21070 */
[----:B------:R-:W-:Y:S02]  /*f7f0*/  IADD3.X R25, R8, -0x1, R52, P5, P6 ;  /* 0xffffffff08197810 */ /* 0x000fe40002fec434 */
[----:B------:R-:W-:Y:S02]  /*f800*/  ISETP.LT.U32.AND P6, PT, R70, R17, PT ;  /* 0x000000114600720c */ /* 0x000fe40003fc1070 */
[----:B------:R-:W-:Y:S02]  /*f810*/  IADD3.X R11, R8, -0x1, R11, P2, P3 ;  /* 0xffffffff080b7810 */ /* 0x000fe400017e640b */
[----:B------:R-:W-:-:S02]  /*f820*/  ISETP.LT.U32.AND P2, PT, R94, R5, PT ;  /* 0x000000055e00720c */ /* 0x000fc40003f41070 */
[----:B------:R-:W-:Y:S02]  /*f830*/  ISETP.LT.U32.AND.EX P1, PT, R63, R55, PT, P1 ;  /* 0x000000373f00720c */ /* 0x000fe40003f21110 */
[----:B------:R-:W-:Y:S02]  /*f840*/  SEL R13, RZ, 0x1, !P0 ;  /* 0x00000001ff0d7807 */ /* 0x000fe40004000000 */
[----:B------:R-:W-:Y:S02]  /*f850*/  ISETP.LT.U32.AND.EX P6, PT, R71, R25, PT, P6 ;  /* 0x000000194700720c */ /* 0x000fe40003fc1160 */
[----:B------:R-:W-:Y:S02]  /*f860*/  SEL R67, RZ, 0xffffffff, !P0 ;  /* 0xffffffffff437807 */ /* 0x000fe40004000000 */
[----:B------:R-:W-:Y:S02]  /*f870*/  ISETP.LT.U32.AND.EX P0, PT, R95, R11, PT, P2 ;  /* 0x0000000b5f00720c */ /* 0x000fe40003f01120 */
[----:B------:R-:W-:-:S02]  /*f880*/  SEL R93, RZ, 0x1, !P1 ;  /* 0x00000001ff5d7807 */ /* 0x000fc40004800000 */
[----:B------:R-:W-:Y:S02]  /*f890*/  IADD3 R12, P5, P4, R13, R18, -R45 ;  /* 0x000000120d0c7210 */ /* 0x000fe40007cbe82d */
[----:B------:R-:W-:Y:S02]  /*f8a0*/  SEL R13, RZ, 0x1, !P6 ;  /* 0x00000001ff0d7807 */ /* 0x000fe40007000000 */
[----:B------:R-:W-:Y:S02]  /*f8b0*/  SEL R53, RZ, 0x1, !P0 ;  /* 0x00000001ff357807 */ /* 0x000fe40004000000 */
[----:B------:R-:W-:Y:S02]  /*f8c0*/  IADD3 R93, P2, P3, R93, R62, -R49 ;  /* 0x0000003e5d5d7210 */ /* 0x000fe40007b5e831 */
[----:B------:R-:W-:Y:S02]  /*f8d0*/  IADD3.X R67, R67, R19, ~R79, P5, P4 ;  /* 0x0000001343437210 */ /* 0x000fe40002fe8c4f */
[----:B------:R-:W-:-:S02]  /*f8e0*/  SEL R49, RZ, 0xffffffff, !P1 ;  /* 0xffffffffff317807 */ /* 0x000fc40004800000 */
[----:B------:R-:W-:Y:S02]  /*f8f0*/  IADD3 R24, P4, P1, R13, R70, -R17 ;  /* 0x000000460d187210 */ /* 0x000fe4000799e811 */
[----:B------:R-:W-:Y:S02]  /*f900*/  SEL R45, RZ, 0xffffffff, !P6 ;  /* 0xffffffffff2d7807 */ /* 0x000fe40007000000 */
[----:B------:R-:W-:Y:S02]  /*f910*/  IADD3 R53, P6, P5, R53, R94, -R5 ;  /* 0x0000005e35357210 */ /* 0x000fe40007dde805 */
[----:B------:R-:W-:Y:S02]  /*f920*/  SEL R59, RZ, 0xffffffff, !P0 ;  /* 0xffffffffff3b7807 */ /* 0x000fe40004000000 */
[----:B------:R-:W-:Y:S02]  /*f930*/  LOP3.LUT R52, R48, 0xff, RZ, 0xc0, !PT ;  /* 0x000000ff30347812 */ /* 0x000fe400078ec0ff */
[----:B------:R-:W-:-:S02]  /*f940*/  IADD3 R60, P0, -R24, R15, RZ ;  /* 0x0000000f183c7210 */ /* 0x000fc40007f1e1ff */
[----:B------:R-:W-:Y:S02]  /*f950*/  IADD3.X R45, R45, R71, ~R25, P4, P1 ;  /* 0x000000472d2d7210 */ /* 0x000fe400027e2c19 */
[----:B------:R-:W-:Y:S01]  /*f960*/  IADD3 R104, P1, -R53, R20, RZ ;  /* 0x0000001435687210 */ /* 0x000fe20007f3e1ff */
[----:B------:R-:W0:Y:S01]  /*f970*/  LDC.U8 R52, c[0x3][R52] ;  /* 0x00c0000034347b82 */ /* 0x000e220000000000 */
[----:B------:R-:W-:Y:S01]  /*f980*/  IADD3.X R49, R49, R63, ~R55, P2, P3 ;  /* 0x0000003f31317210 */ /* 0x000fe200017e6c37 */
[----:B------:R-:W-:Y:S01]  /*f990*/  IMAD.X R55, RZ, RZ, -0x1, P0 ;  /* 0xffffffffff377424 */ /* 0x000fe200000e06ff */
[----:B------:R-:W-:Y:S01]  /*f9a0*/  IADD3 R24, P0, R24, R15, RZ ;  /* 0x0000000f18187210 */ /* 0x000fe20007f1e0ff */
[----:B------:R-:W-:Y:S01]  /*f9b0*/  IMAD.X R62, RZ, RZ, -0x1, P1 ;  /* 0xffffffffff3e7424 */ /* 0x000fe200008e06ff */
[CC--:B------:R-:W-:Y:S01]  /*f9c0*/  IADD3 R15, P1, R93.reuse, R66.reuse, RZ ;  /* 0x000000425d0f7210 */ /* 0x0c0fe20007f3e0ff */
[----:B------:R-:W-:Y:S01]  /*f9d0*/  IMAD.WIDE.U32 R4, R104, 0x34dd8, RZ ;  /* 0x00034dd868047825 */ /* 0x000fe200078e00ff */
[----:B------:R-:W-:-:S02]  /*f9e0*/  IADD3 R93, P4, -R93, R66, RZ ;  /* 0x000000425d5d7210 */ /* 0x000fc40007f9e1ff */
[----:B------:R-:W-:Y:S01]  /*f9f0*/  LOP3.LUT R58, R47, 0xff, RZ, 0xc0, !PT ;  /* 0x000000ff2f3a7812 */ /* 0x000fe200078ec0ff */
[----:B------:R-:W-:Y:S01]  /*fa00*/  IMAD R89, R55, -0xb598, RZ ;  /* 0xffff4a6837597824 */ /* 0x000fe200078e02ff */
[----:B------:R-:W-:Y:S01]  /*fa10*/  IADD3.X R59, R59, R95, ~R11, P6, P5 ;  /* 0x0000005f3b3b7210 */ /* 0x000fe200037eac0b */
[----:B------:R-:W-:Y:S01]  /*fa20*/  IMAD.WIDE.U32 R10, R60, -0xb598, RZ ;  /* 0xffff4a683c0a7825 */ /* 0x000fe200078e00ff */
[CC--:B------:R-:W-:Y:S02]  /*fa30*/  IADD3 R61, P3, -R12.reuse, R65.reuse, RZ ;  /* 0x000000410c3d7210 */ /* 0x0c0fe40007f7e1ff */
[----:B------:R-:W-:Y:S01]  /*fa40*/  IADD3 R75, P5, R12, R65, RZ ;  /* 0x000000410c4b7210 */ /* 0x000fe20007fbe0ff */
[----:B------:R-:W-:Y:S01]  /*fa50*/  IMAD.X R65, RZ, RZ, -0x1, P4 ;  /* 0xffffffffff417424 */ /* 0x000fe200020e06ff */
[----:B------:R-:W2:Y:S01]  /*fa60*/  LDC.U8 R58, c[0x3][R58] ;  /* 0x00c000003a3a7b82 */ /* 0x000ea20000000000 */
[----:B------:R-:W-:Y:S01]  /*fa70*/  IADD3 R116, P6, R10, R4, RZ ;  /* 0x000000040a747210 */ /* 0x000fe20007fde0ff */
[----:B------:R-:W-:Y:S01]  /*fa80*/  IMAD.X R48, RZ, RZ, -0x1, P3 ;  /* 0xffffffffff307424 */ /* 0x000fe200018e06ff */
[----:B------:R-:W-:Y:S01]  /*fa90*/  IADD3 R89, R11, -R60, R89 ;  /* 0x8000003c0b597210 */ /* 0x000fe20007ffe059 */
[----:B------:R-:W-:Y:S01]  /*faa0*/  IMAD R4, R62, 0x34dd8, RZ ;  /* 0x00034dd83e047824 */ /* 0x000fe200078e02ff */
[----:B------:R-:W-:Y:S01]  /*fab0*/  IADD3 R71, P3, R60, R61, RZ ;  /* 0x0000003d3c477210 */ /* 0x000fe20007f7e0ff */
[----:B------:R-:W-:Y:S01]  /*fac0*/  IMAD.WIDE.U32 R18, R93, -0x201e8, RZ ;  /* 0xfffdfe185d127825 */ /* 0x000fe200078e00ff */
[----:B------:R-:W-:-:S02]  /*fad0*/  IADD3 R63, P4, R104, R93, RZ ;  /* 0x0000005d683f7210 */ /* 0x000fc40007f9e0ff */
[----:B------:R-:W-:Y:S01]  /*fae0*/  IADD3 R53, P2, R53, R20, RZ ;  /* 0x0000001435357210 */ /* 0x000fe20007f5e0ff */
[----:B------:R-:W-:Y:S01]  /*faf0*/  IMAD.WIDE.U32 R10, R104, -0xb598, RZ ;  /* 0xffff4a68680a7825 */ /* 0x000fe200078e00ff */
[----:B------:R-:W-:Y:S02]  /*fb00*/  IADD3.X R89, R89, R5, R4, P6, !PT ;  /* 0x0000000559597210 */ /* 0x000fe400037fe404 */
[----:B------:R-:W-:Y:S01]  /*fb10*/  LOP3.LUT R72, R23, 0xff, RZ, 0xc0, !PT ;  /* 0x000000ff17487812 */ /* 0x000fe200078ec0ff */
[----:B------:R-:W-:-:S04]  /*fb20*/  IMAD.WIDE.U32 R46, R60, 0x34dd8, RZ ;  /* 0x00034dd83c2e7825 */ /* 0x000fc800078e00ff */
[----:B------:R-:W-:Y:S01]  /*fb30*/  IMAD R73, R55, 0x34dd8, RZ ;  /* 0x00034dd837497824 */ /* 0x000fe200078e02ff */
[----:B------:R-:W4:Y:S01]  /*fb40*/  LDC.U8 R72, c[0x3][R72] ;  /* 0x00c0000048487b82 */ /* 0x000f220000000000 */
[C---:B------:R-:W-:Y:S02]  /*fb50*/  IMAD R103, R62.reuse, -0xb598, RZ ;  /* 0xffff4a683e677824 */ /* 0x040fe400078e02ff */
[----:B------:R-:W-:Y:S02]  /*fb60*/  IMAD R69, R65, -0x201e8, RZ ;  /* 0xfffdfe1841457824 */ /* 0x000fe400078e02ff */
[----:B------:R-:W-:Y:S01]  /*fb70*/  IMAD.X R25, R55, 0x1, R48, P3 ;  /* 0x0000000137197824 */ /* 0x000fe200018e0630 */
[----:B------:R-:W-:Y:S01]  /*fb80*/  IADD3 R103, R11, -R104, R103 ;  /* 0x800000680b677210 */ /* 0x000fe20007ffe067 */
[----:B------:R-:W-:Y:S01]  /*fb90*/  IMAD.X R20, R62, 0x1, R65, P4 ;  /* 0x000000013e147824 */ /* 0x000fe200020e0641 */
[----:B------:R-:W-:Y:S01]  /*fba0*/  IADD3 R87, P3, P4, -R10, R46, -R18 ;  /* 0x0000002e0a577210 */ /* 0x000fe20007c7e912 */
[----:B------:R-:W-:Y:S01]  /*fbb0*/  IMAD.IADD R66, R47, 0x1, R73 ;  /* 0x000000012f427824 */ /* 0x000fe200078e0249 */
[----:B------:R-:W-:Y:S01]  /*fbc0*/  IADD3 R69, R19, -R93, R69 ;  /* 0x8000005d13457210 */ /* 0x000fe20007ffe045 */
[----:B------:R-:W-:Y:S01]  /*fbd0*/  IMAD.WIDE.U32 R4, R61, -0x8eb8, RZ ;  /* 0xffff71483d047825 */ /* 0x000fe200078e00ff */
[----:B0-----:R-:W-:-:S02]  /*fbe0*/  LOP3.LUT R81, R52, 0xff, RZ, 0xc0, !PT ;  /* 0x000000ff34517812 */ /* 0x001fc400078ec0ff */
[----:B------:R-:W-:Y:S01]  /*fbf0*/  IADD3.X R19, ~R103, R66, ~R69, P3, P4 ;  /* 0x0000004267137210 */ /* 0x000fe20001fe8d45 */
[----:B------:R-:W-:Y:S01]  /*fc00*/  IMAD.WIDE.U32 R12, R61, -0x201e8, RZ ;  /* 0xfffdfe183d0c7825 */ /* 0x000fe200078e00ff */
[----:B------:R-:W-:Y:S02]  /*fc10*/  IADD3 R11, P3, P4, -R46, R18, -R4 ;  /* 0x000000122e0b7210 */ /* 0x000fe40007c7e904 */
[----:B------:R-:W-:Y:S01]  /*fc20*/  LOP3.LUT R18, R41, 0xff, RZ, 0xc0, !PT ;  /* 0x000000ff29127812 */ /* 0x000fe200078ec0ff */
[----:B------:R-:W-:Y:S01]  /*fc30*/  IMAD.WIDE.U32 R16, R93, -0x8eb8, RZ ;  /* 0xffff71485d107825 */ /* 0x000fe200078e00ff */
[----:B------:R-:W-:Y:S02]  /*fc40*/  LOP3.LUT R41, R42, 0xff, RZ, 0xc0, !PT ;  /* 0x000000ff2a297812 */ /* 0x000fe400078ec0ff */
[----:B------:R0:W1:Y:S01]  /*fc50*/  LDC.U8 R42, c[0x3][R18] ;  /* 0x00c00000122a7b82 */ /* 0x0000620000000000 */
[----:B------:R-:W-:Y:S01]  /*fc60*/  IMAD R70, R48, -0x201e8, RZ ;  /* 0xfffdfe1830467824 */ /* 0x000fe200078e02ff */
[----:B------:R-:W-:Y:S01]  /*fc70*/  IADD3 R57, P6, R12, R16, RZ ;  /* 0x000000100c397210 */ /* 0x000fe20007fde0ff */
[----:B------:R-:W-:-:S02]  /*fc80*/  IMAD R94, R65, -0x8eb8, RZ ;  /* 0xffff7148415e7824 */ /* 0x000fc400078e02ff */
[----:B------:R-:W-:Y:S01]  /*fc90*/  IMAD R99, R48, -0x8eb8, RZ ;  /* 0xffff714830637824 */ /* 0x000fe200078e02ff */
[----:B------:R-:W-:Y:S01]  /*fca0*/  IADD3 R13, R13, -R61, R70 ;  /* 0x8000003d0d0d7210 */ /* 0x000fe20007ffe046 */
[----:B------:R-:W-:Y:S01]  /*fcb0*/  IMAD R47, R20, -0x2b780, RZ ;  /* 0xfffd4880142f7824 */ /* 0x000fe200078e02ff */
[----:B------:R-:W1:Y:S01]  /*fcc0*/  LDC.U8 R41, c[0x3][R41] ;  /* 0x00c0000029297b82 */ /* 0x000e620000000000 */
[----:B------:R-:W-:Y:S01]  /*fcd0*/  IADD3 R94, R17, -R93, R94 ;  /* 0x8000005d115e7210 */ /* 0x000fe20007ffe05e */
[----:B------:R-:W-:Y:S01]  /*fce0*/  IMAD.WIDE.U32 R16, R71, -0x2b780, RZ ;  /* 0xfffd488047107825 */ /* 0x000fe200078e00ff */
[----:B------:R-:W-:Y:S02]  /*fcf0*/  IADD3 R99, R5, -R61, R99 ;  /* 0x8000003d05637210 */ /* 0x000fe40007ffe063 */
[----:B------:R-:W-:Y:S01]  /*fd00*/  LOP3.LUT R5, R36, 0xff, RZ, 0xc0, !PT ;  /* 0x000000ff24057812 */ /* 0x000fe200078ec0ff */
[----:B------:R-:W-:Y:S01]  /*fd10*/  IMAD.X R94, R94, 0x1, R13, P6 ;  /* 0x000000015e5e7824 */ /* 0x000fe200030e060d */
[----:B------:R-:W-:Y:S01]  /*fd20*/  IADD3.X R69, ~R66, R69, ~R99, P3, P4 ;  /* 0x0000004542457210 */ /* 0x000fe20001fe8d63 */
[----:B------:R-:W-:Y:S01]  /*fd30*/  IMAD.WIDE.U32 R12, R63, -0x2b780, RZ ;  /* 0xfffd48803f0c7825 */ /* 0x000fe200078e00ff */
[----:B------:R-:W-:-:S02]  /*fd40*/  LOP3.LUT R70, R34, 0xff, RZ, 0xc0, !PT ;  /* 0x000000ff22467812 */ /* 0x000fc400078ec0ff */
[----:B------:R-:W1:Y:S01]  /*fd50*/  LDC.U8 R5, c[0x3][R5] ;  /* 0x00c0000005057b82 */ /* 0x000e620000000000 */
[----:B------:R-:W-:Y:S01]  /*fd60*/  IMAD R46, R25, -0x2b780, RZ ;  /* 0xfffd4880192e7824 */ /* 0x000fe200078e02ff */
[----:B------:R-:W-:Y:S01]  /*fd70*/  IADD3 R87, P6, R87, R12, RZ ;  /* 0x0000000c57577210 */ /* 0x000fe20007fde0ff */
[----:B------:R-:W-:Y:S01]  /*fd80*/  IMAD.SHL.U32 R52, R81, 0x100, RZ ;  /* 0x0000010051347824 */ /* 0x000fe200078e00ff */
[----:B------:R-:W-:Y:S01]  /*fd90*/  IADD3 R12, R13, -R63, R47 ;  /* 0x8000003f0d0c7210 */ /* 0x000fe20007ffe02f */
[----:B------:R-:W-:Y:S01]  /*fda0*/  IMAD.X R77, RZ, RZ, RZ, P1 ;  /* 0x000000ffff4d7224 */ /* 0x000fe200008e06ff */
[----:B------:R-:W-:Y:S01]  /*fdb0*/  IADD3 R47, P3, P4, R16, -R116, -R57 ;  /* 0x80000074102f7210 */ /* 0x000fe20007c7e839 */
[----:B------:R-:W-:Y:S01]  /*fdc0*/  IMAD.X R92, RZ, RZ, RZ, P2 ;  /* 0x000000ffff5c7224 */ /* 0x000fe200010e06ff */
[----:B------:R-:W-:Y:S01]  /*fdd0*/  IADD3 R46, R17, -R71, R46 ;  /* 0x80000047112e7210 */ /* 0x000fe20007ffe02e */
[----:B------:R-:W-:Y:S01]  /*fde0*/  IMAD.X R36, R19, 0x1, R12, P6 ;  /* 0x0000000113247824 */ /* 0x000fe200030e060c */
[----:B------:R-:W-:Y:S01]  /*fdf0*/  SHF.L.U64.HI R81, R81, 0x8, RZ ;  /* 0x0000000851517819 */ /* 0x000fe200000102ff */
[----:B0-----:R-:W-:Y:S01]  /*fe00*/  IMAD.WIDE.U32 R18, R71, 0x2bf20, RZ ;  /* 0x0002bf2047127825 */ /* 0x001fe200078e00ff */
[----:B------:R-:W-:Y:S01]  /*fe10*/  LOP3.LUT R51, R52, 0xffff00ff, R51, 0xf8, !PT ;  /* 0xffff00ff34337812 */ /* 0x000fe200078ef833 */
[----:B------:R-:W0:Y:S02]  /*fe20*/  LDC.U8 R70, c[0x3][R70] ;  /* 0x00c0000046467b82 */ /* 0x000e240000000000 */
[----:B---3--:R-:W-:-:S04]  /*fe30*/  IMAD.WIDE.U32 R12, R56, 0x10000, RZ ;  /* 0x00010000380c7825 */ /* 0x008fc800078e00ff */
[----:B------:R-:W-:Y:S01]  /*fe40*/  IMAD R56, R25, 0x2bf20, RZ ;  /* 0x0002bf2019387824 */ /* 0x000fe200078e02ff */
[----:B------:R-:W-:Y:S01]  /*fe50*/  IADD3 R25, P6, R11, R18, RZ ;  /* 0x000000120b197210 */ /* 0x000fe20007fde0ff */
[----:B--2---:R-:W-:Y:S01]  /*fe60*/  IMAD.WIDE.U32 R16, R58, 0x1000000, RZ ;  /* 0x010000003a107825 */ /* 0x004fe200078e00ff */
[----:B------:R-:W-:Y:S02]  /*fe70*/  LOP3.LUT R18, R33, 0xff, RZ, 0xc0, !PT ;  /* 0x000000ff21127812 */ /* 0x000fe400078ec0ff */
[----:B------:R-:W-:Y:S01]  /*fe80*/  IADD3.X R11, R69, R19, R56, P6, !PT ;  /* 0x00000013450b7210 */ /* 0x000fe200037fe438 */
[----:B------:R-:W-:Y:S01]  /*fe90*/  IMAD R19, R20, 0x2bf20, RZ ;  /* 0x0002bf2014137824 */ /* 0x000fe200078e02ff */
[----:B------:R-:W-:Y:S01]  /*fea0*/  LOP3.LUT R81, R17, R13, R81, 0xfe, !PT ;  /* 0x0000000d11517212 */ /* 0x000fe200078efe51 */
[----:B------:R-:W-:Y:S01]  /*feb0*/  IMAD.X R33, RZ, RZ, RZ, P5 ;  /* 0x000000ffff217224 */ /* 0x000fe200028e06ff */
[----:B------:R-:W-:Y:S01]  /*fec0*/  LOP3.LUT R69, R16, R12, R51, 0xfe, !PT ;  /* 0x0000000c10457212 */ /* 0x000fe200078efe33 */
[----:B------:R-:W-:Y:S01]  /*fed0*/  IMAD.WIDE.U32 R12, R63, 0x2bf20, RZ ;  /* 0x0002bf203f0c7825 */ /* 0x000fe200078e00ff */
[----:B------:R-:W-:Y:S01]  /*fee0*/  IADD3.X R17, R46, ~R89, ~R94, P3, P4 ;  /* 0x800000592e117210 */ /* 0x000fe20001fe8c5e */
[----:B------:R-:W2:Y:S01]  /*fef0*/  LDC.U8 R18, c[0x3][R18] ;  /* 0x00c0000012127b82 */ /* 0x000ea20000000000 */
[----:B------:R-:W-:Y:S01]  /*ff00*/  IADD3 R16, P6, R14, R69, RZ ;  /* 0x000000450e107210 */ /* 0x000fe20007fde0ff */
[----:B----4-:R-:W-:Y:S01]  /*ff10*/  IMAD.SHL.U32 R72, R72, 0x100, RZ ;  /* 0x0000010048487824 */ /* 0x010fe200078e00ff */
[----:B------:R-:W-:-:S02]  /*ff20*/  IADD3 R74, P4, R47, R12, RZ ;  /* 0x0000000c2f4a7210 */ /* 0x000fc40007f9e0ff */
[----:B------:R-:W-:Y:S01]  /*ff30*/  LOP3.LUT R51, R44, 0xff, RZ, 0xc0, !PT ;  /* 0x000000ff2c337812 */ /* 0x000fe200078ec0ff */
[----:B------:R-:W-:Y:S01]  /*ff40*/  IMAD.X R46, RZ, RZ, R81, P6 ;  /* 0x000000ffff2e7224 */ /* 0x000fe200030e0651 */
[-C--:B------:R-:W-:Y:S02]  /*ff50*/  IADD3 R111, P6, R75, R16.reuse, RZ ;  /* 0x000000104b6f7210 */ /* 0x080fe40007fde0ff */
[----:B------:R-:W-:Y:S01]  /*ff60*/  IADD3.X R47, R17, R13, R19, P4, !PT ;  /* 0x0000000d112f7210 */ /* 0x000fe200027fe413 */
[----:B------:R-:W-:Y:S01]  /*ff70*/  IMAD.SHL.U32 R44, R51, 0x100, RZ ;  /* 0x00000100332c7824 */ /* 0x000fe200078e00ff */
[----:B------:R-:W-:Y:S01]  /*ff80*/  IADD3 R75, P4, -R75, R16, RZ ;  /* 0x000000104b4b7210 */ /* 0x000fe20007f9e1ff */
[----:B------:R-:W-:Y:S01]  /*ff90*/  IMAD.X R108, R33, 0x1, R46, P6 ;  /* 0x00000001216c7824 */ /* 0x000fe200030e062e */
[----:B------:R-:W-:Y:S01]  /*ffa0*/  LOP3.LUT R19, R32, 0xff, RZ, 0xc0, !PT ;  /* 0x000000ff20137812 */ /* 0x000fe200078ec0ff */
[----:B-1----:R-:W-:Y:S01]  /*ffb0*/  IMAD.WIDE.U32 R12, R42, 0x10000, RZ ;  /* 0x000100002a0c7825 */ /* 0x002fe200078e00ff */
[----:B------:R-:W-:-:S02]  /*ffc0*/  LOP3.LUT R32, R29, 0xff, RZ, 0xc0, !PT ;  /* 0x000000ff1d207812 */ /* 0x000fc400078ec0ff */
[-C--:B------:R-:W-:Y:S01]  /*ffd0*/  IADD3 R84, P5, R67, R64.reuse, RZ ;  /* 0x0000004043547210 */ /* 0x080fe20007fbe0ff */
[----:B------:R-:W-:Y:S01]  /*ffe0*/  IMAD.WIDE.U32 R16, R41, 0x1000000, RZ ;  /* 0x0100000029107825 */ /* 0x000fe200078e00ff */
[----:B------:R-:W-:Y:S01]  /*fff0*/  IADD3 R20, P3, -R67, R64, RZ ;  /* 0x0000004043147210 */ /* 0x000fe20007f7e1ff */
[----:B------:R-:W1:Y:S01]  /*10000*/  LDC.U8 R19, c[0x3][R19] ;  /* 0x00c0000013137b82 */ /* 0x000e620000000000 */
[----:B------:R-:W-:Y:S01]  /*10010*/  LOP3.LUT R43, R44, 0xffff00ff, R43, 0xf8, !PT ;  /* 0xffff00ff2c2b7812 */ /* 0x000fe200078ef82b */
[----:B------:R-:W-:Y:S01]  /*10020*/  IMAD.X R67, R46, 0x1, ~R33, P4 ;  /* 0x000000012e437824 */ /* 0x000fe200020e0e21 */
[----:B------:R-:W-:Y:S01]  /*10030*/  SHF.L.U64.HI R41, R51, 0x8, RZ ;  /* 0x0000000833297819 */ /* 0x000fe200000102ff */
[----:B------:R-:W-:Y:S01]  /*10040*/  IMAD.U32 R5, R5, 0x10000, RZ ;  /* 0x0001000005057824 */ /* 0x000fe200078e00ff */
[----:B------:R-:W-:Y:S01]  /*10050*/  LOP3.LUT R29, R16, R12, R43, 0xfe, !PT ;  /* 0x0000000c101d7212 */ /* 0x000fe200078efe2b */
[----:B------:R-:W-:Y:S01]  /*10060*/  IMAD.SHL.U32 R12, R37, 0x100, RZ ;  /* 0x00000100250c7824 */ /* 0x000fe200078e00ff */
[----:B------:R-:W-:Y:S01]  /*10070*/  LOP3.LUT R41, R17, R13, R41, 0xfe, !PT ;  /* 0x0000000d11297212 */ /* 0x000fe200078efe29 */
[----:B------:R3:W4:Y:S01]  /*10080*/  LDC.U8 R33, c[0x3][R32] ;  /* 0x00c0000020217b82 */ /* 0x0007220000000000 */
[----:B------:R-:W-:Y:S01]  /*10090*/  IADD3 R42, P4, R96, R29, RZ ;  /* 0x0000001d602a7210 */ /* 0x000fe20007f9e0ff */
[----:B------:R-:W-:Y:S01]  /*100a0*/  IMAD R37, R67, -0x48900, RZ ;  /* 0xfffb770043257824 */ /* 0x000fe200078e02ff */
[----:B------:R-:W-:Y:S01]  /*100b0*/  IADD3 R46, P1, -R14, R69, RZ ;  /* 0x000000450e2e7210 */ /* 0x000fe20007f3e1ff */
[----:B0-----:R-:W-:Y:S01]  /*100c0*/  IMAD.U32 R70, R70, 0x10000, RZ ;  /* 0x0001000046467824 */ /* 0x001fe200078e00ff */
[----:B------:R-:W-:Y:S01]  /*100d0*/  LOP3.LUT R39, R12, R39, R81, 0xfe, !PT ;  /* 0x000000270c277212 */ /* 0x000fe200078efe51 */
[----:B------:R-:W-:Y:S01]  /*100e0*/  IMAD.X R16, RZ, RZ, R41, P4 ;  /* 0x000000ffff107224 */ /* 0x000fe200020e0629 */
[----:B------:R-:W-:Y:S01]  /*100f0*/  IADD3.X R81, R81, -0x1, RZ, P1, !PT ;  /* 0xffffffff51517810 */ /* 0x000fe20000ffe4ff */
[----:B------:R-:W-:Y:S01]  /*10100*/  IMAD.X R113, RZ, RZ, RZ, P5 ;  /* 0x000000ffff717224 */ /* 0x000fe200028e06ff */
[----:B------:R-:W-:-:S02]  /*10110*/  IADD3 R96, P1, -R96, R29, RZ ;  /* 0x0000001d60607210 */ /* 0x000fc40007f3e1ff */
[----:B------:R-:W-:Y:S01]  /*10120*/  IADD3 R80, P4, R15, R42, RZ ;  /* 0x0000002a0f507210 */ /* 0x000fe20007f9e0ff */
[----:B------:R-:W-:Y:S01]  /*10130*/  IMAD R63, R81, -0x33968, RZ ;  /* 0xfffcc698513f7824 */ /* 0x000fe200078e02ff */
[----:B------:R-:W-:Y:S01]  /*10140*/  SHF.R.U64 R29, R6, 0x8, R7 ;  /* 0x00000008061d7819 */ /* 0x000fe20000001207 */
[----:B------:R-:W-:Y:S01]  /*10150*/  IMAD.WIDE.U32 R12, R96, 0x8b18, RZ ;  /* 0x00008b18600c7825 */ /* 0x000fe200078e00ff */
[----:B------:R-:W-:Y:S02]  /*10160*/  IADD3.X R110, R41, -0x1, RZ, P1, !PT ;  /* 0xffffffff296e7810 */ /* 0x000fe40000ffe4ff */
[----:B------:R-:W-:Y:S01]  /*10170*/  IADD3 R61, P1, R61, R46, RZ ;  /* 0x0000002e3d3d7210 */ /* 0x000fe20007f3e0ff */
[----:B------:R-:W-:Y:S01]  /*10180*/  IMAD.X R51, R77, 0x1, R16, P4 ;  /* 0x000000014d337824 */ /* 0x000fe200020e0610 */
[----:B------:R-:W-:Y:S02]  /*10190*/  LOP3.LUT R5, R38, R5, R39, 0xfe, !PT ;  /* 0x0000000526057212 */ /* 0x000fe400078efe27 */
[----:B------:R-:W-:Y:S01]  /*101a0*/  IADD3 R42, P4, -R15, R42, RZ ;  /* 0x0000002a0f2a7210 */ /* 0x000fe20007f9e1ff */
[----:B------:R-:W-:Y:S01]  /*101b0*/  IMAD.WIDE.U32 R14, R46, -0x33968, RZ ;  /* 0xfffcc6982e0e7825 */ /* 0x000fe200078e00ff */
[----:B------:R-:W-:-:S02]  /*101c0*/  SHF.R.U64 R38, R6, 0x10, R7 ;  /* 0x0000001006267819 */ /* 0x000fc40000001207 */
[----:B---3--:R-:W-:Y:S01]  /*101d0*/  SHF.R.U64 R32, R6, 0x18, R7 ;  /* 0x0000001806207819 */ /* 0x008fe20000001207 */
[----:B------:R-:W-:Y:S01]  /*101e0*/  IMAD.X R95, R48, 0x1, R81, P1 ;  /* 0x00000001305f7824 */ /* 0x000fe200008e0651 */
[----:B------:R-:W-:Y:S01]  /*101f0*/  LOP3.LUT R29, R29, 0xff, RZ, 0xc0, !PT ;  /* 0x000000ff1d1d7812 */ /* 0x000fe200078ec0ff */
[----:B------:R-:W-:Y:S01]  /*10200*/  IMAD.WIDE.U32 R82, R42, 0x608f8, RZ ;  /* 0x000608f82a527825 */ /* 0x000fe200078e00ff */
[----:B------:R-:W-:Y:S02]  /*10210*/  LOP3.LUT R38, R38, 0xff, RZ, 0xc0, !PT ;  /* 0x000000ff26267812 */ /* 0x000fe400078ec0ff */
[----:B------:R-:W-:Y:S01]  /*10220*/  LOP3.LUT R32, R32, 0xff, RZ, 0xc0, !PT ;  /* 0x000000ff20207812 */ /* 0x000fe200078ec0ff */
[----:B------:R-:W-:Y:S01]  /*10230*/  IMAD.X R77, R16, 0x1, ~R77, P4 ;  /* 0x00000001104d7824 */ /* 0x000fe200020e0e4d */
[----:B------:R-:W-:Y:S01]  /*10240*/  IADD3 R93, P1, R93, R96, RZ ;  /* 0x000000605d5d7210 */ /* 0x000fe20007f3e0ff */
[----:B------:R-:W0:Y:S01]  /*10250*/  LDC.U8 R29, c[0x3][R29] ;  /* 0x00c000001d1d7b82 */ /* 0x000e220000000000 */
[----:B------:R-:W-:Y:S01]  /*10260*/  IADD3 R52, P6, R14, R12, RZ ;  /* 0x0000000c0e347210 */ /* 0x000fe20007fde0ff */
[----:B------:R-:W-:Y:S01]  /*10270*/  IMAD R12, R110, 0x8b18, RZ ;  /* 0x00008b186e0c7824 */ /* 0x000fe200078e02ff */
[----:B------:R-:W-:Y:S01]  /*10280*/  IADD3 R63, R15, -R46, R63 ;  /* 0x8000002e0f3f7210 */ /* 0x000fe20007ffe03f */
[----:B------:R-:W-:Y:S01]  /*10290*/  IMAD.X R112, R65, 0x1, R110, P1 ;  /* 0x0000000141707824 */ /* 0x000fe200008e066e */
[----:B------:R-:W-:Y:S01]  /*102a0*/  LOP3.LUT R6, R6, 0xff, RZ, 0xc0, !PT ;  /* 0x000000ff06067812 */ /* 0x000fe200078ec0ff */
[----:B------:R-:W-:Y:S01]  /*102b0*/  IMAD.WIDE.U32 R14, R75, -0x48900, RZ ;  /* 0xfffb77004b0e7825 */ /* 0x000fe200078e00ff */
[----:B------:R-:W-:Y:S01]  /*102c0*/  IADD3.X R63, R63, R13, R12, P6, !PT ;  /* 0x0000000d3f3f7210 */ /* 0x000fe200037fe40c */
[----:B------:R-:W3:Y:S01]  /*102d0*/  LDC.U8 R38, c[0x3][R38] ;  /* 0x00c0000026267b82 */ /* 0x000ee20000000000 */
[----:B--2---:R-:W-:Y:S01]  /*102e0*/  LOP3.LUT R18, R18, 0xff, RZ, 0xc0, !PT ;  /* 0x000000ff12127812 */ /* 0x004fe200078ec0ff */
[----:B------:R-:W-:Y:S01]  /*102f0*/  IMAD.WIDE.U32 R12, R93, -0x3a0, RZ ;  /* 0xfffffc605d0c7825 */ /* 0x000fe200078e00ff */
[----:B------:R-:W-:-:S02]  /*10300*/  IADD3 R37, R15, -R75, R37 ;  /* 0x8000004b0f257210 */ /* 0x000fc40007ffe025 */
[----:B------:R-:W-:Y:S01]  /*10310*/  IADD3 R71, P4, R14, R82, RZ ;  /* 0x000000520e477210 */ /* 0x000fe20007f9e0ff */
[----:B------:R-:W-:Y:S01]  /*10320*/  IMAD R109, R112, -0x3a0, RZ ;  /* 0xfffffc60706d7824 */ /* 0x000fe200078e02ff */
[----:B------:R-:W-:Y:S01]  /*10330*/  LOP3.LUT R58, R31, 0xff, RZ, 0xc0, !PT ;  /* 0x000000ff1f3a7812 */ /* 0x000fe200078ec0ff */
[----:B------:R-:W2:Y:S01]  /*10340*/  LDC.U8 R32, c[0x3][R32] ;  /* 0x00c0000020207b82 */ /* 0x000ea20000000000 */
[C---:B------:R-:W-:Y:S02]  /*10350*/  IMAD.SHL.U32 R39, R18.reuse, 0x100, RZ ;  /* 0x0000010012277824 */ /* 0x040fe400078e00ff */
[----:B------:R-:W-:Y:S01]  /*10360*/  IADD3 R109, R13, -R93, R109 ;  /* 0x8000005d0d6d7210 */ /* 0x000fe20007ffe06d */
[----:B-1----:R-:W-:Y:S01]  /*10370*/  IMAD.WIDE.U32 R16, R19, 0x10000, RZ ;  /* 0x0001000013107825 */ /* 0x002fe200078e00ff */
[----:B------:R-:W-:Y:S02]  /*10380*/  LOP3.LUT R13, R27, 0xff, RZ, 0xc0, !PT ;  /* 0x000000ff1b0d7812 */ /* 0x000fe400078ec0ff */
[----:B------:R-:W-:Y:S01]  /*10390*/  LOP3.LUT R39, R39, 0xffff00ff, R30, 0xf8, !PT ;  /* 0xffff00ff27277812 */ /* 0x000fe200078ef81e */
[----:B------:R-:W1:Y:S01]  /*103a0*/  LDC.U8 R6, c[0x3][R6] ;  /* 0x00c0000006067b82 */ /* 0x000e620000000000 */
[----:B----4-:R-:W-:Y:S01]  /*103b0*/  IMAD.WIDE.U32 R14, R33, 0x1000000, RZ ;  /* 0x01000000210e7825 */ /* 0x010fe200078e00ff */
[----:B------:R-:W-:-:S03]  /*103c0*/  SHF.L.U64.HI R33, R18, 0x8, RZ ;  /* 0x0000000812217819 */ /* 0x000fc600000102ff */
[----:B------:R-:W-:Y:S01]  /*103d0*/  IMAD R82, R77, 0x608f8, RZ ;  /* 0x000608f84d527824 */ /* 0x000fe200078e02ff */
[----:B------:R-:W-:Y:S01]  /*103e0*/  LOP3.LUT R30, R14, R16, R39, 0xfe, !PT ;  /* 0x000000100e1e7212 */ /* 0x000fe200078efe27 */
[----:B------:R-:W-:Y:S01]  /*103f0*/  IMAD.WIDE.U32 R18, R61, -0x53b50, RZ ;  /* 0xfffac4b03d127825 */ /* 0x000fe200078e00ff */
[----:B------:R-:W4:Y:S01]  /*10400*/  LDC.U8 R13, c[0x3][R13] ;  /* 0x00c000000d0d7b82 */ /* 0x000f220000000000 */
[----:B------:R-:W-:Y:S02]  /*10410*/  LOP3.LUT R48, R15, R17, R33, 0xfe, !PT ;  /* 0x000000110f307212 */ /* 0x000fe400078efe21 */
[----:B------:R-:W-:Y:S01]  /*10420*/  IMAD R43, R95, -0x53b50, RZ ;  /* 0xfffac4b05f2b7824 */ /* 0x000fe200078e02ff */
[----:B------:R-:W-:Y:S01]  /*10430*/  IADD3.X R82, R37, R83, R82, P4, !PT ;  /* 0x0000005325527210 */ /* 0x000fe200027fe452 */
[----:B------:R-:W-:Y:S01]  /*10440*/  IMAD.X R16, RZ, RZ, RZ, P0 ;  /* 0x000000ffff107224 */ /* 0x000fe200000e06ff */
[----:B------:R-:W-:Y:S01]  /*10450*/  IADD3 R15, P4, R85, R30, RZ ;  /* 0x0000001e550f7210 */ /* 0x000fe20007f9e0ff */
[----:B------:R-:W-:Y:S01]  /*10460*/  IMAD R33, R67, 0x608f8, RZ ;  /* 0x000608f843217824 */ /* 0x000fe200078e02ff */
[----:B------:R-:W-:Y:S01]  /*10470*/  IADD3 R14, R19, -R61, R43 ;  /* 0x8000003d130e7210 */ /* 0x000fe20007ffe02b */
[----:B------:R-:W-:Y:S01]  /*10480*/  IMAD R37, R77, -0x48900, RZ ;  /* 0xfffb77004d257824 */ /* 0x000fe200078e02ff */
[----:B------:R-:W-:Y:S01]  /*10490*/  IADD3 R107, P1, R18, R12, RZ ;  /* 0x0000000c126b7210 */ /* 0x000fe20007f3e0ff */
[----:B------:R-:W-:Y:S01]  /*104a0*/  IMAD.X R17, RZ, RZ, R48, P4 ;  /* 0x000000ffff117224 */ /* 0x000fe200020e0630 */
[CC--:B------:R-:W-:Y:S01]  /*104b0*/  IADD3 R12, P0, R24.reuse, R15.reuse, RZ ;  /* 0x0000000f180c7210 */ /* 0x0c0fe20007f1e0ff */
[----:B------:R-:W-:Y:S01]  /*104c0*/  IMAD.WIDE.U32 R18, R75, 0x608f8, RZ ;  /* 0x000608f84b127825 */ /* 0x000fe200078e00ff */
[----:B------:R-:W-:Y:S01]  /*104d0*/  IADD3 R64, P6, -R24, R15, RZ ;  /* 0x0000000f18407210 */ /* 0x000fe20007fde1ff */
[----:B------:R-:W1:Y:S01]  /*104e0*/  LDC.U8 R58, c[0x3][R58] ;  /* 0x00c000003a3a7b82 */ /* 0x000e620000000000 */
[----:B0-----:R-:W-:Y:S01]  /*104f0*/  LOP3.LUT R27, R29, 0xff, RZ, 0xc0, !PT ;  /* 0x000000ff1d1b7812 */ /* 0x001fe200078ec0ff */
[----:B------:R-:W-:Y:S01]  /*10500*/  IMAD.X R109, R109, 0x1, R14, P1 ;  /* 0x000000016d6d7824 */ /* 0x000fe200008e060e */
[-C--:B------:R-:W-:Y:S01]  /*10510*/  IADD3 R44, P1, R12, R111.reuse, RZ ;  /* 0x0000006f0c2c7210 */ /* 0x080fe20007f3e0ff */
[----:B------:R-:W-:Y:S01]  /*10520*/  IMAD.X R15, R16, 0x1, R17, P0 ;  /* 0x00000001100f7824 */ /* 0x000fe200000e0611 */
[----:B------:R-:W-:Y:S01]  /*10530*/  IADD3 R111, P4, -R12, R111, RZ ;  /* 0x0000006f0c6f7210 */ /* 0x000fe20007f9e1ff */
[----:B------:R-:W-:Y:S01]  /*10540*/  IMAD.X R24, R17, 0x1, ~R16, P6 ;  /* 0x0000000111187824 */ /* 0x000fe200030e0e10 */
[----:B------:R-:W-:Y:S01]  /*10550*/  IADD3 R85, P0, -R85, R30, RZ ;  /* 0x0000001e55557210 */ /* 0x000fe20007f1e1ff */
[----:B------:R-:W-:Y:S01]  /*10560*/  IMAD.X R12, R15, 0x1, R108, P1 ;  /* 0x000000010f0c7824 */ /* 0x000fe200008e066c */
[----:B------:R-:W0:Y:S01]  /*10570*/  LDC.U8 R83, c[0x3][R35] ;  /* 0x00c0000023537b82 */ /* 0x000e220000000000 */
[----:B------:R-:W-:Y:S01]  /*10580*/  IMAD.X R108, R108, 0x1, ~R15, P4 ;  /* 0x000000016c6c7824 */ /* 0x000fe200020e0e0f */
[----:B------:R-:W-:Y:S01]  /*10590*/  IADD3 R105, P2, R85, R46, RZ ;  /* 0x0000002e55697210 */ /* 0x000fe20007f5e0ff */
[----:B------:R-:W-:-:S04]  /*105a0*/  IMAD.WIDE.U32 R14, R64, -0xa508, RZ ;  /* 0xffff5af8400e7825 */ /* 0x000fc800078e00ff */
[----:B------:R-:W-:Y:S02]  /*105b0*/  IMAD R39, R24, -0xa508, RZ ;  /* 0xffff5af818277824 */ /* 0x000fe400078e02ff */
[----:B------:R-:W-:-:S03]  /*105c0*/  IMAD.WIDE.U32 R16, R42, -0x48900, RZ ;  /* 0xfffb77002a107825 */ /* 0x000fc600078e00ff */
[----:B------:R-:W-:Y:S01]  /*105d0*/  IADD3 R15, R15, -R64, R39 ;  /* 0x800000400f0f7210 */ /* 0x000fe20007ffe027 */
[----:B------:R-:W-:Y:S01]  /*105e0*/  IMAD.IADD R19, R19, 0x1, R33 ;  /* 0x0000000113137824 */ /* 0x000fe200078e0221 */
[----:B------:R-:W-:Y:S01]  /*105f0*/  IADD3 R30, R17, -R42, R37 ;  /* 0x8000002a111e7210 */ /* 0x000fe20007ffe025 */
[----:B---3--:R-:W-:Y:S01]  /*10600*/  IMAD.WIDE.U32 R38, R38, 0x10000, RZ ;  /* 0x0001000026267825 */ /* 0x008fe200078e00ff */
[----:B------:R-:W-:Y:S02]  /*10610*/  SHF.L.U64.HI R17, R27, 0x8, RZ ;  /* 0x000000081b117819 */ /* 0x000fe400000102ff */
[----:B------:R-:W-:Y:S01]  /*10620*/  IADD3 R43, P1, P4, -R14, R16, R18 ;  /* 0x000000100e2b7210 */ /* 0x000fe20007c3e112 */
[----:B--2---:R-:W-:-:S03]  /*10630*/  IMAD.WIDE.U32 R32, R32, 0x1000000, RZ ;  /* 0x0100000020207825 */ /* 0x004fc600078e00ff */
[----:B------:R-:W-:Y:S01]  /*10640*/  IADD3.X R37, ~R15, R30, R19, P1, P4 ;  /* 0x0000001e0f257210 */ /* 0x000fe20000fe8513 */
[----:B------:R-:W-:Y:S01]  /*10650*/  IMAD.SHL.U32 R29, R27, 0x100, RZ ;  /* 0x000001001b1d7824 */ /* 0x000fe200078e00ff */
[----:B------:R-:W-:Y:S01]  /*10660*/  LOP3.LUT R56, R33, R39, R17, 0xfe, !PT ;  /* 0x0000002721387212 */ /* 0x000fe200078efe11 */
[----:B----4-:R-:W-:Y:S01]  /*10670*/  IMAD.SHL.U32 R13, R13, 0x100, RZ ;  /* 0x000001000d0d7824 */ /* 0x010fe200078e00ff */
[----:B------:R2:W3:Y:S01]  /*10680*/  LDC.U8 R39, c[0x3][R28] ;  /* 0x00c000001c277b82 */ /* 0x0004e20000000000 */
[----:B------:R-:W-:Y:S01]  /*10690*/  IADD3 R73, P1, P4, -R14, R16, -R18 ;  /* 0x000000100e497210 */ /* 0x000fe20007c3e912 */
[----:B------:R-:W-:Y:S01]  /*106a0*/  IMAD.WIDE.U32 R26, R61, -0x3a0, RZ ;  /* 0xfffffc603d1a7825 */ /* 0x000fe200078e00ff */
[----:B-1----:R-:W-:Y:S02]  /*106b0*/  LOP3.LUT R29, R29, 0xffff00ff, R6, 0xf8, !PT ;  /* 0xffff00ff1d1d7812 */ /* 0x002fe400078ef806 */
[----:B------:R-:W-:Y:S01]  /*106c0*/  LOP3.LUT R76, R13, R76, R41, 0xfe, !PT ;  /* 0x0000004c0d4c7212 */ /* 0x000fe200078efe29 */
[----:B------:R-:W-:Y:S01]  /*106d0*/  IMAD R41, R95, -0x3a0, RZ ;  /* 0xfffffc605f297824 */ /* 0x000fe200078e02ff */
[----:B------:R-:W-:Y:S01]  /*106e0*/  LOP3.LUT R29, R32, R38, R29, 0xfe, !PT ;  /* 0x00000026201d7212 */ /* 0x000fe200078efe1d */
[----:B------:R-:W-:Y:S01]  /*106f0*/  IMAD.WIDE.U32 R32, R46, 0x8b18, RZ ;  /* 0x00008b182e207825 */ /* 0x000fe200078e00ff */
[----:B------:R-:W-:-:S02]  /*10700*/  IADD3.X R38, ~R15, R30, ~R19, P1, P4 ;  /* 0x0000001e0f267210 */ /* 0x000fc40000fe8d13 */
[----:B------:R-:W-:Y:S01]  /*10710*/  IADD3.X R46, R48, -0x1, RZ, P0, !PT ;  /* 0xffffffff302e7810 */ /* 0x000fe200007fe4ff */
[----:B------:R-:W-:Y:S01]  /*10720*/  IMAD.WIDE.U32 R18, R96, -0x33968, RZ ;  /* 0xfffcc69860127825 */ /* 0x000fe200078e00ff */
[CC--:B------:R-:W-:Y:S02]  /*10730*/  IADD3 R6, P4, R54.reuse, R29.reuse, RZ ;  /* 0x0000001d36067210 */ /* 0x0c0fe40007f9e0ff */
[----:B------:R-:W-:Y:S01]  /*10740*/  IADD3 R29, P1, -R54, R29, RZ ;  /* 0x0000001d361d7210 */ /* 0x000fe20007f3e1ff */
[----:B------:R-:W-:Y:S01]  /*10750*/  IMAD.X R66, R46, 0x1, R81, P2 ;  /* 0x000000012e427824 */ /* 0x000fe200010e0651 */
[----:B------:R-:W-:Y:S01]  /*10760*/  IADD3 R65, P0, -R53, R6, RZ ;  /* 0x0000000635417210 */ /* 0x000fe20007f1e1ff */
[----:B------:R-:W-:Y:S01]  /*10770*/  IMAD.X R23, RZ, RZ, R56, P4 ;  /* 0x000000ffff177224 */ /* 0x000fe200020e0638 */
[----:B------:R-:W-:Y:S01]  /*10780*/  IADD3 R41, R27, -R61, R41 ;  /* 0x8000003d1b297210 */ /* 0x000fe20007ffe029 */
[----:B------:R-:W-:Y:S01]  /*10790*/  IMAD R81, R81, 0x8b18, RZ ;  /* 0x00008b1851517824 */ /* 0x000fe200078e02ff */
[----:B------:R-:W-:Y:S01]  /*107a0*/  IADD3.X R79, R56, -0x1, RZ, P1, !PT ;  /* 0xffffffff384f7810 */ /* 0x000fe20000ffe4ff */
[----:B------:R-:W-:Y:S01]  /*107b0*/  IMAD.X R30, R23, 0x1, ~R92, P0 ;  /* 0x00000001171e7824 */ /* 0x000fe200000e0e5c */
[----:B------:R-:W-:Y:S01]  /*107c0*/  IADD3 R98, P0, P6, R26, -R4, -R32 ;  /* 0x800000041a627210 */ /* 0x000fe20007e1e820 */
[----:B------:R-:W-:Y:S01]  /*107d0*/  IMAD.IADD R86, R33, 0x1, R81 ;  /* 0x0000000121567824 */ /* 0x000fe200078e0251 */
[----:B0-----:R-:W-:Y:S01]  /*107e0*/  LOP3.LUT R83, R72, R83, R48, 0xfe, !PT ;  /* 0x0000005348537212 */ /* 0x001fe200078efe30 */
[----:B------:R-:W-:-:S03]  /*107f0*/  IMAD.WIDE.U32 R34, R105, -0xfeb0, RZ ;  /* 0xffff015069227825 */ /* 0x000fc600078e00ff */
[----:B------:R-:W-:Y:S01]  /*10800*/  IADD3.X R13, R41, ~R99, ~R86, P0, P6 ;  /* 0x80000063290d7210 */ /* 0x000fe200007ecc56 */
[----:B------:R-:W-:Y:S01]  /*10810*/  IMAD R100, R66, -0xfeb0, RZ ;  /* 0xffff015042647824 */ /* 0x000fe200078e02ff */
[----:B------:R-:W-:Y:S01]  /*10820*/  IADD3 R101, P0, R18, R34, RZ ;  /* 0x0000002212657210 */ /* 0x000fe20007f1e0ff */
[----:B------:R-:W-:-:S03]  /*10830*/  IMAD.WIDE.U32 R16, R93, -0x53b50, RZ ;  /* 0xfffac4b05d107825 */ /* 0x000fc600078e00ff */
[----:B------:R-:W-:Y:S01]  /*10840*/  IADD3 R100, R35, -R105, R100 ;  /* 0x8000006923647210 */ /* 0x000fe20007ffe064 */
[----:B------:R-:W-:Y:S01]  /*10850*/  IMAD.WIDE.U32 R14, R85, -0x189c8, RZ ;  /* 0xfffe7638550e7825 */ /* 0x000fe200078e00ff */
[----:B------:R-:W-:-:S03]  /*10860*/  IADD3 R69, P2, P4, R16, R32, -R4 ;  /* 0x0000002010457210 */ /* 0x000fc60007c5e804 */
[----:B------:R-:W-:Y:S01]  /*10870*/  IMAD R54, R112, -0x53b50, RZ ;  /* 0xfffac4b070367824 */ /* 0x000fe200078e02ff */
[----:B------:R-:W-:Y:S01]  /*10880*/  IADD3 R27, P1, R32, R14, RZ ;  /* 0x0000000e201b7210 */ /* 0x000fe20007f3e0ff */
[----:B------:R-:W-:Y:S02]  /*10890*/  IMAD R102, R46, -0x189c8, RZ ;  /* 0xfffe76382e667824 */ /* 0x000fe400078e02ff */
[----:B------:R-:W-:Y:S01]  /*108a0*/  IMAD R31, R110, -0x33968, RZ ;  /* 0xfffcc6986e1f7824 */ /* 0x000fe200078e02ff */
[----:B------:R-:W-:Y:S01]  /*108b0*/  IADD3 R54, R17, -R93, R54 ;  /* 0x8000005d11367210 */ /* 0x000fe20007ffe036 */
[----:B------:R-:W-:Y:S01]  /*108c0*/  IMAD.WIDE.U32 R34, R29, -0xdd30, RZ ;  /* 0xffff22d01d227825 */ /* 0x000fe200078e00ff */
[----:B------:R-:W-:Y:S02]  /*108d0*/  IADD3 R102, R15, -R85, R102 ;  /* 0x800000550f667210 */ /* 0x000fe40007ffe066 */
[----:B------:R-:W-:Y:S01]  /*108e0*/  IADD3 R31, R19, -R96, R31 ;  /* 0x80000060131f7210 */ /* 0x000fe20007ffe01f */
[----:B------:R-:W-:Y:S01]  /*108f0*/  IMAD R17, R79, -0xdd30, RZ ;  /* 0xffff22d04f117824 */ /* 0x000fe200078e02ff */
[----:B------:R-:W-:Y:S01]  /*10900*/  IADD3.X R99, R54, R86, ~R99, P2, P4 ;  /* 0x0000005636637210 */ /* 0x000fe200017e8c63 */
[----:B------:R-:W-:Y:S01]  /*10910*/  IMAD.X R86, R102, 0x1, R86, P1 ;  /* 0x0000000166567824 */ /* 0x000fe200008e0656 */
[----:B------:R-:W-:Y:S01]  /*10920*/  IADD3 R19, P2, P4, -R34, R14, -R18 ;  /* 0x0000000e22137210 */ /* 0x000fe20007c5e912 */
[----:B------:R-:W-:Y:S01]  /*10930*/  IMAD.X R100, R100, 0x1, R31, P0 ;  /* 0x0000000164647824 */ /* 0x000fe200000e061f */
[C---:B------:R-:W-:Y:S01]  /*10940*/  IADD3 R18, P1, R65.reuse, R42, RZ ;  /* 0x0000002a41127210 */ /* 0x040fe20007f3e0ff */
[----:B------:R-:W-:Y:S01]  /*10950*/  IMAD.WIDE.U32 R32, R65, 0x2bcb4, RZ ;  /* 0x0002bcb441207825 */ /* 0x000fe200078e00ff */
[----:B------:R-:W-:-:S03]  /*10960*/  IADD3 R17, R35, -R29, R17 ;  /* 0x8000001d23117210 */ /* 0x000fc60007ffe011 */
[----:B--2---:R-:W-:Y:S01]  /*10970*/  IMAD.X R28, R30, 0x1, R77, P1 ;  /* 0x000000011e1c7824 */ /* 0x004fe200008e064d */
[----:B------:R-:W-:Y:S01]  /*10980*/  IADD3.X R102, ~R17, R102, ~R31, P2, P4 ;  /* 0x0000006611667210 */ /* 0x000fe200017e8d1f */
[----:B------:R-:W-:Y:S01]  /*10990*/  IMAD.WIDE.U32 R14, R18, -0x1cc4c, RZ ;  /* 0xfffe33b4120e7825 */ /* 0x000fe200078e00ff */
[----:B------:R-:W-:Y:S02]  /*109a0*/  IADD3 R31, P0, R64, R75, RZ ;  /* 0x0000004b401f7210 */ /* 0x000fe40007f1e0ff */
[----:B------:R-:W-:Y:S01]  /*109b0*/  IADD3 R90, P1, P6, R10, R34, -R27 ;  /* 0x000000220a5a7210 */ /* 0x000fe20007e3e81b */
[----:B------:R-:W-:Y:S01]  /*109c0*/  IMAD R35, R28, -0x1cc4c, RZ ;  /* 0xfffe33b41c237824 */ /* 0x000fe200078e02ff */
[----:B------:R-:W-:Y:S01]  /*109d0*/  IADD3 R27, P2, P4, -R10, R27, R34 ;  /* 0x0000001b0a1b7210 */ /* 0x000fe20007c5e122 */
[----:B------:R-:W-:Y:S01]  /*109e0*/  IMAD.X R4, R24, 0x1, R67, P0 ;  /* 0x0000000118047824 */ /* 0x000fe200000e0643 */
[----:B------:R-:W-:Y:S01]  /*109f0*/  IADD3.X R67, R103, R17, ~R86, P1, P6 ;  /* 0x0000001167437210 */ /* 0x000fe20000fecc56 */
[----:B---3--:R-:W-:Y:S01]  /*10a00*/  IMAD.SHL.U32 R39, R39, 0x1000000, RZ ;  /* 0x0100000027277824 */ /* 0x008fe200078e00ff */
[----:B------:R-:W-:Y:S01]  /*10a10*/  IADD3 R10, R15, -R18, R35 ;  /* 0x800000120f0a7210 */ /* 0x000fe20007ffe023 */
[----:B------:R-:W-:Y:S01]  /*10a20*/  IMAD R35, R30, 0x2bcb4, RZ ;  /* 0x0002bcb41e237824 */ /* 0x000fe200078e02ff */
[----:B------:R-:W-:Y:S01]  /*10a30*/  IADD3 R42, P1, P0, -R14, R43, R32 ;  /* 0x0000002b0e2a7210 */ /* 0x000fe2000783e120 */
[----:B------:R-:W-:Y:S01]  /*10a40*/  IMAD.WIDE.U32 R14, R31, 0x563f0, RZ ;  /* 0x000563f01f0e7825 */ /* 0x000fe200078e00ff */
[----:B------:R-:W-:-:S02]  /*10a50*/  IADD3.X R103, ~R103, R86, R17, P2, P4 ;  /* 0x0000005667677210 */ /* 0x000fc400017e8511 */
[----:B------:R-:W-:Y:S01]  /*10a60*/  IADD3 R115, P6, R50, R5, RZ ;  /* 0x0000000532737210 */ /* 0x000fe20007fde0ff */
[----:B------:R-:W-:Y:S02]  /*10a70*/  IMAD R43, R4, 0x563f0, RZ ;  /* 0x000563f0042b7824 */ /* 0x000fe400078e02ff */
[----:B------:R-:W-:Y:S01]  /*10a80*/  IMAD.U32 R17, R58, 0x10000, RZ ;  /* 0x000100003a117824 */ /* 0x000fe200078e00ff */
[----:B------:R-:W-:Y:S01]  /*10a90*/  IADD3 R58, P2, P4, R14, R73, -R32 ;  /* 0x000000490e3a7210 */ /* 0x000fe20007c5e820 */
[----:B------:R-:W-:Y:S01]  /*10aa0*/  IMAD.IADD R33, R33, 0x1, R35 ;  /* 0x0000000121217824 */ /* 0x000fe200078e0223 */
[----:B------:R-:W-:Y:S01]  /*10ab0*/  IADD3 R75, P5, -R84, R115, RZ ;  /* 0x00000073544b7210 */ /* 0x000fe20007fbe1ff */
[----:B------:R-:W-:Y:S01]  /*10ac0*/  IMAD.IADD R15, R15, 0x1, R43 ;  /* 0x000000010f0f7824 */ /* 0x000fe200078e022b */
[----:B------:R-:W-:Y:S01]  /*10ad0*/  LOP3.LUT R76, R21, R17, R76, 0xfe, !PT ;  /* 0x00000011154c7212 */ /* 0x000fe200078efe4c */
[----:B------:R-:W-:Y:S01]  /*10ae0*/  IMAD.X R118, RZ, RZ, RZ, P6 ;  /* 0x000000ffff767224 */ /* 0x000fe200030e06ff */
[----:B------:R-:W-:Y:S01]  /*10af0*/  LOP3.LUT R43, R39, R70, R83, 0xfe, !PT ;  /* 0x00000046272b7212 */ /* 0x000fe200078efe53 */
[----:B------:R-:W-:Y:S01]  /*10b00*/  IMAD.WIDE.U32 R34, R75, 0x608f8, RZ ;  /* 0x000608f84b227825 */ /* 0x000fe200078e00ff */
[----:B------:R-:W-:-:S02]  /*10b10*/  IADD3.X R21, ~R10, R37, R33, P1, P0 ;  /* 0x000000250a157210 */ /* 0x000fc40000fe0521 */
[----:B------:R-:W-:Y:S01]  /*10b20*/  IADD3 R114, P1, R9, R76, RZ ;  /* 0x0000004c09727210 */ /* 0x000fe20007f3e0ff */
[----:B------:R-:W-:Y:S01]  /*10b30*/  IMAD.X R72, R118, 0x1, ~R113, P5 ;  /* 0x0000000176487824 */ /* 0x000fe200028e0e71 */
[----:B------:R-:W-:Y:S01]  /*10b40*/  IADD3 R91, P0, R78, R43, RZ ;  /* 0x0000002b4e5b7210 */ /* 0x000fe20007f1e0ff */
[----:B------:R-:W-:Y:S01]  /*10b50*/  IMAD R30, R30, -0xa508, RZ ;  /* 0xffff5af81e1e7824 */ /* 0x000fe200078e02ff */
[----:B------:R-:W-:Y:S01]  /*10b60*/  IADD3.X R38, R15, R38, ~R33, P2, P4 ;  /* 0x000000260f267210 */ /* 0x000fe200017e8c21 */
[----:B------:R-:W-:Y:S01]  /*10b70*/  IMAD.X R10, RZ, RZ, RZ, P1 ;  /* 0x000000ffff0a7224 */ /* 0x000fe200008e06ff */
[----:B------:R-:W-:Y:S01]  /*10b80*/  IADD3 R70, P4, R45, R120, RZ ;  /* 0x000000782d467210 */ /* 0x000fe20007f9e0ff */
[----:B------:R-:W-:Y:S01]  /*10b90*/  IMAD.X R88, RZ, RZ, RZ, P0 ;  /* 0x000000ffff587224 */ /* 0x000fe200000e06ff */
[----:B------:R-:W-:Y:S01]  /*10ba0*/  IADD3 R97, P2, R49, R40, RZ ;  /* 0x0000002831617210 */ /* 0x000fe20007f5e0ff */
[----:B------:R-:W-:Y:S01]  /*10bb0*/  IMAD R81, R72, 0x608f8, RZ ;  /* 0x000608f848517824 */ /* 0x000fe200078e02ff */
[----:B------:R-:W-:Y:S01]  /*10bc0*/  IADD3 R48, P0, -R70, R91, RZ ;  /* 0x0000005b46307210 */ /* 0x000fe20007f1e1ff */
[----:B------:R-:W-:Y:S01]  /*10bd0*/  IMAD.X R37, RZ, RZ, RZ, P4 ;  /* 0x000000ffff257224 */ /* 0x000fe200020e06ff */
[----:B------:R-:W-:Y:S01]  /*10be0*/  IADD3 R39, P1, -R97, R114, RZ ;  /* 0x0000007261277210 */ /* 0x000fe20007f3e1ff */
[----:B------:R-:W-:Y:S01]  /*10bf0*/  IMAD.X R17, RZ, RZ, RZ, P2 ;  /* 0x000000ffff117224 */ /* 0x000fe200010e06ff */
[----:B------:R-:W-:Y:S01]  /*10c00*/  IADD3 R84, P4, R84, R115, RZ ;  /* 0x0000007354547210 */ /* 0x000fe20007f9e0ff */
[----:B------:R-:W-:Y:S01]  /*10c10*/  IMAD.X R77, R88, 0x1, ~R37, P0 ;  /* 0x00000001584d7824 */ /* 0x000fe200000e0e25 */
[----:B------:R-:W-:Y:S01]  /*10c20*/  IADD3 R45, P0, -R45, R120, RZ ;  /* 0x000000782d2d7210 */ /* 0x000fe20007f1e1ff */
[----:B------:R-:W-:-:S02]  /*10c30*/  IMAD.X R83, R10, 0x1, ~R17, P1 ;  /* 0x000000010a537824 */ /* 0x000fc400008e0e11 */
[----:B------:R-:W-:Y:S02]  /*10c40*/  IMAD.IADD R81, R35, 0x1, R81 ;  /* 0x0000000123517824 */ /* 0x000fe400078e0251 */
[----:B------:R-:W-:Y:S02]  /*10c50*/  IMAD R106, R83, -0x48900, RZ ;  /* 0xfffb7700536a7824 */ /* 0x000fe400078e02ff */
[----:B------:R-:W-:Y:S02]  /*10c60*/  IMAD R35, R77, -0xa508, RZ ;  /* 0xffff5af84d237824 */ /* 0x000fe400078e02ff */
[----:B------:R-:W-:-:S04]  /*10c70*/  IMAD.WIDE.U32 R32, R39, -0x48900, RZ ;  /* 0xfffb770027207825 */ /* 0x000fc800078e00ff */
[----:B------:R-:W-:Y:S01]  /*10c80*/  IMAD.WIDE.U32 R14, R48, -0xa508, RZ ;  /* 0xffff5af8300e7825 */ /* 0x000fe200078e00ff */
[----:B------:R-:W-:-:S04]  /*10c90*/  IADD3 R106, R33, -R39, R106 ;  /* 0x80000027216a7210 */ /* 0x000fc80007ffe06a */
[----:B------:R-:W-:Y:S02]  /*10ca0*/  IADD3 R15, R15, -R48, R35 ;  /* 0x800000300f0f7210 */ /* 0x000fe40007ffe023 */
[CCC-:B------:R-:W-:Y:S02]  /*10cb0*/  IADD3 R86, P1, P2, -R14.reuse, R32.reuse, R34.reuse ;  /* 0x000000200e567210 */ /* 0x1c0fe40007a3e122 */
[----:B------:R-:W-:Y:S01]  /*10cc0*/  IADD3 R73, P5, P6, -R14, R32, -R34 ;  /* 0x000000200e497210 */ /* 0x000fe20007ebe922 */
[----:B------:R-:W-:Y:S01]  /*10cd0*/  IMAD.WIDE.U32 R34, R75, -0x48900, RZ ;  /* 0xfffb77004b227825 */ /* 0x000fe200078e00ff */
[----:B------:R-:W-:Y:S02]  /*10ce0*/  IADD3.X R14, ~R15, R106, R81, P1, P2 ;  /* 0x0000006a0f0e7210 */ /* 0x000fe40000fe4551 */
[----:B------:R-:W-:Y:S01]  /*10cf0*/  IADD3 R5, P2, -R50, R5, RZ ;  /* 0x0000000532057210 */ /* 0x000fe20007f5e1ff */
[----:B------:R-:W-:Y:S01]  /*10d00*/  IMAD.X R50, R113, 0x1, R118, P4 ;  /* 0x0000000171327824 */ /* 0x000fe200020e0676 */
[----:B------:R-:W-:Y:S01]  /*10d10*/  IADD3 R40, P1, -R49, R40, RZ ;  /* 0x0000002831287210 */ /* 0x000fe20007f3e1ff */
[----:B------:R-:W-:Y:S01]  /*10d20*/  IMAD.WIDE.U32 R32, R39, 0x608f8, RZ ;  /* 0x000608f827207825 */ /* 0x000fe200078e00ff */
[----:B------:R-:W-:-:S02]  /*10d30*/  IADD3 R49, P4, R97, R114, RZ ;  /* 0x0000007261317210 */ /* 0x000fc40007f9e0ff */
[----:B------:R-:W-:Y:S01]  /*10d40*/  IADD3.X R81, ~R15, R106, ~R81, P5, P6 ;  /* 0x0000006a0f517210 */ /* 0x000fe20002fecd51 */
[----:B------:R-:W-:Y:S01]  /*10d50*/  IMAD R15, R72, -0x48900, RZ ;  /* 0xfffb7700480f7824 */ /* 0x000fe200078e02ff */
[----:B------:R-:W-:Y:S01]  /*10d60*/  IADD3 R91, P5, R70, R91, RZ ;  /* 0x0000005b465b7210 */ /* 0x000fe20007fbe0ff */
[----:B------:R-:W-:Y:S01]  /*10d70*/  IMAD.X R10, R17, 0x1, R10, P4 ;  /* 0x00000001110a7824 */ /* 0x000fe200020e060a */
[----:B------:R-:W-:Y:S01]  /*10d80*/  IADD3 R70, P6, R34, R32, RZ ;  /* 0x0000002022467210 */ /* 0x000fe20007fde0ff */
[----:B------:R-:W-:Y:S01]  /*10d90*/  IMAD R32, R83, 0x608f8, RZ ;  /* 0x000608f853207824 */ /* 0x000fe200078e02ff */
[----:B------:R-:W-:Y:S01]  /*10da0*/  IADD3 R60, P4, R60, R85, RZ ;  /* 0x000000553c3c7210 */ /* 0x000fe20007f9e0ff */
[----:B------:R-:W-:Y:S01]  /*10db0*/  IMAD R106, R79, -0x189c8, RZ ;  /* 0xfffe76384f6a7824 */ /* 0x000fe200078e02ff */
[----:B------:R-:W-:Y:S01]  /*10dc0*/  IADD3 R35, R35, -R75, R15 ;  /* 0x8000004b23237210 */ /* 0x000fe20007ffe00f */
[----:B------:R-:W-:Y:S01]  /*10dd0*/  IMAD.X R15, R37, 0x1, R88, P5 ;  /* 0x00000001250f7824 */ /* 0x000fe200028e0658 */
[----:B------:R-:W-:Y:S01]  /*10de0*/  IADD3 R9, P5, -R9, R76, RZ ;  /* 0x0000004c09097210 */ /* 0x000fe20007fbe1ff */
[----:B------:R-:W-:Y:S01]  /*10df0*/  IMAD.X R88, R55, 0x1, R46, P4 ;  /* 0x0000000137587824 */ /* 0x000fe200020e062e */
[----:B------:R-:W-:Y:S01]  /*10e00*/  IADD3.X R76, R35, R33, R32, P6, !PT ;  /* 0x00000021234c7210 */ /* 0x000fe200037fe420 */
[----:B------:R-:W-:Y:S01]  /*10e10*/  IMAD.WIDE.U32 R34, R85, -0xdd30, RZ ;  /* 0xffff22d055227825 */ /* 0x000fe200078e00ff */
[----:B------:R-:W-:-:S03]  /*10e20*/  IADD3 R53, P6, R53, R6, RZ ;  /* 0x0000000635357210 */ /* 0x000fc60007fde0ff */
[----:B------:R-:W-:Y:S01]  /*10e30*/  IMAD.X R37, RZ, RZ, -0x1, P2 ;  /* 0xffffffffff257424 */ /* 0x000fe200010e06ff */
[CC--:B------:R-:W-:Y:S01]  /*10e40*/  IADD3 R55, P2, R91.reuse, R84.reuse, RZ ;  /* 0x000000545b377210 */ /* 0x0c0fe20007f5e0ff */
[----:B------:R-:W-:Y:S01]  /*10e50*/  IMAD R46, R46, -0xdd30, RZ ;  /* 0xffff22d02e2e7824 */ /* 0x000fe200078e02ff */
[----:B------:R-:W-:Y:S01]  /*10e60*/  IADD3 R84, P4, -R91, R84, RZ ;  /* 0x000000545b547210 */ /* 0x000fe20007f9e1ff */
[----:B------:R-:W-:-:S03]  /*10e70*/  IMAD.WIDE.U32 R32, R29, -0x189c8, RZ ;  /* 0xfffe76381d207825 */ /* 0x000fc600078e00ff */
[----:B------:R-:W-:Y:S01]  /*10e80*/  IADD3 R85, R35, -R85, R46 ;  /* 0x8000005523557210 */ /* 0x000fe20007ffe02e */
[----:B------:R-:W-:Y:S01]  /*10e90*/  IMAD.X R46, R15, 0x1, R50, P2 ;  /* 0x000000010f2e7824 */ /* 0x000fe200010e0632 */
[----:B------:R-:W-:Y:S01]  /*10ea0*/  IADD3 R106, R33, -R29, R106 ;  /* 0x8000001d216a7210 */ /* 0x000fe20007ffe06a */
[----:B------:R-:W-:Y:S01]  /*10eb0*/  IMAD.X R50, R50, 0x1, ~R15, P4 ;  /* 0x0000000132327824 */ /* 0x000fe200020e0e0f */
[----:B------:R-:W-:Y:S01]  /*10ec0*/  IADD3 R91, P4, R34, R32, RZ ;  /* 0x00000020225b7210 */ /* 0x000fe20007f9e0ff */
[----:B------:R-:W-:-:S04]  /*10ed0*/  IMAD.WIDE.U32 R34, R5, -0x33968, RZ ;  /* 0xfffcc69805227825 */ /* 0x000fc800078e00ff */
[----:B------:R-:W-:Y:S02]  /*10ee0*/  IMAD R15, R37, -0x33968, RZ ;  /* 0xfffcc698250f7824 */ /* 0x000fe400078e02ff */
[----:B------:R-:W-:-:S03]  /*10ef0*/  IMAD.WIDE.U32 R32, R9, 0x8b18, RZ ;  /* 0x00008b1809207825 */ /* 0x000fc600078e00ff */
[----:B------:R-:W-:Y:S01]  /*10f00*/  IADD3 R35, R35, -R5, R15 ;  /* 0x8000000523237210 */ /* 0x000fe20007ffe00f */
[----:B------:R-:W-:Y:S01]  /*10f10*/  IMAD.X R17, RZ, RZ, -0x1, P5 ;  /* 0xffffffffff117424 */ /* 0x000fe200028e06ff */
[----:B------:R-:W-:Y:S01]  /*10f20*/  IADD3 R113, P5, R104, R29, RZ ;  /* 0x0000001d68717210 */ /* 0x000fe20007fbe0ff */
[----:B------:R-:W-:Y:S01]  /*10f30*/  IMAD.X R92, R92, 0x1, R23, P6 ;  /* 0x000000015c5c7824 */ /* 0x000fe200030e0617 */
[----:B------:R-:W-:Y:S01]  /*10f40*/  IADD3 R15, P2, R34, R32, RZ ;  /* 0x00000020220f7210 */ /* 0x000fe20007f5e0ff */
[----:B------:R-:W-:Y:S01]  /*10f50*/  IMAD.X R32, R106, 0x1, R85, P4 ;  /* 0x000000016a207824 */ /* 0x000fe200020e0655 */
[----:B------:R-:W-:Y:S01]  /*10f60*/  IADD3 R29, P6, R29, R96, RZ ;  /* 0x000000601d1d7210 */ /* 0x000fe20007fde0ff */
[----:B------:R-:W-:Y:S01]  /*10f70*/  IMAD.X R23, R62, 0x1, R79, P5 ;  /* 0x000000013e177824 */ /* 0x000fe200028e064f */
[----:B------:R-:W-:Y:S01]  /*10f80*/  IADD3 R6, P4, P5, -R57, R91, -R52 ;  /* 0x0000005b39067210 */ /* 0x000fe20007d9e934 */
[----:B------:R-:W-:Y:S02]  /*10f90*/  IMAD R34, R17, 0x8b18, RZ ;  /* 0x00008b1811227824 */ /* 0x000fe400078e02ff */
[----:B------:R-:W-:Y:S01]  /*10fa0*/  IMAD.WIDE.U32 R96, R60, -0x192c8, RZ ;  /* 0xfffe6d383c607825 */ /* 0x000fe200078e00ff */
[----:B------:R-:W-:-:S02]  /*10fb0*/  IADD3.X R114, ~R94, R32, ~R63, P4, P5 ;  /* 0x000000205e727210 */ /* 0x000fc400027ead3f */
[----:B------:R-:W-:Y:S01]  /*10fc0*/  IADD3 R106, P4, P5, R16, R27, -R26 ;  /* 0x0000001b106a7210 */ /* 0x000fe20007d9e81a */
[----:B------:R-:W-:Y:S01]  /*10fd0*/  IMAD.X R110, R79, 0x1, R110, P6 ;  /* 0x000000014f6e7824 */ /* 0x000fe200030e066e */
[----:B------:R-:W-:Y:S01]  /*10fe0*/  IADD3.X R85, R35, R33, R34, P2, !PT ;  /* 0x0000002123557210 */ /* 0x000fe200017fe422 */
[----:B------:R-:W-:Y:S01]  /*10ff0*/  IMAD R33, R88, -0x192c8, RZ ;  /* 0xfffe6d3858217824 */ /* 0x000fe200078e02ff */
[----:B------:R-:W-:Y:S01]  /*11000*/  IADD3.X R103, R54, R103, ~R41, P4, P5 ;  /* 0x0000006736677210 */ /* 0x000fe200027eac29 */
[----:B------:R-:W-:Y:S01]  /*11010*/  IMAD R79, R88, 0x1c410, RZ ;  /* 0x0001c410584f7824 */ /* 0x000fe200078e02ff */
[----:B------:R-:W-:Y:S01]  /*11020*/  IADD3 R91, P2, R91, R52, RZ ;  /* 0x000000345b5b7210 */ /* 0x000fe20007f5e0ff */
[----:B------:R-:W-:Y:S01]  /*11030*/  IMAD.WIDE.U32 R26, R29, -0x41698, RZ ;  /* 0xfffbe9681d1a7825 */ /* 0x000fe200078e00ff */
[----:B------:R-:W-:Y:S02]  /*11040*/  IADD3 R54, P5, R60, R61, RZ ;  /* 0x0000003d3c367210 */ /* 0x000fe40007fbe0ff */
[----:B------:R-:W-:Y:S01]  /*11050*/  IADD3 R97, R97, -R60, R33 ;  /* 0x8000003c61617210 */ /* 0x000fe20007ffe021 */
[----:B------:R-:W-:Y:S01]  /*11060*/  IMAD.X R52, R32, 0x1, R63, P2 ;  /* 0x0000000120347824 */ /* 0x000fe200010e063f */
[----:B------:R-:W-:Y:S01]  /*11070*/  IADD3 R41, P4, -R59, R22, RZ ;  /* 0x000000163b297210 */ /* 0x000fe20007f9e1ff */
[----:B------:R-:W-:Y:S01]  /*11080*/  IMAD.X R95, R88, 0x1, R95, P5 ;  /* 0x00000001585f7824 */ /* 0x000fe200028e065f */
[----:B------:R-:W-:Y:S01]  /*11090*/  IADD3 R19, P2, R19, R26, RZ ;  /* 0x0000001a13137210 */ /* 0x000fe20007f5e0ff */
[----:B------:R-:W-:-:S04]  /*110a0*/  IMAD.WIDE.U32 R60, R60, 0x1c410, RZ ;  /* 0x0001c4103c3c7825 */ /* 0x000fc800078e00ff */
[----:B------:R-:W-:-:S04]  /*110b0*/  IMAD.WIDE.U32 R62, R113, -0x192c8, RZ ;  /* 0xfffe6d38713e7825 */ /* 0x000fc800078e00ff */
[----:B------:R-:W-:Y:S02]  /*110c0*/  IMAD R88, R23, -0x192c8, RZ ;  /* 0xfffe6d3817587824 */ /* 0x000fe400078e02ff */
[----:B------:R-:W-:-:S03]  /*110d0*/  IMAD.WIDE.U32 R34, R65, -0xa508, RZ ;  /* 0xffff5af841227825 */ /* 0x000fc600078e00ff */
[----:B------:R-:W-:Y:S01]  /*110e0*/  IADD3 R88, R63, -R113, R88 ;  /* 0x800000713f587210 */ /* 0x000fe20007ffe058 */
[----:B------:R-:W-:Y:S01]  /*110f0*/  IMAD.IADD R104, R61, 0x1, R79 ;  /* 0x000000013d687824 */ /* 0x000fe200078e024f */
[----:B------:R-:W-:Y:S01]  /*11100*/  IADD3 R61, P5, P6, R62, R69, -R60 ;  /* 0x000000453e3d7210 */ /* 0x000fe20007ebe83c */
[----:B------:R-:W-:Y:S01]  /*11110*/  IMAD.X R26, RZ, RZ, -0x1, P0 ;  /* 0xffffffffff1a7424 */ /* 0x000fe200000e06ff */
[----:B------:R-:W-:Y:S01]  /*11120*/  IADD3 R35, R35, -R65, R30 ;  /* 0x8000004123237210 */ /* 0x000fe20007ffe01e */
[----:B------:R-:W-:Y:S01]  /*11130*/  IMAD.X R30, RZ, RZ, -0x1, P4 ;  /* 0xffffffffff1e7424 */ /* 0x000fe200020e06ff */
[----:B------:R-:W-:Y:S01]  /*11140*/  IADD3.X R99, R88, R99, ~R104, P5, P6 ;  /* 0x0000006358637210 */ /* 0x000fe20002fecc68 */
[----:B------:R-:W-:Y:S01]  /*11150*/  IMAD.WIDE.U32 R32, R64, 0x2bcb4, RZ ;  /* 0x0002bcb440207825 */ /* 0x000fe200078e00ff */
[----:B------:R-:W-:-:S03]  /*11160*/  IADD3 R90, P4, P5, R101, R90, -R62 ;  /* 0x0000005a655a7210 */ /* 0x000fc60007d9e83e */
[----:B------:R-:W-:Y:S01]  /*11170*/  IMAD.WIDE.U32 R64, R45, -0xb598, RZ ;  /* 0xffff4a682d407825 */ /* 0x000fe200078e00ff */
[----:B------:R-:W-:Y:S02]  /*11180*/  IADD3 R34, P0, R32, R34, RZ ;  /* 0x0000002220227210 */ /* 0x000fe40007f1e0ff */
[----:B------:R-:W-:Y:S01]  /*11190*/  IADD3.X R88, R100, R67, ~R88, P4, P5 ;  /* 0x0000004364587210 */ /* 0x000fe200027eac58 */
[----:B------:R-:W-:-:S04]  /*111a0*/  IMAD.WIDE.U32 R62, R41, 0x34dd8, RZ ;  /* 0x00034dd8293e7825 */ /* 0x000fc800078e00ff */
[----:B------:R-:W-:Y:S01]  /*111b0*/  IMAD R69, R26, -0xb598, RZ ;  /* 0xffff4a681a457824 */ /* 0x000fe200078e02ff */
[----:B------:R-:W-:Y:S01]  /*111c0*/  IADD3 R79, P6, R64, R62, RZ ;  /* 0x0000003e404f7210 */ /* 0x000fe20007fde0ff */
[----:B------:R-:W-:Y:S02]  /*111d0*/  IMAD R16, R110, -0x41698, RZ ;  /* 0xfffbe9686e107824 */ /* 0x000fe400078e02ff */
[----:B------:R-:W-:Y:S01]  /*111e0*/  IMAD R62, R30, 0x34dd8, RZ ;  /* 0x00034dd81e3e7824 */ /* 0x000fe200078e02ff */
[----:B------:R-:W-:Y:S01]  /*111f0*/  IADD3 R69, R65, -R45, R69 ;  /* 0x8000002d41457210 */ /* 0x000fe20007ffe045 */
[----:B------:R-:W-:Y:S01]  /*11200*/  IMAD R32, R24, 0x2bcb4, RZ ;  /* 0x0002bcb418207824 */ /* 0x000fe200078e02ff */
[----:B------:R-:W-:Y:S01]  /*11210*/  IADD3 R24, P4, P5, R116, R91, -R57 ;  /* 0x0000005b74187210 */ /* 0x000fe20007d9e839 */
[----:B------:R-:W-:Y:S01]  /*11220*/  IMAD.WIDE.U32 R64, R113, 0x1c410, RZ ;  /* 0x0001c41071407825 */ /* 0x000fe200078e00ff */
[----:B------:R-:W-:Y:S02]  /*11230*/  IADD3 R27, R27, -R29, R16 ;  /* 0x8000001d1b1b7210 */ /* 0x000fe40007ffe010 */
[----:B------:R-:W-:Y:S01]  /*11240*/  IADD3.X R69, R69, R63, R62, P6, !PT ;  /* 0x0000003f45457210 */ /* 0x000fe200037fe43e */
[----:B------:R-:W-:Y:S01]  /*11250*/  IMAD R16, R66, -0x41698, RZ ;  /* 0xfffbe96842107824 */ /* 0x000fe200078e02ff */
[----:B------:R-:W-:Y:S01]  /*11260*/  IADD3.X R94, R89, R52, ~R94, P4, P5 ;  /* 0x00000034595e7210 */ /* 0x000fe200027eac5e */
[----:B------:R-:W-:Y:S01]  /*11270*/  IMAD.WIDE.U32 R66, R105, -0x41698, RZ ;  /* 0xfffbe96869427825 */ /* 0x000fe200078e00ff */
[----:B------:R-:W-:-:S02]  /*11280*/  IADD3 R6, P5, P6, R107, R6, -R116 ;  /* 0x000000066b067210 */ /* 0x000fc40007ebe874 */
[----:B------:R-:W-:Y:S01]  /*11290*/  IADD3 R93, P4, R113, R93, RZ ;  /* 0x0000005d715d7210 */ /* 0x000fe20007f9e0ff */
[----:B------:R-:W-:Y:S01]  /*112a0*/  IMAD.X R102, R102, 0x1, R27, P2 ;  /* 0x0000000166667824 */ /* 0x000fe200010e061b */
[----:B------:R-:W-:Y:S01]  /*112b0*/  IADD3 R105, R67, -R105, R16 ;  /* 0x8000006943697210 */ /* 0x000fe20007ffe010 */
[----:B------:R-:W-:Y:S01]  /*112c0*/  IMAD R110, R110, -0xfeb0, RZ ;  /* 0xffff01506e6e7824 */ /* 0x000fe200078e02ff */
[----:B------:R-:W-:Y:S01]  /*112d0*/  IADD3.X R57, R35, R33, R32, P0, !PT ;  /* 0x0000002123397210 */ /* 0x000fe200007fe420 */
[----:B------:R-:W-:Y:S01]  /*112e0*/  IMAD.WIDE.U32 R32, R29, -0xfeb0, RZ ;  /* 0xffff01501d207825 */ /* 0x000fe200078e00ff */
[----:B------:R-:W-:Y:S02]  /*112f0*/  IADD3.X R16, R109, R114, ~R89, P5, P6 ;  /* 0x000000726d107210 */ /* 0x000fe40002fecc59 */
[----:B------:R-:W-:Y:S01]  /*11300*/  IADD3 R96, P0, R96, R64, RZ ;  /* 0x0000004060607210 */ /* 0x000fe20007f1e0ff */
[----:B------:R-:W-:Y:S01]  /*11310*/  IMAD.X R89, R23, 0x1, R112, P4 ;  /* 0x0000000117597824 */ /* 0x000fe200020e0670 */
[----:B------:R-:W-:Y:S01]  /*11320*/  IADD3 R27, P2, P4, -R87, R98, R19 ;  /* 0x00000062571b7210 */ /* 0x000fe20007c5e113 */
[----:B------:R-:W-:Y:S01]  /*11330*/  IMAD R64, R23, 0x1c410, RZ ;  /* 0x0001c41017407824 */ /* 0x000fe200078e02ff */
[----:B------:R-:W-:Y:S01]  /*11340*/  IADD3 R23, P5, R66, R32, RZ ;  /* 0x0000002042177210 */ /* 0x000fe20007fbe0ff */
[----:B------:R-:W-:Y:S01]  /*11350*/  IMAD.WIDE.U32 R62, R93, -0x6ce18, RZ ;  /* 0xfff931e85d3e7825 */ /* 0x000fe200078e00ff */
[----:B------:R-:W-:-:S02]  /*11360*/  IADD3 R110, R33, -R29, R110 ;  /* 0x8000001d216e7210 */ /* 0x000fc40007ffe06e */
[----:B------:R-:W-:Y:S01]  /*11370*/  IADD3.X R13, ~R36, R13, R102, P2, P4 ;  /* 0x0000000d240d7210 */ /* 0x000fe200017e8566 */
[----:B------:R-:W-:Y:S01]  /*11380*/  IMAD R116, R108, 0xd29e, RZ ;  /* 0x0000d29e6c747824 */ /* 0x000fe200078e02ff */
[----:B------:R-:W-:Y:S01]  /*11390*/  IADD3.X R29, R97, R65, R64, P0, !PT ;  /* 0x00000041611d7210 */ /* 0x000fe200007fe440 */
[----:B------:R-:W-:Y:S01]  /*113a0*/  IMAD.WIDE.U32 R64, R111, -0x6510, RZ ;  /* 0xffff9af06f407825 */ /* 0x000fe200078e00ff */
[----:B------:R-:W-:Y:S02]  /*113b0*/  IADD3 R32, P2, P4, -R62, R61, R19 ;  /* 0x0000003d3e207210 */ /* 0x000fe40007c5e113 */
[----:B------:R-:W-:Y:S01]  /*113c0*/  IADD3 R117, P0, -R53, R80, RZ ;  /* 0x0000005035757210 */ /* 0x000fe20007f1e1ff */
[----:B------:R-:W-:Y:S01]  /*113d0*/  IMAD R62, R89, -0x6ce18, RZ ;  /* 0xfff931e8593e7824 */ /* 0x000fe200078e02ff */
[--C-:B------:R-:W-:Y:S01]  /*113e0*/  SHF.R.U32.HI R19, RZ, 0x8, R7.reuse ;  /* 0x00000008ff137819 */ /* 0x100fe20000011607 */
[----:B------:R-:W-:Y:S01]  /*113f0*/  IMAD R97, R108, -0x6510, RZ ;  /* 0xffff9af06c617824 */ /* 0x000fe200078e02ff */
[----:B------:R-:W-:Y:S01]  /*11400*/  SHF.R.U32.HI R35, RZ, 0x18, R7 ;  /* 0x00000018ff237819 */ /* 0x000fe20000011607 */
[----:B------:R-:W-:Y:S01]  /*11410*/  IMAD.WIDE.U32 R66, R117, 0xd29e, RZ ;  /* 0x0000d29e75427825 */ /* 0x000fe200078e00ff */
[----:B------:R-:W-:-:S02]  /*11420*/  IADD3 R61, R63, -R93, R62 ;  /* 0x8000005d3f3d7210 */ /* 0x000fc40007ffe03e */
[----:B------:R-:W-:Y:S01]  /*11430*/  IADD3 R97, R65, -R111, R97 ;  /* 0x8000006f41617210 */ /* 0x000fe20007ffe061 */
[----:B------:R-:W-:Y:S01]  /*11440*/  IMAD.X R112, R51, 0x1, ~R92, P0 ;  /* 0x0000000133707824 */ /* 0x000fe200000e0e5c */
[----:B------:R-:W-:Y:S01]  /*11450*/  IADD3.X R99, ~R61, R99, R102, P2, P4 ;  /* 0x000000633d637210 */ /* 0x000fe200017e8566 */
[----:B------:R-:W-:Y:S01]  /*11460*/  IMAD.WIDE.U32 R62, R117, -0x6510, RZ ;  /* 0xffff9af0753e7825 */ /* 0x000fe200078e00ff */
[----:B------:R-:W-:Y:S01]  /*11470*/  IADD3 R98, P0, R64, -R66, RZ ;  /* 0x8000004240627210 */ /* 0x000fe20007f1e0ff */
[----:B------:R-:W0:Y:S01]  /*11480*/  LDC.U8 R35, c[0x3][R35] ;  /* 0x00c0000023237b82 */ /* 0x000e220000000000 */
[----:B------:R-:W-:Y:S01]  /*11490*/  IADD3 R106, P4, P2, -R101, R106, -R60 ;  /* 0x0000006a656a7210 */ /* 0x000fe20007a9e93c */
[----:B------:R-:W-:Y:S01]  /*114a0*/  IMAD R64, R112, -0x6510, RZ ;  /* 0xffff9af070407824 */ /* 0x000fe200078e02ff */
[----:B------:R-:W-:Y:S01]  /*114b0*/  LOP3.LUT R33, R7, 0xff, RZ, 0xc0, !PT ;  /* 0x000000ff07217812 */ /* 0x000fe200078ec0ff */
[----:B------:R-:W-:Y:S01]  /*114c0*/  IMAD.X R105, R110, 0x1, R105, P5 ;  /* 0x000000016e697824 */ /* 0x000fe200028e0669 */
[----:B------:R-:W-:Y:S01]  /*114d0*/  IADD3.X R100, ~R100, R103, ~R104, P4, P2 ;  /* 0x0000006764647210 */ /* 0x000fe200027e4d68 */
[----:B------:R-:W-:Y:S01]  /*114e0*/  IMAD.X R101, RZ, RZ, -0x1, P3 ;  /* 0xffffffffff657424 */ /* 0x000fe200018e06ff */
[----:B------:R-:W-:Y:S01]  /*114f0*/  IADD3 R115, P3, P5, -R96, R91, -R107 ;  /* 0x0000005b60737210 */ /* 0x000fe20007d7e96b */
[----:B------:R-:W-:Y:S01]  /*11500*/  IMAD.WIDE.U32 R60, R111, 0xd29e, RZ ;  /* 0x0000d29e6f3c7825 */ /* 0x000fe200078e00ff */
[----:B------:R-:W-:Y:S01]  /*11510*/  IADD3 R117, R63, -R117, R64 ;  /* 0x800000753f757210 */ /* 0x000fe20007ffe040 */
[----:B------:R-:W1:Y:S01]  /*11520*/  LDC.U8 R33, c[0x3][R33] ;  /* 0x00c0000021217b82 */ /* 0x000e620000000000 */
[----:B------:R-:W-:Y:S01]  /*11530*/  IADD3.X R66, ~R29, R52, ~R109, P3, P5 ;  /* 0x000000341d427210 */ /* 0x000fe20001fead6d */
[----:B------:R-:W-:Y:S01]  /*11540*/  IMAD.WIDE.U32 R64, R54, -0x6ce18, RZ ;  /* 0xfff931e836407825 */ /* 0x000fe200078e00ff */
[----:B------:R-:W-:-:S02]  /*11550*/  IADD3 R109, P6, R20, R5, RZ ;  /* 0x00000005146d7210 */ /* 0x000fc40007fde0ff */
[----:B------:R-:W-:Y:S01]  /*11560*/  IADD3 R59, P2, R59, R22, RZ ;  /* 0x000000163b3b7210 */ /* 0x000fe20007f5e0ff */
[----:B------:R-:W-:Y:S01]  /*11570*/  IMAD R63, R112, 0xd29e, RZ ;  /* 0x0000d29e703f7824 */ /* 0x000fe200078e02ff */
[----:B------:R-:W-:Y:S01]  /*11580*/  IADD3 R115, P3, P5, R64, R115, -R23 ;  /* 0x0000007340737210 */ /* 0x000fe20007d7e817 */
[----:B------:R-:W-:Y:S01]  /*11590*/  IMAD R111, R95, -0x6ce18, RZ ;  /* 0xfff931e85f6f7824 */ /* 0x000fe200078e02ff */
[----:B------:R-:W-:Y:S01]  /*115a0*/  SHF.R.U32.HI R7, RZ, 0x10, R7 ;  /* 0x00000010ff077819 */ /* 0x000fe20000011607 */
[----:B------:R-:W-:Y:S01]  /*115b0*/  IMAD.X R102, RZ, RZ, -0x1, P1 ;  /* 0xffffffffff667424 */ /* 0x000fe200008e06ff */
[----:B------:R-:W-:Y:S01]  /*115c0*/  IADD3 R107, P1, R60, R62, RZ ;  /* 0x0000003e3c6b7210 */ /* 0x000fe20007f3e0ff */
[----:B------:R-:W-:Y:S01]  /*115d0*/  IMAD.IADD R110, R67, 0x1, R63 ;  /* 0x00000001436e7824 */ /* 0x000fe200078e023f */
[----:B------:R-:W-:Y:S01]  /*115e0*/  IADD3 R67, R65, -R54, R111 ;  /* 0x8000003641437210 */ /* 0x000fe20007ffe06f */
[----:B------:R-:W-:Y:S01]  /*115f0*/  IMAD.WIDE.U32 R62, R20, -0x201e8, RZ ;  /* 0xfffdfe18143e7825 */ /* 0x000fe200078e00ff */
[----:B------:R-:W-:-:S02]  /*11600*/  IADD3.X R116, R117, R61, R116, P1, !PT ;  /* 0x0000003d75747210 */ /* 0x000fc40000ffe474 */
[----:B------:R-:W-:Y:S01]  /*11610*/  LOP3.LUT R22, R19, 0xff, RZ, 0xc0, !PT ;  /* 0x000000ff13167812 */ /* 0x000fe200078ec0ff */
[----:B------:R-:W-:Y:S01]  /*11620*/  IMAD R113, R101, -0x201e8, RZ ;  /* 0xfffdfe1865717824 */ /* 0x000fe200078e02ff */
[----:B------:R-:W-:Y:S01]  /*11630*/  IADD3.X R104, R67, R66, ~R105, P3, P5 ;  /* 0x0000004243687210 */ /* 0x000fe20001feac69 */
[----:B------:R-:W-:Y:S01]  /*11640*/  IMAD.X R112, R101, 0x1, R37, P6 ;  /* 0x0000000165707824 */ /* 0x000fe200030e0625 */
[C---:B------:R-:W-:Y:S01]  /*11650*/  IADD3 R111, P6, R40.reuse, R9, RZ ;  /* 0x00000009286f7210 */ /* 0x040fe20007fde0ff */
[----:B------:R-:W-:Y:S01]  /*11660*/  IMAD.WIDE.U32 R64, R40, -0x8eb8, RZ ;  /* 0xffff714828407825 */ /* 0x000fe200078e00ff */
[----:B------:R-:W-:Y:S01]  /*11670*/  IADD3 R63, R63, -R20, R113 ;  /* 0x800000143f3f7210 */ /* 0x000fe20007ffe071 */
[----:B------:R-:W2:Y:S02]  /*11680*/  LDC.U8 R22, c[0x3][R22] ;  /* 0x00c0000016167b82 */ /* 0x000ea40000000000 */
[C---:B------:R-:W-:Y:S02]  /*11690*/  IMAD R119, R102.reuse, -0x8eb8, RZ ;  /* 0xffff714866777824 */ /* 0x040fe400078e02ff */
[----:B------:R-:W-:Y:S01]  /*116a0*/  IMAD.X R113, R102, 0x1, R17, P6 ;  /* 0x0000000166717824 */ /* 0x000fe200030e0611 */
[----:B------:R-:W-:Y:S01]  /*116b0*/  IADD3 R114, P6, R62, R64, RZ ;  /* 0x000000403e727210 */ /* 0x000fe20007fde0ff */
[----:B------:R-:W-:Y:S01]  /*116c0*/  IMAD R117, R112, -0x53b50, RZ ;  /* 0xfffac4b070757824 */ /* 0x000fe200078e02ff */
[----:B------:R-:W-:Y:S01]  /*116d0*/  IADD3 R60, R65, -R40, R119 ;  /* 0x80000028413c7210 */ /* 0x000fe20007ffe077 */
[----:B------:R-:W-:-:S02]  /*116e0*/  IMAD R120, R113, -0x3a0, RZ ;  /* 0xfffffc6071787824 */ /* 0x000fc400078e02ff */
[----:B------:R-:W-:Y:S02]  /*116f0*/  IMAD R65, R102, -0x201e8, RZ ;  /* 0xfffdfe1866417824 */ /* 0x000fe400078e02ff */
[----:B------:R-:W-:Y:S02]  /*11700*/  IMAD.X R108, R60, 0x1, R63, P6 ;  /* 0x000000013c6c7824 */ /* 0x000fe400030e063f */
[----:B------:R-:W-:-:S04]  /*11710*/  IMAD.WIDE.U32 R60, R109, -0x53b50, RZ ;  /* 0xfffac4b06d3c7825 */ /* 0x000fc800078e00ff */
[----:B------:R-:W-:Y:S01]  /*11720*/  IMAD.WIDE.U32 R62, R111, -0x3a0, RZ ;  /* 0xfffffc606f3e7825 */ /* 0x000fe200078e00ff */
[----:B------:R-:W-:-:S03]  /*11730*/  IADD3 R117, R61, -R109, R117 ;  /* 0x8000006d3d757210 */ /* 0x000fc60007ffe075 */
[----:B------:R-:W-:Y:S01]  /*11740*/  IMAD R103, R26, 0x34dd8, RZ ;  /* 0x00034dd81a677824 */ /* 0x000fe200078e02ff */
[----:B------:R-:W-:Y:S01]  /*11750*/  IADD3 R120, R63, -R111, R120 ;  /* 0x8000006f3f787210 */ /* 0x000fe20007ffe078 */
[----:B------:R-:W-:Y:S01]  /*11760*/  IMAD.WIDE.U32 R66, R20, -0x8eb8, RZ ;  /* 0xffff714814427825 */ /* 0x000fe200078e00ff */
[----:B------:R-:W-:-:S03]  /*11770*/  IADD3 R118, P1, R60, R62, RZ ;  /* 0x0000003e3c767210 */ /* 0x000fc60007f3e0ff */
[----:B------:R-:W-:-:S04]  /*11780*/  IMAD.WIDE.U32 R60, R40, -0x201e8, RZ ;  /* 0xfffdfe18283c7825 */ /* 0x000fc800078e00ff */
[----:B------:R-:W-:Y:S01]  /*11790*/  IMAD.X R120, R120, 0x1, R117, P1 ;  /* 0x0000000178787824 */ /* 0x000fe200008e0675 */
[----:B------:R-:W-:Y:S01]  /*117a0*/  IADD3 R53, P1, R53, R80, RZ ;  /* 0x0000005035357210 */ /* 0x000fe20007f3e0ff */
[----:B------:R-:W-:Y:S01]  /*117b0*/  IMAD.WIDE.U32 R62, R45, 0x34dd8, RZ ;  /* 0x00034dd82d3e7825 */ /* 0x000fe200078e00ff */
[----:B------:R-:W-:Y:S02]  /*117c0*/  LOP3.LUT R80, R7, 0xff, RZ, 0xc0, !PT ;  /* 0x000000ff07507812 */ /* 0x000fe400078ec0ff */
[----:B------:R-:W-:Y:S01]  /*117d0*/  IADD3 R122, R61, -R40, R65 ;  /* 0x800000283d7a7210 */ /* 0x000fe20007ffe041 */
[----:B------:R-:W-:-:S03]  /*117e0*/  IMAD.WIDE.U32 R64, R41, -0xb598, RZ ;  /* 0xffff4a6829407825 */ /* 0x000fc600078e00ff */
[----:B------:R-:W3:Y:S01]  /*117f0*/  LDC.U8 R80, c[0x3][R80] ;  /* 0x00c0000050507b82 */ /* 0x000ee20000000000 */
[----:B------:R-:W-:Y:S02]  /*11800*/  IMAD R7, R30, -0xb598, RZ ;  /* 0xffff4a681e077824 */ /* 0x000fe400078e02ff */
[----:B------:R-:W-:Y:S01]  /*11810*/  IMAD.IADD R103, R63, 0x1, R103 ;  /* 0x000000013f677824 */ /* 0x000fe200078e0267 */
[----:B------:R-:W-:Y:S01]  /*11820*/  IADD3 R63, P5, P6, -R64, R62, -R60 ;  /* 0x0000003e403f7210 */ /* 0x000fe20007ebe93c */
[----:B------:R-:W-:Y:S01]  /*11830*/  IMAD.WIDE.U32 R18, R18, 0x563f0, RZ ;  /* 0x000563f012127825 */ /* 0x000fe200078e00ff */
[----:B------:R-:W-:Y:S02]  /*11840*/  IADD3 R62, P4, P3, -R62, R60, -R66 ;  /* 0x0000003c3e3e7210 */ /* 0x000fe40007b9e942 */
[----:B------:R-:W-:Y:S01]  /*11850*/  IADD3 R7, R65, -R41, R7 ;  /* 0x8000002941077210 */ /* 0x000fe20007ffe007 */
[----:B------:R-:W-:Y:S02]  /*11860*/  IMAD R65, R4, -0x1cc4c, RZ ;  /* 0xfffe33b404417824 */ /* 0x000fe400078e02ff */
[----:B------:R-:W-:Y:S01]  /*11870*/  IMAD.WIDE.U32 R60, R31, -0x1cc4c, RZ ;  /* 0xfffe33b41f3c7825 */ /* 0x000fe200078e00ff */
[----:B------:R-:W-:-:S03]  /*11880*/  IADD3.X R4, ~R7, R103, ~R122, P5, P6 ;  /* 0x0000006707047210 */ /* 0x000fc60002fecd7a */
[----:B--2---:R-:W-:Y:S01]  /*11890*/  IMAD.SHL.U32 R22, R22, 0x100, RZ ;  /* 0x0000010016167824 */ /* 0x004fe200078e00ff */
[----:B------:R-:W-:Y:S01]  /*118a0*/  IADD3 R65, R61, -R31, R65 ;  /* 0x8000001f3d417210 */ /* 0x000fe20007ffe041 */
[----:B------:R-:W-:Y:S01]  /*118b0*/  IMAD R31, R101, -0x8eb8, RZ ;  /* 0xffff7148651f7824 */ /* 0x000fe200078e02ff */
[----:B------:R-:W-:Y:S01]  /*118c0*/  IADD3 R61, P6, P5, -R34, R60, -R71 ;  /* 0x0000003c223d7210 */ /* 0x000fe20007dde947 */
[----:B------:R-:W-:Y:S01]  /*118d0*/  IMAD R60, R28, 0x563f0, RZ ;  /* 0x000563f01c3c7824 */ /* 0x000fe200078e02ff */
[----:B-1----:R-:W-:Y:S01]  /*118e0*/  LOP3.LUT R33, R22, R33, R56, 0xfe, !PT ;  /* 0x0000002116217212 */ /* 0x002fe200078efe38 */
[----:B------:R-:W-:Y:S01]  /*118f0*/  IMAD.X R51, R92, 0x1, R51, P1 ;  /* 0x000000015c337824 */ /* 0x000fe200008e0633 */
[----:B------:R-:W-:Y:S01]  /*11900*/  IADD3 R31, R67, -R20, R31 ;  /* 0x80000014431f7210 */ /* 0x000fe20007ffe01f */
[----:B------:R-:W-:Y:S01]  /*11910*/  IMAD R95, R95, 0x1c070, RZ ;  /* 0x0001c0705f5f7824 */ /* 0x000fe200078e02ff */
[----:B------:R-:W-:Y:S01]  /*11920*/  IADD3.X R65, ~R57, R65, ~R82, P6, P5 ;  /* 0x0000004139417210 */ /* 0x000fe200037ead52 */
[----:B0-----:R-:W-:Y:S01]  /*11930*/  IMAD.SHL.U32 R35, R35, 0x1000000, RZ ;  /* 0x0100000023237824 */ /* 0x001fe200078e00ff */
[----:B------:R-:W-:Y:S01]  /*11940*/  IADD3.X R103, ~R103, R122, ~R31, P4, P3 ;  /* 0x0000007a67677210 */ /* 0x000fe200027e6d1f */
[----:B------:R-:W-:Y:S01]  /*11950*/  IMAD.X R97, R97, 0x1, ~R110, P0 ;  /* 0x0000000161617824 */ /* 0x000fe200000e0e6e */
[----:B------:R-:W-:Y:S01]  /*11960*/  IADD3 R78, P3, -R78, R43, RZ ;  /* 0x0000002b4e4e7210 */ /* 0x000fe20007f7e1ff */
[----:B------:R-:W-:Y:S01]  /*11970*/  IMAD R89, R89, 0x1c070, RZ ;  /* 0x0001c07059597824 */ /* 0x000fe200078e02ff */
[----:B------:R-:W-:-:S02]  /*11980*/  IADD3 R43, P6, R61, R18, RZ ;  /* 0x000000123d2b7210 */ /* 0x000fc40007fde0ff */
[----:B------:R-:W-:Y:S01]  /*11990*/  IADD3 R91, P4, P5, -R74, R23, -R91 ;  /* 0x000000174a5b7210 */ /* 0x000fe20007d9e95b */
[----:B------:R-:W-:Y:S01]  /*119a0*/  IMAD.WIDE.U32 R22, R93, 0x1c070, RZ ;  /* 0x0001c0705d167825 */ /* 0x000fe200078e00ff */
[----:B------:R-:W-:Y:S02]  /*119b0*/  IADD3 R34, P1, R71, -R34, RZ ;  /* 0x8000002247227210 */ /* 0x000fe40007f3e0ff */
[----:B------:R-:W-:Y:S01]  /*119c0*/  IADD3.X R60, R65, R19, R60, P6, !PT ;  /* 0x00000013413c7210 */ /* 0x000fe200037fe43c */
[----:B------:R-:W-:Y:S01]  /*119d0*/  IMAD.WIDE.U32 R18, R54, 0x1c070, RZ ;  /* 0x0001c07036127825 */ /* 0x000fe200078e00ff */
[----:B------:R-:W-:Y:S02]  /*119e0*/  IADD3.X R52, ~R47, R105, ~R52, P4, P5 ;  /* 0x000000692f347210 */ /* 0x000fe400027ead34 */
[----:B------:R-:W-:Y:S01]  /*119f0*/  IADD3 R96, P0, R24, -R96, RZ ;  /* 0x8000006018607210 */ /* 0x000fe20007f1e0ff */
[----:B------:R-:W-:Y:S01]  /*11a00*/  IMAD.X R57, R82, 0x1, ~R57, P1 ;  /* 0x0000000152397824 */ /* 0x000fe200008e0e39 */
[----:B------:R-:W-:Y:S01]  /*11a10*/  IADD3 R90, P5, R90, -R25, RZ ;  /* 0x800000195a5a7210 */ /* 0x000fe20007fbe0ff */
[----:B------:R-:W-:Y:S01]  /*11a20*/  IMAD.IADD R19, R19, 0x1, R95 ;  /* 0x0000000113137824 */ /* 0x000fe200078e025f */
[----:B------:R-:W-:Y:S01]  /*11a30*/  IADD3 R106, P1, P4, R18, R106, -R25 ;  /* 0x0000006a126a7210 */ /* 0x000fe20007c3e819 */
[----:B------:R-:W-:-:S02]  /*11a40*/  IMAD.X R94, R94, 0x1, ~R29, P0 ;  /* 0x000000015e5e7824 */ /* 0x000fc400000e0e1d */
[----:B------:R-:W-:Y:S01]  /*11a50*/  IMAD.IADD R18, R23, 0x1, R89 ;  /* 0x0000000117127824 */ /* 0x000fe200078e0259 */
[--C-:B------:R-:W-:Y:S01]  /*11a60*/  IADD3.X R100, R19, R100, ~R11.reuse, P1, P4 ;  /* 0x0000006413647210 */ /* 0x100fe20000fe8c0b */
[----:B---3--:R-:W-:Y:S01]  /*11a70*/  IMAD.U32 R80, R80, 0x10000, RZ ;  /* 0x0001000050507824 */ /* 0x008fe200078e00ff */
[----:B------:R-:W-:Y:S01]  /*11a80*/  IADD3 R32, P1, R32, R87, RZ ;  /* 0x0000005720207210 */ /* 0x000fe20007f3e0ff */
[----:B------:R-:W-:Y:S01]  /*11a90*/  IMAD.X R88, R88, 0x1, ~R11, P5 ;  /* 0x0000000158587824 */ /* 0x000fe200028e0e0b */
[----:B------:R-:W-:Y:S01]  /*11aa0*/  IADD3 R115, P5, P0, R22, R115, -R74 ;  /* 0x0000007316737210 */ /* 0x000fe200078be84a */
[----:B------:R-:W-:Y:S01]  /*11ab0*/  IMAD.X R54, RZ, RZ, RZ, P2 ;  /* 0x000000ffff367224 */ /* 0x000fe200010e06ff */
[----:B------:R-:W-:Y:S01]  /*11ac0*/  LOP3.LUT R35, R35, R80, R33, 0xfe, !PT ;  /* 0x0000005023237212 */ /* 0x000fe200078efe21 */
[----:B------:R-:W-:Y:S01]  /*11ad0*/  IMAD.X R99, R99, 0x1, R36, P1 ;  /* 0x0000000163637824 */ /* 0x000fe200008e0624 */
[----:B------:R-:W-:Y:S01]  /*11ae0*/  IADD3.X R104, R18, R104, ~R47, P5, P0 ;  /* 0x0000006812687210 */ /* 0x000fe20002fe0c2f */
[----:B------:R-:W-:Y:S01]  /*11af0*/  IMAD R80, R50, 0xd29e, RZ ;  /* 0x0000d29e32507824 */ /* 0x000fe200078e02ff */
[----:B------:R-:W-:-:S02]  /*11b00*/  IADD3 R22, P4, R68, R35, RZ ;  /* 0x0000002344167210 */ /* 0x000fc40007f9e0ff */
[----:B------:R-:W-:Y:S02]  /*11b10*/  IADD3 R20, P5, R45, R20, RZ ;  /* 0x000000142d147210 */ /* 0x000fe40007fbe0ff */
[CC--:B------:R-:W-:Y:S01]  /*11b20*/  IADD3 R18, P0, R59.reuse, R22.reuse, RZ ;  /* 0x000000163b127210 */ /* 0x0c0fe20007f1e0ff */
[----:B------:R-:W-:Y:S01]  /*11b30*/  IMAD.X R19, RZ, RZ, RZ, P4 ;  /* 0x000000ffff137224 */ /* 0x000fe200020e06ff */
[----:B------:R-:W-:Y:S01]  /*11b40*/  IADD3 R11, P2, -R59, R22, RZ ;  /* 0x000000163b0b7210 */ /* 0x000fe20007f5e1ff */
[----:B------:R-:W-:Y:S01]  /*11b50*/  IMAD.X R101, R26, 0x1, R101, P5 ;  /* 0x000000011a657824 */ /* 0x000fe200028e0665 */
[----:B------:R-:W-:Y:S01]  /*11b60*/  IADD3 R68, P4, -R68, R35, RZ ;  /* 0x0000002344447210 */ /* 0x000fe20007f9e1ff */
[----:B------:R-:W-:Y:S01]  /*11b70*/  IMAD.X R35, RZ, RZ, -0x1, P3 ;  /* 0xffffffffff237424 */ /* 0x000fe200018e06ff */
[----:B------:R-:W-:Y:S01]  /*11b80*/  IADD3 R45, P6, R45, R78, RZ ;  /* 0x0000004e2d2d7210 */ /* 0x000fe20007fde0ff */
[----:B------:R-:W-:Y:S01]  /*11b90*/  IMAD.X R71, R54, 0x1, R19, P0 ;  /* 0x0000000136477824 */ /* 0x000fe200000e0613 */
[----:B------:R-:W-:Y:S01]  /*11ba0*/  IADD3 R56, P3, R41, R68, RZ ;  /* 0x0000004429387210 */ /* 0x000fe20007f7e0ff */
[----:B------:R-:W-:Y:S01]  /*11bb0*/  IMAD.X R54, R19, 0x1, ~R54, P2 ;  /* 0x0000000113367824 */ /* 0x000fe200010e0e36 */
[----:B------:R-:W-:Y:S01]  /*11bc0*/  IADD3 R47, P2, R41, R40, RZ ;  /* 0x00000028292f7210 */ /* 0x000fe20007f5e0ff */
[----:B------:R-:W-:Y:S01]  /*11bd0*/  IMAD.X R41, R26, 0x1, R35, P6 ;  /* 0x000000011a297824 */ /* 0x000fe200030e0623 */
[CC--:B------:R-:W-:Y:S01]  /*11be0*/  IADD3 R36, P0, R18.reuse, R49.reuse, RZ ;  /* 0x0000003112247210 */ /* 0x0c0fe20007f1e0ff */
[----:B------:R-:W-:Y:S01]  /*11bf0*/  IMAD.WIDE.U32 R24, R45, -0x192c8, RZ ;  /* 0xfffe6d382d187825 */ /* 0x000fe200078e00ff */
[----:B------:R-:W-:-:S03]  /*11c00*/  IADD3 R33, P1, -R18, R49, RZ ;  /* 0x0000003112217210 */ /* 0x000fc60007f3e1ff */
[----:B------:R-:W-:Y:S02]  /*11c10*/  IMAD R61, R41, -0x192c8, RZ ;  /* 0xfffe6d38293d7824 */ /* 0x000fe400078e02ff */
[----:B------:R-:W-:-:S03]  /*11c20*/  IMAD.WIDE.U32 R18, R78, -0xdd30, RZ ;  /* 0xffff22d04e127825 */ /* 0x000fc600078e00ff */
[----:B------:R-:W-:Y:S01]  /*11c30*/  IADD3 R25, R25, -R45, R61 ;  /* 0x8000002d19197210 */ /* 0x000fe20007ffe03d */
[----:B------:R-:W-:-:S04]  /*11c40*/  IMAD.WIDE.U32 R28, R68, -0x189c8, RZ ;  /* 0xfffe7638441c7825 */ /* 0x000fc800078e00ff */
[----:B------:R-:W-:Y:S01]  /*11c50*/  IMAD R49, R35, -0xdd30, RZ ;  /* 0xffff22d023317824 */ /* 0x000fe200078e02ff */
[----:B------:R-:W-:Y:S01]  /*11c60*/  IADD3 R74, P5, R18, R28, RZ ;  /* 0x0000001c124a7210 */ /* 0x000fe20007fbe0ff */
[----:B------:R-:W-:-:S03]  /*11c70*/  IMAD.WIDE.U32 R22, R56, 0x1c410, RZ ;  /* 0x0001c41038167825 */ /* 0x000fc600078e00ff */
[----:B------:R-:W-:Y:S01]  /*11c80*/  IADD3 R26, R19, -R78, R49 ;  /* 0x8000004e131a7210 */ /* 0x000fe20007ffe031 */
[----:B------:R-:W-:Y:S01]  /*11c90*/  IMAD.X R40, RZ, RZ, -0x1, P4 ;  /* 0xffffffffff287424 */ /* 0x000fe200020e06ff */
[----:B------:R-:W-:Y:S01]  /*11ca0*/  IADD3 R61, P4, R24, R22, RZ ;  /* 0x00000016183d7210 */ /* 0x000fe20007f9e0ff */
[----:B------:R-:W-:Y:S01]  /*11cb0*/  IMAD.X R102, R30, 0x1, R102, P2 ;  /* 0x000000011e667824 */ /* 0x000fe200010e0666 */
[----:B------:R-:W-:Y:S01]  /*11cc0*/  IADD3 R75, P2, R48, R75, RZ ;  /* 0x0000004b304b7210 */ /* 0x000fe20007f5e0ff */
[----:B------:R-:W-:-:S04]  /*11cd0*/  IMAD.WIDE.U32 R18, R11, -0xa508, RZ ;  /* 0xffff5af80b127825 */ /* 0x000fc800078e00ff */
[----:B------:R-:W-:Y:S02]  /*11ce0*/  IMAD R22, R54, -0xa508, RZ ;  /* 0xffff5af836167824 */ /* 0x000fe400078e02ff */
[----:B------:R-:W-:-:S03]  /*11cf0*/  IMAD.WIDE.U32 R48, R48, 0x2bcb4, RZ ;  /* 0x0002bcb430307825 */ /* 0x000fc600078e00ff */
[----:B------:R-:W-:Y:S01]  /*11d00*/  IADD3 R19, R19, -R11, R22 ;  /* 0x8000000b13137210 */ /* 0x000fe20007ffe016 */
[----:B------:R-:W-:Y:S02]  /*11d10*/  IMAD.X R30, R30, 0x1, R40, P3 ;  /* 0x000000011e1e7824 */ /* 0x000fe400018e0628 */
[C---:B------:R-:W-:Y:S01]  /*11d20*/  IMAD.X R72, R77.reuse, 0x1, R72, P2 ;  /* 0x000000014d487824 */ /* 0x040fe200010e0648 */
[----:B------:R-:W-:Y:S01]  /*11d30*/  IADD3 R65, P2, R48, R18, RZ ;  /* 0x0000001230417210 */ /* 0x000fe20007f5e0ff */
[----:B------:R-:W-:Y:S02]  /*11d40*/  IMAD R77, R77, 0x2bcb4, RZ ;  /* 0x0002bcb44d4d7824 */ /* 0x000fe400078e02ff */
[----:B------:R-:W-:Y:S02]  /*11d50*/  IMAD R22, R30, 0x1c410, RZ ;  /* 0x0001c4101e167824 */ /* 0x000fe400078e02ff */
[----:B------:R-:W-:Y:S01]  /*11d60*/  IMAD.X R67, R71, 0x1, R10, P0 ;  /* 0x0000000147437824 */ /* 0x000fe200000e060a */
[----:B------:R-:W-:Y:S01]  /*11d70*/  IADD3 R39, P0, R11, R39, RZ ;  /* 0x000000270b277210 */ /* 0x000fe20007f1e0ff */
[----:B------:R-:W-:Y:S01]  /*11d80*/  IMAD.X R48, R10, 0x1, ~R71, P1 ;  /* 0x000000010a307824 */ /* 0x000fe200008e0e47 */
[----:B------:R-:W-:Y:S01]  /*11d90*/  IADD3.X R49, R19, R49, R77, P2, !PT ;  /* 0x0000003113317210 */ /* 0x000fe200017fe44d */
[----:B------:R-:W-:Y:S01]  /*11da0*/  IMAD.WIDE.U32 R18, R84, 0xd29e, RZ ;  /* 0x0000d29e54127825 */ /* 0x000fe200078e00ff */
[----:B------:R-:W-:-:S02]  /*11db0*/  IADD3.X R71, R25, R23, R22, P4, !PT ;  /* 0x0000001719477210 */ /* 0x000fc400027fe416 */
[----:B------:R-:W-:Y:S01]  /*11dc0*/  IADD3 R87, P2, R68, R9, RZ ;  /* 0x0000000944577210 */ /* 0x000fe20007f5e0ff */
[----:B------:R-:W-:Y:S02]  /*11dd0*/  IMAD.X R83, R54, 0x1, R83, P0 ;  /* 0x0000000136537824 */ /* 0x000fe400000e0653 */
[----:B------:R-:W-:-:S04]  /*11de0*/  IMAD.WIDE.U32 R24, R33, -0x6510, RZ ;  /* 0xffff9af021187825 */ /* 0x000fc800078e00ff */
[----:B------:R-:W-:Y:S01]  /*11df0*/  IMAD R28, R48, -0x6510, RZ ;  /* 0xffff9af0301c7824 */ /* 0x000fe200078e02ff */
[----:B------:R-:W-:Y:S01]  /*11e00*/  IADD3 R77, P3, R18, R24, RZ ;  /* 0x00000018124d7210 */ /* 0x000fe20007f7e0ff */
[----:B------:R-:W-:Y:S02]  /*11e10*/  IMAD R59, R40, -0x189c8, RZ ;  /* 0xfffe7638283b7824 */ /* 0x000fe400078e02ff */
[----:B------:R-:W-:Y:S01]  /*11e20*/  IMAD.WIDE.U32 R10, R11, 0x2bcb4, RZ ;  /* 0x0002bcb40b0a7825 */ /* 0x000fe200078e00ff */
[----:B------:R-:W-:Y:S02]  /*11e30*/  IADD3 R25, R25, -R33, R28 ;  /* 0x8000002119197210 */ /* 0x000fe40007ffe01c */
[----:B------:R-:W-:Y:S01]  /*11e40*/  IADD3 R59, R29, -R68, R59 ;  /* 0x800000441d3b7210 */ /* 0x000fe20007ffe03b */
[----:B------:R-:W-:Y:S01]  /*11e50*/  IMAD.WIDE.U32 R22, R39, -0x1cc4c, RZ ;  /* 0xfffe33b427167825 */ /* 0x000fe200078e00ff */
[----:B------:R-:W-:-:S03]  /*11e60*/  IADD3.X R80, R25, R19, R80, P3, !PT ;  /* 0x0000001319507210 */ /* 0x000fc60001ffe450 */
[----:B------:R-:W-:Y:S01]  /*11e70*/  IMAD R93, R83, -0x1cc4c, RZ ;  /* 0xfffe33b4535d7824 */ /* 0x000fe200078e02ff */
[----:B------:R-:W-:Y:S01]  /*11e80*/  IADD3 R86, P0, P1, -R22, R86, R10 ;  /* 0x0000005616567210 */ /* 0x000fe2000791e10a */
[----:B------:R-:W-:Y:S02]  /*11e90*/  IMAD.X R82, R40, 0x1, R17, P2 ;  /* 0x0000000128527824 */ /* 0x000fe400010e0611 */
[----:B------:R-:W-:Y:S01]  /*11ea0*/  IMAD.WIDE.U32 R28, R9, -0x33968, RZ ;  /* 0xfffcc698091c7825 */ /* 0x000fe200078e00ff */
[----:B------:R-:W-:-:S03]  /*11eb0*/  IADD3 R93, R23, -R39, R93 ;  /* 0x80000027175d7210 */ /* 0x000fc60007ffe05d */
[----:B------:R-:W-:-:S04]  /*11ec0*/  IMAD.WIDE.U32 R24, R78, -0x189c8, RZ ;  /* 0xfffe76384e187825 */ /* 0x000fc800078e00ff */
[----:B------:R-:W-:-:S04]  /*11ed0*/  IMAD.WIDE.U32 R22, R68, -0xdd30, RZ ;  /* 0xffff22d044167825 */ /* 0x000fc800078e00ff */
[----:B------:R-:W-:Y:S01]  /*11ee0*/  IMAD R95, R82, -0x41698, RZ ;  /* 0xfffbe968525f7824 */ /* 0x000fe200078e02ff */
[----:B------:R-:W-:Y:S01]  /*11ef0*/  IADD3 R89, P2, P3, -R22, R24, -R28 ;  /* 0x0000001816597210 */ /* 0x000fe20007b5e91c */
[----:B------:R-:W-:-:S04]  /*11f00*/  IMAD.WIDE.U32 R18, R87, -0x41698, RZ ;  /* 0xfffbe96857127825 */ /* 0x000fc800078e00ff */
[----:B------:R-:W-:Y:S01]  /*11f10*/  IMAD R105, R102, -0x2b780, RZ ;  /* 0xfffd488066697824 */ /* 0x000fe200078e02ff */
[----:B------:R-:W-:Y:S01]  /*11f20*/  IADD3 R95, R19, -R87, R95 ;  /* 0x80000057135f7210 */ /* 0x000fe20007ffe05f */
[----:B------:R-:W-:Y:S01]  /*11f30*/  IMAD R17, R17, -0x33968, RZ ;  /* 0xfffcc69811117824 */ /* 0x000fe200078e02ff */
[----:B------:R-:W-:Y:S01]  /*11f40*/  IADD3 R89, P4, R89, R18, RZ ;  /* 0x0000001259597210 */ /* 0x000fe20007f9e0ff */
[----:B------:R-:W-:-:S03]  /*11f50*/  IMAD.WIDE.U32 R18, R47, -0x2b780, RZ ;  /* 0xfffd48802f127825 */ /* 0x000fc600078e00ff */
[----:B------:R-:W-:Y:S01]  /*11f60*/  IADD3 R9, R29, -R9, R17 ;  /* 0x800000091d097210 */ /* 0x000fe20007ffe011 */
[----:B------:R-:W-:Y:S01]  /*11f70*/  IMAD R17, R35, -0x189c8, RZ ;  /* 0xfffe763823117824 */ /* 0x000fe200078e02ff */
[----:B------:R-:W-:Y:S01]  /*11f80*/  IADD3 R105, R19, -R47, R105 ;  /* 0x8000002f13697210 */ /* 0x000fe20007ffe069 */
[----:B------:R-:W-:Y:S01]  /*11f90*/  IMAD.X R26, R59, 0x1, R26, P5 ;  /* 0x000000013b1a7824 */ /* 0x000fe200028e061a */
[----:B------:R-:W-:Y:S01]  /*11fa0*/  IADD3 R92, P6, R63, R18, RZ ;  /* 0x000000123f5c7210 */ /* 0x000fe20007fde0ff */
[----:B------:R-:W-:Y:S01]  /*11fb0*/  IMAD.WIDE.U32 R18, R20, 0x2bf20, RZ ;  /* 0x0002bf2014127825 */ /* 0x000fe200078e00ff */
[----:B------:R-:W-:-:S03]  /*11fc0*/  IADD3 R17, R25, -R78, R17 ;  /* 0x8000004e19117210 */ /* 0x000fc60007ffe011 */
[----:B------:R-:W-:Y:S01]  /*11fd0*/  IMAD.X R105, R4, 0x1, R105, P6 ;  /* 0x0000000104697824 */ /* 0x000fe200030e0669 */
[----:B------:R-:W-:Y:S01]  /*11fe0*/  IADD3 R110, P6, R62, R18, RZ ;  /* 0x000000123e6e7210 */ /* 0x000fe20007fde0ff */
[----:B------:R-:W-:Y:S02]  /*11ff0*/  IMAD R18, R101, 0x2bf20, RZ ;  /* 0x0002bf2065127824 */ /* 0x000fe400078e02ff */
[----:B------:R-:W-:-:S03]  /*12000*/  IMAD.WIDE.U32 R62, R109, -0x3a0, RZ ;  /* 0xfffffc606d3e7825 */ /* 0x000fc600078e00ff */
[----:B------:R-:W-:Y:S01]  /*12010*/  IADD3.X R103, R103, R19, R18, P6, !PT ;  /* 0x0000001367677210 */ /* 0x000fe200037fe412 */
[----:B------:R-:W-:Y:S02]  /*12020*/  IMAD R19, R40, -0xdd30, RZ ;  /* 0xffff22d028137824 */ /* 0x000fe400078e02ff */
[----:B------:R-:W-:Y:S02]  /*12030*/  IMAD R101, R101, -0x2b780, RZ ;  /* 0xfffd488065657824 */ /* 0x000fe400078e02ff */
[----:B------:R-:W-:Y:S01]  /*12040*/  IMAD R83, R83, 0x563f0, RZ ;  /* 0x000563f053537824 */ /* 0x000fe200078e02ff */
[----:B------:R-:W-:Y:S01]  /*12050*/  IADD3 R68, R23, -R68, R19 ;  /* 0x8000004417447210 */ /* 0x000fe20007ffe013 */
[----:B------:R-:W-:Y:S02]  /*12060*/  IMAD R23, R54, 0x2bcb4, RZ ;  /* 0x0002bcb436177824 */ /* 0x000fe400078e02ff */
[----:B------:R-:W-:Y:S01]  /*12070*/  IMAD.WIDE.U32 R18, R75, 0x563f0, RZ ;  /* 0x000563f04b127825 */ /* 0x000fe200078e00ff */
[----:B------:R-:W-:-:S02]  /*12080*/  IADD3.X R54, ~R68, R17, ~R9, P2, P3 ;  /* 0x0000001144367210 */ /* 0x000fc400017e6d09 */
[----:B------:R-:W-:Y:S01]  /*12090*/  IADD3 R78, P2, R78, R5, RZ ;  /* 0x000000054e4e7210 */ /* 0x000fe20007f5e0ff */
[----:B------:R-:W-:Y:S01]  /*120a0*/  IMAD.WIDE.U32 R4, R5, 0x8b18, RZ ;  /* 0x00008b1805047825 */ /* 0x000fe200078e00ff */
[----:B------:R-:W-:-:S03]  /*120b0*/  IADD3 R73, P6, P5, R18, R73, -R10 ;  /* 0x0000004912497210 */ /* 0x000fc60007dde80a */
[----:B------:R-:W-:Y:S01]  /*120c0*/  IMAD.X R35, R35, 0x1, R37, P2 ;  /* 0x0000000123237824 */ /* 0x000fe200010e0625 */
[----:B------:R-:W-:Y:S01]  /*120d0*/  IADD3 R25, P2, R4, R24, RZ ;  /* 0x0000001804197210 */ /* 0x000fe20007f5e0ff */
[----:B------:R-:W-:Y:S02]  /*120e0*/  IMAD R37, R37, 0x8b18, RZ ;  /* 0x00008b1825257824 */ /* 0x000fe400078e02ff */
[----:B------:R-:W-:Y:S02]  /*120f0*/  IMAD.IADD R40, R11, 0x1, R23 ;  /* 0x000000010b287824 */ /* 0x000fe400078e0217 */
[----:B------:R-:W-:-:S03]  /*12100*/  IMAD.WIDE.U32 R10, R111, -0x53b50, RZ ;  /* 0xfffac4b06f0a7825 */ /* 0x000fc600078e00ff */
[----:B------:R-:W-:Y:S01]  /*12110*/  IADD3.X R14, ~R93, R14, R40, P0, P1 ;  /* 0x0000000e5d0e7210 */ /* 0x000fe200007e2528 */
[----:B------:R-:W-:Y:S02]  /*12120*/  IMAD.IADD R122, R5, 0x1, R37 ;  /* 0x00000001057a7824 */ /* 0x000fe400078e0225 */
[----:B------:R-:W-:Y:S02]  /*12130*/  IMAD R5, R72, 0x563f0, RZ ;  /* 0x000563f048057824 */ /* 0x000fe400078e02ff */
[----:B------:R-:W-:Y:S01]  /*12140*/  IMAD.X R54, R54, 0x1, R95, P4 ;  /* 0x0000000136367824 */ /* 0x000fe200020e065f */
[----:B------:R-:W-:Y:S01]  /*12150*/  IADD3 R23, P4, P3, R62, -R66, -R4 ;  /* 0x800000423e177210 */ /* 0x000fe20007b9e804 */
[----:B------:R-:W-:Y:S01]  /*12160*/  IMAD.IADD R24, R19, 0x1, R5 ;  /* 0x0000000113187824 */ /* 0x000fe200078e0205 */
[----:B------:R-:W-:Y:S01]  /*12170*/  IADD3 R66, P1, P0, R10, R4, -R66 ;  /* 0x000000040a427210 */ /* 0x000fe2000783e842 */
[----:B------:R-:W-:Y:S02]  /*12180*/  IMAD R19, R50, -0x6510, RZ ;  /* 0xffff9af032137824 */ /* 0x000fe400078e02ff */
[----:B------:R-:W-:Y:S01]  /*12190*/  IMAD.WIDE.U32 R4, R84, -0x6510, RZ ;  /* 0xffff9af054047825 */ /* 0x000fe200078e00ff */
[----:B------:R-:W-:-:S03]  /*121a0*/  IADD3.X R81, R24, R81, ~R40, P6, P5 ;  /* 0x0000005118517210 */ /* 0x000fc600037eac28 */
[----:B------:R-:W-:Y:S01]  /*121b0*/  IMAD.X R17, R17, 0x1, R122, P2 ;  /* 0x0000000111117824 */ /* 0x000fe200010e067a */
[----:B------:R-:W-:Y:S01]  /*121c0*/  IADD3 R84, R5, -R84, R19 ;  /* 0x8000005405547210 */ /* 0x000fe20007ffe013 */
[----:B------:R-:W-:-:S04]  /*121d0*/  IMAD.WIDE.U32 R18, R33, 0xd29e, RZ ;  /* 0x0000d29e21127825 */ /* 0x000fc800078e00ff */
[----:B------:R-:W-:Y:S01]  /*121e0*/  IMAD R5, R48, 0xd29e, RZ ;  /* 0x0000d29e30057824 */ /* 0x000fe200078e02ff */
[----:B------:R-:W-:Y:S01]  /*121f0*/  IADD3 R29, P2, R4, -R18, RZ ;  /* 0x80000012041d7210 */ /* 0x000fe20007f5e0ff */
[----:B------:R-:W-:Y:S02]  /*12200*/  IMAD R18, R113, -0x53b50, RZ ;  /* 0xfffac4b071127824 */ /* 0x000fe400078e02ff */
[----:B------:R-:W-:Y:S02]  /*12210*/  IMAD.IADD R33, R19, 0x1, R5 ;  /* 0x0000000113217824 */ /* 0x000fe400078e0205 */
[----:B------:R-:W-:Y:S01]  /*12220*/  IMAD.WIDE.U32 R4, R20, -0x2b780, RZ ;  /* 0xfffd488014047825 */ /* 0x000fe200078e00ff */
[----:B------:R-:W-:-:S03]  /*12230*/  IADD3 R11, R11, -R111, R18 ;  /* 0x8000006f0b0b7210 */ /* 0x000fc60007ffe012 */
[----:B------:R-:W-:Y:S01]  /*12240*/  IMAD R72, R72, -0x1cc4c, RZ ;  /* 0xfffe33b448487824 */ /* 0x000fe200078e02ff */
[----:B------:R-:W-:Y:S01]  /*12250*/  IADD3 R5, R5, -R20, R101 ;  /* 0x8000001405057210 */ /* 0x000fe20007ffe065 */
[----:B------:R-:W-:Y:S01]  /*12260*/  IMAD.WIDE.U32 R18, R75, -0x1cc4c, RZ ;  /* 0xfffe33b44b127825 */ /* 0x000fe200078e00ff */
[----:B------:R-:W-:Y:S02]  /*12270*/  IADD3.X R20, R11, R122, ~R31, P1, P0 ;  /* 0x0000007a0b147210 */ /* 0x000fe40000fe0c1f */
[----:B------:R-:W-:Y:S01]  /*12280*/  IADD3 R48, P0, P1, R64, R22, -R25 ;  /* 0x0000001640307210 */ /* 0x000fe2000791e819 */
[----:B------:R-:W-:Y:S01]  /*12290*/  IMAD R59, R35, -0xfeb0, RZ ;  /* 0xffff0150233b7824 */ /* 0x000fe200078e02ff */
[----:B------:R-:W-:Y:S01]  /*122a0*/  IADD3 R75, R19, -R75, R72 ;  /* 0x8000004b134b7210 */ /* 0x000fe20007ffe048 */
[----:B------:R-:W-:Y:S01]  /*122b0*/  IMAD R72, R112, -0x3a0, RZ ;  /* 0xfffffc6070487824 */ /* 0x000fe200078e02ff */
[----:B------:R-:W-:Y:S01]  /*122c0*/  IADD3.X R37, R7, R68, ~R17, P0, P1 ;  /* 0x0000004407257210 */ /* 0x000fe200007e2c11 */
[----:B------:R-:W-:Y:S01]  /*122d0*/  IMAD.X R33, R84, 0x1, ~R33, P2 ;  /* 0x0000000154217824 */ /* 0x000fe200010e0e21 */
[----:B------:R-:W-:Y:S01]  /*122e0*/  IADD3 R93, P0, P1, R4, -R79, -R114 ;  /* 0x8000004f045d7210 */ /* 0x000fe2000791e872 */
[----:B------:R-:W-:Y:S01]  /*122f0*/  IMAD R82, R82, -0xfeb0, RZ ;  /* 0xffff015052527824 */ /* 0x000fe200078e02ff */
[----:B------:R-:W-:-:S02]  /*12300*/  IADD3 R72, R63, -R109, R72 ;  /* 0x8000006d3f487210 */ /* 0x000fc40007ffe048 */
[----:B------:R-:W-:Y:S01]  /*12310*/  IADD3.X R19, R5, ~R69, ~R108, P0, P1 ;  /* 0x8000004505137210 */ /* 0x000fe200007e2c6c */
[----:B------:R-:W-:Y:S01]  /*12320*/  IMAD.WIDE.U32 R4, R78, -0xfeb0, RZ ;  /* 0xffff01504e047825 */ /* 0x000fe200078e00ff */
[----:B------:R-:W-:Y:S02]  /*12330*/  IADD3 R50, P1, P0, -R65, R18, -R70 ;  /* 0x0000001241327210 */ /* 0x000fe4000783e946 */
[----:B------:R-:W-:Y:S02]  /*12340*/  IADD3.X R31, R72, ~R31, ~R122, P4, P3 ;  /* 0x8000001f481f7210 */ /* 0x000fe400027e6c7a */
[----:B------:R-:W-:Y:S02]  /*12350*/  IADD3 R18, R5, -R78, R59 ;  /* 0x8000004e05127210 */ /* 0x000fe40007ffe03b */
[----:B------:R-:W-:Y:S01]  /*12360*/  IADD3 R59, P3, R28, R4, RZ ;  /* 0x000000041c3b7210 */ /* 0x000fe20007f7e0ff */
[----:B------:R-:W-:Y:S01]  /*12370*/  IMAD.WIDE.U32 R4, R47, 0x2bf20, RZ ;  /* 0x0002bf202f047825 */ /* 0x000fe200078e00ff */
[----:B------:R-:W-:-:S02]  /*12380*/  IADD3 R109, P2, R45, R109, RZ ;  /* 0x0000006d2d6d7210 */ /* 0x000fc40007f5e0ff */
[----:B------:R-:W-:Y:S01]  /*12390*/  IADD3.X R75, ~R49, R75, ~R76, P1, P0 ;  /* 0x0000004b314b7210 */ /* 0x000fe20000fe0d4c */
[----:B------:R-:W-:Y:S01]  /*123a0*/  IMAD R47, R102, 0x2bf20, RZ ;  /* 0x0002bf20662f7824 */ /* 0x000fe200078e02ff */
[----:B------:R-:W-:Y:S01]  /*123b0*/  IADD3 R28, P4, R93, R4, RZ ;  /* 0x000000045d1c7210 */ /* 0x000fe20007f9e0ff */
[----:B------:R-:W-:Y:S01]  /*123c0*/  IMAD.X R102, R18, 0x1, R9, P3 ;  /* 0x0000000112667824 */ /* 0x000fe200018e0609 */
[-C--:B------:R-:W-:Y:S01]  /*123d0*/  IADD3 R18, P3, R53, R44.reuse, RZ ;  /* 0x0000002c35127210 */ /* 0x080fe20007f7e0ff */
[----:B------:R-:W-:Y:S01]  /*123e0*/  IMAD.X R112, R41, 0x1, R112, P2 ;  /* 0x0000000129707824 */ /* 0x000fe200010e0670 */
[----:B------:R-:W-:Y:S01]  /*123f0*/  IADD3.X R47, R19, R5, R47, P4, !PT ;  /* 0x00000005132f7210 */ /* 0x000fe200027fe42f */
[----:B------:R-:W-:Y:S01]  /*12400*/  IMAD R41, R41, 0x1c410, RZ ;  /* 0x0001c41029297824 */ /* 0x000fe200078e02ff */
[----:B------:R-:W-:Y:S01]  /*12410*/  IADD3 R4, P4, -R53, R44, RZ ;  /* 0x0000002c35047210 */ /* 0x000fe20007f9e1ff */
[----:B------:R-:W-:Y:S01]  /*12420*/  IMAD.X R5, R51, 0x1, R12, P3 ;  /* 0x0000000133057824 */ /* 0x000fe200018e060c */
[----:B------:R-:W-:Y:S01]  /*12430*/  IADD3 R65, P2, R70, -R65, RZ ;  /* 0x8000004146417210 */ /* 0x000fe20007f5e0ff */
[----:B------:R-:W-:-:S04]  /*12440*/  IMAD.WIDE.U32 R18, R18, 0x801d5, RZ ;  /* 0x000801d512127825 */ /* 0x000fc800078e00ff */
[----:B------:R-:W-:Y:S02]  /*12450*/  IMAD.X R12, R12, 0x1, ~R51, P4 ;  /* 0x000000010c0c7824 */ /* 0x000fe400020e0e33 */
[----:B------:R-:W-:Y:S02]  /*12460*/  IMAD R95, R5, 0x801d5, RZ ;  /* 0x000801d5055f7824 */ /* 0x000fe400078e02ff */
[----:B------:R-:W-:-:S04]  /*12470*/  IMAD.WIDE.U32 R4, R4, 0xcccb, RZ ;  /* 0x0000cccb04047825 */ /* 0x000fc800078e00ff */
[----:B------:R-:W-:Y:S01]  /*12480*/  IMAD R9, R12, 0xcccb, RZ ;  /* 0x0000cccb0c097824 */ /* 0x000fe200078e02ff */
[CC--:B------:R-:W-:Y:S01]  /*12490*/  IADD3 R93, P3, R18.reuse, R4.reuse, RZ ;  /* 0x00000004125d7210 */ /* 0x0c0fe20007f7e0ff */
[----:B------:R-:W-:Y:S01]  /*124a0*/  IMAD.IADD R95, R19, 0x1, R95 ;  /* 0x00000001135f7824 */ /* 0x000fe200078e025f */
[----:B------:R-:W-:Y:S01]  /*124b0*/  IADD3 R44, P4, R18, -R4, RZ ;  /* 0x80000004122c7210 */ /* 0x000fe20007f9e0ff */
[----:B------:R-:W-:Y:S02]  /*124c0*/  IMAD.IADD R4, R5, 0x1, R9 ;  /* 0x0000000105047824 */ /* 0x000fe400078e0209 */
[----:B------:R-:W-:Y:S02]  /*124d0*/  IMAD.X R49, R76, 0x1, ~R49, P2 ;  /* 0x000000014c317824 */ /* 0x000fe400010e0e31 */
[----:B------:R-:W-:Y:S01]  /*124e0*/  IMAD.X R12, R4, 0x1, R95, P3 ;  /* 0x00000001040c7824 */ /* 0x000fe200018e065f */
[CC--:B------:R-:W-:Y:S01]  /*124f0*/  IADD3 R9, P3, R98.reuse, R93.reuse, RZ ;  /* 0x0000005d62097210 */ /* 0x0c0fe20007f7e0ff */
[----:B------:R-:W-:Y:S01]  /*12500*/  IMAD.X R95, R95, 0x1, ~R4, P4 ;  /* 0x000000015f5f7824 */ /* 0x000fe200020e0e04 */
[----:B------:R-:W-:-:S03]  /*12510*/  IADD3 R93, P4, -R98, R93, RZ ;  /* 0x0000005d625d7210 */ /* 0x000fc60007f9e1ff */
[----:B------:R-:W-:Y:S01]  /*12520*/  IMAD.X R4, R97, 0x1, R12, P3 ;  /* 0x0000000161047824 */ /* 0x000fe200018e060c */
[----:B------:R-:W-:Y:S01]  /*12530*/  IADD3 R5, P3, R107, R44, RZ ;  /* 0x0000002c6b057210 */ /* 0x000fe20007f7e0ff */
[----:B------:R-:W-:Y:S01]  /*12540*/  IMAD.X R53, R12, 0x1, ~R97, P4 ;  /* 0x000000010c357824 */ /* 0x000fe200020e0e61 */
[----:B------:R-:W-:-:S03]  /*12550*/  IADD3 R19, P4, R9, R42, RZ ;  /* 0x0000002a09137210 */ /* 0x000fc60007f9e0ff */
[----:B------:R-:W-:Y:S01]  /*12560*/  IMAD.X R98, R116, 0x1, R95, P3 ;  /* 0x0000000174627824 */ /* 0x000fe200018e065f */
[----:B------:R-:W-:Y:S01]  /*12570*/  IADD3 R42, P3, R9, -R42, RZ ;  /* 0x8000002a092a7210 */ /* 0x000fe20007f7e0ff */
[----:B------:R-:W-:Y:S01]  /*12580*/  IMAD.X R18, R4, 0x1, R21, P4 ;  /* 0x0000000104127824 */ /* 0x000fe200020e0615 */
[----:B------:R-:W-:-:S03]  /*12590*/  IADD3 R44, P4, -R107, R44, RZ ;  /* 0x0000002c6b2c7210 */ /* 0x000fc60007f9e1ff */
[----:B------:R-:W-:Y:S01]  /*125a0*/  IMAD.X R4, R4, 0x1, ~R21, P3 ;  /* 0x0000000104047824 */ /* 0x000fe200018e0e15 */
[----:B------:R-:W-:Y:S01]  /*125b0*/  IADD3 R9, P3, R19, R32, RZ ;  /* 0x0000002013097210 */ /* 0x000fe20007f7e0ff */
[----:B------:R-:W-:Y:S01]  /*125c0*/  IMAD.X R95, R95, 0x1, ~R116, P4 ;  /* 0x000000015f5f7824 */ /* 0x000fe200020e0e74 */
[----:B------:R-:W-:-:S03]  /*125d0*/  IADD3 R21, P4, R5, R34, RZ ;  /* 0x0000002205157210 */ /* 0x000fc60007f9e0ff */
[----:B------:R-:W-:Y:S01]  /*125e0*/  IMAD.X R12, R18, 0x1, R99, P3 ;  /* 0x00000001120c7824 */ /* 0x000fe200018e0663 */
[----:B------:R-:W-:Y:S01]  /*125f0*/  IADD3 R5, P3, R5, -R34, RZ ;  /* 0x8000002205057210 */ /* 0x000fe20007f7e0ff */
[----:B------:R-:W-:Y:S01]  /*12600*/  IMAD.X R51, R98, 0x1, R57, P4 ;  /* 0x0000000162337824 */ /* 0x000fe200020e0639 */
[----:B------:R-:W-:-:S03]  /*12610*/  IADD3 R32, P4, R19, -R32, RZ ;  /* 0x8000002013207210 */ /* 0x000fc60007f9e0ff */
        /* <DEDUP_REMOVED lines=9> */
[-C--:B------:R-:W-:Y:S01]  /*126b0*/  IADD3 R94, P3, R44, R43.reuse, RZ ;  /* 0x0000002b2c5e7210 */ /* 0x080fe20007f7e0ff */
[----:B------:R-:W-:Y:S01]  /*126c0*/  IMAD.X R53, R53, 0x1, ~R38, P4 ;  /* 0x0000000135357824 */ /* 0x000fe200020e0e26 */
[-C--:B------:R-:W-:Y:S02]  /*126d0*/  IADD3 R21, P4, R97, R90.reuse, RZ ;  /* 0x0000005a61157210 */ /* 0x080fe40007f9e0ff */
[----:B------:R-:W-:Y:S01]  /*126e0*/  SHF.R.U64 R18, R18, 0x4, R19 ;  /* 0x0000000412127819 */ /* 0x000fe20000001213 */
[----:B------:R-:W-:Y:S01]  /*126f0*/  IMAD.X R101, R95, 0x1, R60, P3 ;  /* 0x000000015f657824 */ /* 0x000fe200018e063c */
[----:B------:R-:W-:Y:S01]  /*12700*/  IADD3 R90, P3, R97, -R90, RZ ;  /* 0x8000005a615a7210 */ /* 0x000fe20007f7e0ff */
[----:B------:R-:W-:Y:S01]  /*12710*/  IMAD.X R34, R63, 0x1, R88, P4 ;  /* 0x000000013f227824 */ /* 0x000fe200020e0658 */
[----:B------:R-:W-:-:S03]  /*12720*/  IADD3 R58, P4, R44, -R43, RZ ;  /* 0x8000002b2c3a7210 */ /* 0x000fc60007f9e0ff */
[----:B------:R-:W-:Y:S01]  /*12730*/  IMAD.X R43, R63, 0x1, ~R88, P3 ;  /* 0x000000013f2b7824 */ /* 0x000fe200018e0e58 */
[CC--:B------:R-:W-:Y:S01]  /*12740*/  IADD3 R38, P3, R94.reuse, R91.reuse, RZ ;  /* 0x0000005b5e267210 */ /* 0x0c0fe20007f7e0ff */
[----:B------:R-:W-:Y:S01]  /*12750*/  IMAD.X R95, R95, 0x1, ~R60, P4 ;  /* 0x000000015f5f7824 */ /* 0x000fe200020e0e3c */
[----:B------:R-:W-:Y:S02]  /*12760*/  IADD3 R91, P4, R94, -R91, RZ ;  /* 0x8000005b5e5b7210 */ /* 0x000fe40007f9e0ff */
[----:B------:R-:W-:Y:S01]  /*12770*/  SHF.R.U64 R21, R21, 0x4, R34 ;  /* 0x0000000415157819 */ /* 0x000fe20000001222 */
[C-C-:B------:R-:W-:Y:S01]  /*12780*/  IMAD.X R63, R101.reuse, 0x1, R52.reuse, P3 ;  /* 0x00000001653f7824 */ /* 0x140fe200018e0634 */
[CC--:B------:R-:W-:Y:S01]  /*12790*/  IADD3 R44, P3, R42.reuse, R27.reuse, RZ ;  /* 0x0000001b2a2c7210 */ /* 0x0c0fe20007f7e0ff */
[----:B------:R-:W-:Y:S01]  /*127a0*/  IMAD.X R52, R101, 0x1, ~R52, P4 ;  /* 0x0000000165347824 */ /* 0x000fe200020e0e34 */
[----:B------:R-:W-:-:S03]  /*127b0*/  IADD3 R42, P4, R42, -R27, RZ ;  /* 0x8000001b2a2a7210 */ /* 0x000fc60007f9e0ff */
[--C-:B------:R-:W-:Y:S01]  /*127c0*/  IMAD.X R27, R4, 0x1, R13.reuse, P3 ;  /* 0x00000001041b7824 */ /* 0x100fe200018e060d */
[----:B------:R-:W-:Y:S01]  /*127d0*/  IADD3 R60, P3, R36, R55, RZ ;  /* 0x00000037243c7210 */ /* 0x000fe20007f7e0ff */
[----:B------:R-:W-:Y:S01]  /*127e0*/  IMAD.X R97, R4, 0x1, ~R13, P4 ;  /* 0x0000000104617824 */ /* 0x000fe200020e0e0d */
[----:B------:R-:W-:-:S03]  /*127f0*/  IADD3 R13, P4, R5, R6, RZ ;  /* 0x00000006050d7210 */ /* 0x000fc60007f9e0ff */
[----:B------:R-:W-:Y:S01]  /*12800*/  IMAD.X R88, R67, 0x1, R46, P3 ;  /* 0x0000000143587824 */ /* 0x000fe200018e062e */
[----:B------:R-:W-:Y:S01]  /*12810*/  IADD3 R94, P3, R5, -R6, RZ ;  /* 0x80000006055e7210 */ /* 0x000fe20007f7e0ff */
[----:B------:R-:W-:Y:S01]  /*12820*/  IMAD.X R98, R57, 0x1, R16, P4 ;  /* 0x0000000139627824 */ /* 0x000fe200020e0610 */
[----:B------:R-:W-:Y:S01]  /*12830*/  IADD3 R36, P4, -R36, R55, RZ ;  /* 0x0000003724247210 */ /* 0x000fe20007f9e1ff */
[----:B------:R-:W-:-:S03]  /*12840*/  IMAD.WIDE.U32 R4, R78, -0x41698, RZ ;  /* 0xfffbe9684e047825 */ /* 0x000fc600078e00ff */
[----:B------:R-:W-:Y:S01]  /*12850*/  SHF.R.U64 R13, R13, 0x4, R98 ;  /* 0x000000040d0d7819 */ /* 0x000fe20000001262 */
[----:B------:R-:W-:Y:S02]  /*12860*/  IMAD.X R57, R57, 0x1, ~R16, P3 ;  /* 0x0000000139397824 */ /* 0x000fe400018e0e10 */
[----:B------:R-:W-:Y:S01]  /*12870*/  IMAD.X R46, R46, 0x1, ~R67, P4 ;  /* 0x000000012e2e7824 */ /* 0x000fe200020e0e43 */
[----:B------:R-:W-:Y:S01]  /*12880*/  IADD3 R67, P3, P4, -R64, R25, R22 ;  /* 0x0000001940437210 */ /* 0x000fe20007c7e116 */
[----:B------:R-:W-:-:S03]  /*12890*/  IMAD.WIDE.U32 R24, R45, 0x1c410, RZ ;  /* 0x0001c4102d187825 */ /* 0x000fc600078e00ff */
[----:B------:R-:W-:Y:S01]  /*128a0*/  IADD3.X R68, ~R7, R17, R68, P3, P4 ;  /* 0x0000001107447210 */ /* 0x000fe20001fe8544 */
[----:B------:R-:W-:Y:S01]  /*128b0*/  IMAD R7, R35, -0x41698, RZ ;  /* 0xfffbe96823077824 */ /* 0x000fe200078e02ff */
[-C--:B------:R-:W-:Y:S01]  /*128c0*/  IADD3 R22, P3, R93, R106.reuse, RZ ;  /* 0x0000006a5d167210 */ /* 0x080fe20007f7e0ff */
[----:B------:R-:W-:Y:S01]  /*128d0*/  IMAD.WIDE.U32 R16, R87, -0xfeb0, RZ ;  /* 0xffff015057107825 */ /* 0x000fe200078e00ff */
[----:B------:R-:W-:Y:S02]  /*128e0*/  IADD3 R93, P4, R93, -R106, RZ ;  /* 0x8000006a5d5d7210 */ /* 0x000fe40007f9e0ff */
[----:B------:R-:W-:Y:S01]  /*128f0*/  IADD3 R78, R5, -R78, R7 ;  /* 0x8000004e054e7210 */ /* 0x000fe20007ffe007 */
[C-C-:B------:R-:W-:Y:S01]  /*12900*/  IMAD.X R55, R53.reuse, 0x1, R100.reuse, P3 ;  /* 0x0000000135377824 */ /* 0x140fe200018e0664 */
[CC--:B------:R-:W-:Y:S01]  /*12910*/  IADD3 R35, P3, R58.reuse, R115.reuse, RZ ;  /* 0x000000733a237210 */ /* 0x0c0fe20007f7e0ff */
[----:B------:R-:W-:Y:S01]  /*12920*/  IMAD.X R100, R53, 0x1, ~R100, P4 ;  /* 0x0000000135647824 */ /* 0x000fe200020e0e64 */
[----:B------:R-:W-:Y:S01]  /*12930*/  IADD3 R58, P4, R58, -R115, RZ ;  /* 0x800000733a3a7210 */ /* 0x000fe20007f9e0ff */
[----:B------:R-:W-:Y:S01]  /*12940*/  IMAD.WIDE.U32 R6, R56, -0x192c8, RZ ;  /* 0xfffe6d3838067825 */ /* 0x000fe200078e00ff */
[----:B------:R-:W-:-:S02]  /*12950*/  IADD3 R17, R17, -R87, R82 ;  /* 0x8000005711117210 */ /* 0x000fc40007ffe052 */
[----:B------:R-:W-:Y:S01]  /*12960*/  SHF.R.U64 R22, R22, 0x4, R55 ;  /* 0x0000000416167819 */ /* 0x000fe20000001237 */
[C---:B------:R-:W-:Y:S01]  /*12970*/  IMAD.X R64, R95.reuse, 0x1, R104, P3 ;  /* 0x000000015f407824 */ /* 0x040fe200018e0668 */
[----:B------:R-:W-:Y:S01]  /*12980*/  IADD3 R111, P3, R56, R111, RZ ;  /* 0x0000006f386f7210 */ /* 0x000fe20007f7e0ff */
[----:B------:R-:W-:Y:S01]  /*12990*/  IMAD R5, R30, -0x192c8, RZ ;  /* 0xfffe6d381e057824 */ /* 0x000fe200078e02ff */
[----:B------:R-:W-:Y:S01]  /*129a0*/  IADD3 R66, P0, P1, R6, R66, -R24 ;  /* 0x0000004206427210 */ /* 0x000fe2000791e818 */
[----:B------:R-:W-:Y:S02]  /*129b0*/  IMAD.X R95, R95, 0x1, ~R104, P4 ;  /* 0x000000015f5f7824 */ /* 0x000fe400020e0e68 */
[----:B------:R-:W-:Y:S01]  /*129c0*/  IMAD.X R113, R30, 0x1, R113, P3 ;  /* 0x000000011e717824 */ /* 0x000fe200018e0671 */
[----:B------:R-:W-:Y:S01]  /*129d0*/  IADD3 R53, P3, R74, R15, RZ ;  /* 0x0000000f4a357210 */ /* 0x000fe20007f7e0ff */
[----:B------:R-:W-:Y:S01]  /*129e0*/  IMAD.IADD R41, R25, 0x1, R41 ;  /* 0x0000000119297824 */ /* 0x000fe200078e0229 */
[----:B------:R-:W-:-:S02]  /*129f0*/  IADD3 R56, R7, -R56, R5 ;  /* 0x8000003807387210 */ /* 0x000fc40007ffe005 */
[----:B------:R-:W-:Y:S02]  /*12a00*/  IADD3 R15, P6, P5, -R114, R74, -R15 ;  /* 0x0000004a720f7210 */ /* 0x000fe40007dde90f */
[----:B------:R-:W-:Y:S01]  /*12a10*/  IADD3 R7, P4, R4, R16, RZ ;  /* 0x0000001004077210 */ /* 0x000fe20007f9e0ff */
[----:B------:R-:W-:Y:S01]  /*12a20*/  IMAD.WIDE.U32 R4, R39, 0x563f0, RZ ;  /* 0x000563f027047825 */ /* 0x000fe200078e00ff */
[--C-:B------:R-:W-:Y:S02]  /*12a30*/  IADD3.X R16, ~R108, R26, ~R85.reuse, P6, P5 ;  /* 0x0000001a6c107210 */ /* 0x100fe400037ead55 */
[----:B------:R-:W-:Y:S01]  /*12a40*/  IADD3 R67, P5, P6, R10, R67, -R62 ;  /* 0x000000430a437210 */ /* 0x000fe20007ebe83e */
[----:B------:R-:W-:Y:S01]  /*12a50*/  IMAD.X R26, R26, 0x1, R85, P3 ;  /* 0x000000011a1a7824 */ /* 0x000fe200018e0655 */
[----:B------:R-:W-:Y:S02]  /*12a60*/  IADD3.X R39, R56, R20, ~R41, P0, P1 ;  /* 0x0000001438277210 */ /* 0x000fe400007e2c29 */
[----:B------:R-:W-:Y:S01]  /*12a70*/  IADD3 R25, P1, P3, R59, R48, -R6 ;  /* 0x000000303b197210 */ /* 0x000fe20007b3e806 */
[C---:B------:R-:W-:Y:S01]  /*12a80*/  IMAD R6, R113.reuse, -0x6ce18, RZ ;  /* 0xfff931e871067824 */ /* 0x040fe200078e02ff */
[----:B------:R-:W-:Y:S01]  /*12a90*/  IADD3 R50, P0, R50, R4, RZ ;  /* 0x0000000432327210 */ /* 0x000fe20007f1e0ff */
[----:B------:R-:W-:Y:S01]  /*12aa0*/  IMAD R113, R113, 0x1c070, RZ ;  /* 0x0001c07071717824 */ /* 0x000fe200078e02ff */
[----:B------:R-:W-:-:S02]  /*12ab0*/  IADD3.X R72, R11, R68, ~R72, P5, P6 ;  /* 0x000000440b487210 */ /* 0x000fc40002fecc48 */
[----:B------:R-:W-:Y:S01]  /*12ac0*/  IADD3.X R10, R102, R37, ~R56, P1, P3 ;  /* 0x00000025660a7210 */ /* 0x000fe20000fe6c38 */
[----:B------:R-:W-:Y:S01]  /*12ad0*/  IMAD.X R37, R17, 0x1, R78, P4 ;  /* 0x0000000111257824 */ /* 0x000fe200020e064e */
[----:B------:R-:W-:Y:S01]  /*12ae0*/  IADD3.X R11, R75, R5, R83, P0, !PT ;  /* 0x000000054b0b7210 */ /* 0x000fe200007fe453 */
[----:B------:R-:W-:Y:S01]  /*12af0*/  IMAD.WIDE.U32 R4, R111, -0x6ce18, RZ ;  /* 0xfff931e86f047825 */ /* 0x000fe200078e00ff */
[----:B------:R-:W-:Y:S02]  /*12b00*/  IADD3 R114, P0, P1, R79, R53, -R114 ;  /* 0x000000354f727210 */ /* 0x000fe4000791e872 */
[----:B------:R-:W-:Y:S02]  /*12b10*/  IADD3 R68, P3, P5, R118, R15, -R79 ;  /* 0x0000000f76447210 */ /* 0x000fe40007d7e84f */
[----:B------:R-:W-:Y:S02]  /*12b20*/  IADD3.X R108, R69, R26, ~R108, P0, P1 ;  /* 0x0000001a456c7210 */ /* 0x000fe400007e2c6c */
[----:B------:R-:W-:Y:S01]  /*12b30*/  IADD3.X R69, R120, R16, ~R69, P3, P5 ;  /* 0x0000001078457210 */ /* 0x000fe20001feac45 */
[----:B------:R-:W-:Y:S01]  /*12b40*/  IMAD R16, R112, -0x6ce18, RZ ;  /* 0xfff931e870107824 */ /* 0x000fe200078e02ff */
[----:B------:R-:W-:-:S02]  /*12b50*/  IADD3 R15, P3, P5, -R92, R23, R89 ;  /* 0x000000175c0f7210 */ /* 0x000fc40007d7e159 */
[----:B------:R-:W-:Y:S02]  /*12b60*/  IADD3 R89, P0, P1, -R4, R66, R89 ;  /* 0x0000004204597210 */ /* 0x000fe4000791e159 */
[----:B------:R-:W-:Y:S01]  /*12b70*/  IADD3 R6, R5, -R111, R6 ;  /* 0x8000006f05067210 */ /* 0x000fe20007ffe006 */
[----:B------:R-:W-:Y:S01]  /*12b80*/  IMAD.WIDE.U32 R4, R109, -0x6ce18, RZ ;  /* 0xfff931e86d047825 */ /* 0x000fe200078e00ff */
[--C-:B------:R-:W-:Y:S02]  /*12b90*/  IADD3.X R31, ~R105, R31, R54.reuse, P3, P5 ;  /* 0x0000001f691f7210 */ /* 0x100fe40001fea536 */
[----:B------:R-:W-:Y:S01]  /*12ba0*/  IADD3.X R54, ~R6, R39, R54, P0, P1 ;  /* 0x0000002706367210 */ /* 0x000fe200007e2536 */
[----:B------:R-:W-:Y:S01]  /*12bb0*/  IMAD R39, R112, 0x1c070, RZ ;  /* 0x0001c07070277824 */ /* 0x000fe200078e02ff */
[----:B------:R-:W-:Y:S02]  /*12bc0*/  IADD3 R23, P1, P0, -R61, R53, -R118 ;  /* 0x000000353d177210 */ /* 0x000fe4000783e976 */
[----:B------:R-:W-:-:S02]  /*12bd0*/  IADD3 R6, R5, -R109, R16 ;  /* 0x8000006d05067210 */ /* 0x000fc40007ffe010 */
[----:B------:R-:W-:Y:S01]  /*12be0*/  IADD3 R23, P4, P5, R4, R23, -R7 ;  /* 0x0000001704177210 */ /* 0x000fe20007d9e807 */
[----:B------:R-:W-:Y:S01]  /*12bf0*/  IMAD.WIDE.U32 R4, R109, 0x1c070, RZ ;  /* 0x0001c0706d047825 */ /* 0x000fe200078e00ff */
[----:B------:R-:W-:Y:S02]  /*12c00*/  IADD3.X R56, ~R71, R26, ~R120, P1, P0 ;  /* 0x0000001a47387210 */ /* 0x000fe40000fe0d78 */
[----:B------:R-:W-:Y:S01]  /*12c10*/  IADD3 R67, P3, P6, -R59, R67, -R24 ;  /* 0x000000433b437210 */ /* 0x000fe20007e7e918 */
[----:B------:R-:W-:Y:S01]  /*12c20*/  IMAD.IADD R5, R5, 0x1, R39 ;  /* 0x0000000105057824 */ /* 0x000fe200078e0227 */
[----:B------:R-:W-:Y:S02]  /*12c30*/  IADD3 R17, P0, P1, -R28, R7, -R53 ;  /* 0x000000071c117210 */ /* 0x000fe4000791e935 */
[----:B------:R-:W-:Y:S01]  /*12c40*/  IADD3.X R56, R6, R56, ~R37, P4, P5 ;  /* 0x0000003806387210 */ /* 0x000fe200027eac25 */
[----:B------:R-:W-:Y:S01]  /*12c50*/  IMAD.WIDE.U32 R6, R111, 0x1c070, RZ ;  /* 0x0001c0706f067825 */ /* 0x000fe200078e00ff */
[----:B------:R-:W-:-:S02]  /*12c60*/  IADD3.X R24, ~R102, R72, ~R41, P3, P6 ;  /* 0x0000004866187210 */ /* 0x000fc40001fecd29 */
[----:B------:R-:W-:Y:S01]  /*12c70*/  IADD3 R16, P3, R114, -R61, RZ ;  /* 0x8000003d72107210 */ /* 0x000fe20007f7e0ff */
[----:B------:R-:W-:Y:S01]  /*12c80*/  IMAD.WIDE.U32 R60, R60, 0x801d5, RZ ;  /* 0x000801d53c3c7825 */ /* 0x000fe200078e00ff */
[----:B------:R-:W-:Y:S02]  /*12c90*/  IADD3.X R26, ~R47, R37, ~R26, P0, P1 ;  /* 0x000000252f1a7210 */ /* 0x000fe400007e2d1a */
[----:B------:R-:W-:Y:S01]  /*12ca0*/  IADD3 R4, P4, P5, R4, R67, -R110 ;  /* 0x0000004304047210 */ /* 0x000fe20007d9e86e */
[----:B------:R-:W-:Y:S01]  /*12cb0*/  IMAD.WIDE.U32 R36, R36, 0xcccb, RZ ;  /* 0x0000cccb24247825 */ /* 0x000fe200078e00ff */
[----:B------:R-:W-:Y:S02]  /*12cc0*/  IADD3 R6, P1, P0, R6, R23, -R28 ;  /* 0x0000001706067210 */ /* 0x000fe4000783e81c */
[----:B------:R-:W-:Y:S01]  /*12cd0*/  IADD3.X R24, R5, R24, ~R103, P4, P5 ;  /* 0x0000001805187210 */ /* 0x000fe200027eac67 */
[----:B------:R-:W-:Y:S01]  /*12ce0*/  IMAD.IADD R30, R7, 0x1, R113 ;  /* 0x00000001071e7824 */ /* 0x000fe200078e0271 */
[-C--:B------:R-:W-:Y:S01]  /*12cf0*/  IADD3 R20, P4, R60, R36.reuse, RZ ;  /* 0x000000243c147210 */ /* 0x080fe20007f9e0ff */
[----:B------:R-:W-:Y:S01]  /*12d00*/  IMAD R7, R88, 0x801d5, RZ ;  /* 0x000801d558077824 */ /* 0x000fe200078e02ff */
[----:B------:R-:W-:Y:S01]  /*12d10*/  IADD3 R36, P5, R60, -R36, RZ ;  /* 0x800000243c247210 */ /* 0x000fe20007fbe0ff */
[----:B------:R-:W-:Y:S01]  /*12d20*/  IMAD R23, R46, 0xcccb, RZ ;  /* 0x0000cccb2e177824 */ /* 0x000fe200078e02ff */
[----:B------:R-:W-:Y:S01]  /*12d30*/  IADD3 R25, P2, R25, -R110, RZ ;  /* 0x8000006e19197210 */ /* 0x000fe20007f5e0ff */
[----:B------:R-:W-:Y:S01]  /*12d40*/  IMAD.IADD R60, R61, 0x1, R7 ;  /* 0x000000013d3c7824 */ /* 0x000fe200078e0207 */
[----:B------:R-:W-:Y:S01]  /*12d50*/  IADD3 R28, P6, R77, R36, RZ ;  /* 0x000000244d1c7210 */ /* 0x000fe20007fde0ff */
[----:B------:R-:W-:Y:S01]  /*12d60*/  IMAD.IADD R37, R37, 0x1, R23 ;  /* 0x0000000125257824 */ /* 0x000fe200078e0217 */
[----:B------:R-:W-:Y:S01]  /*12d70*/  IADD3.X R56, R30, R56, ~R47, P1, P0 ;  /* 0x000000381e387210 */ /* 0x000fe20000fe0c2f */
[----:B------:R-:W-:Y:S01]  /*12d80*/  IMAD.X R108, R108, 0x1, ~R71, P3 ;  /* 0x000000016c6c7824 */ /* 0x000fe200018e0e47 */
[-C--:B------:R-:W-:Y:S01]  /*12d90*/  IADD3 R7, P3, R29, R20.reuse, RZ ;  /* 0x000000141d077210 */ /* 0x080fe20007f7e0ff */
[----:B------:R-:W-:Y:S01]  /*12da0*/  IMAD.X R40, R37, 0x1, R60, P4 ;  /* 0x0000000125287824 */ /* 0x000fe200020e063c */
[----:B------:R-:W-:Y:S01]  /*12db0*/  IADD3 R20, P4, -R29, R20, RZ ;  /* 0x000000141d147210 */ /* 0x000fe20007f9e1ff */
[----:B------:R-:W-:Y:S01]  /*12dc0*/  IMAD.X R103, R10, 0x1, ~R103, P2 ;  /* 0x000000010a677824 */ /* 0x000fe200010e0e67 */
[----:B------:R-:W-:Y:S01]  /*12dd0*/  IADD3 R89, P2, R89, R92, RZ ;  /* 0x0000005c59597210 */ /* 0x000fe20007f5e0ff */
[----:B------:R-:W-:Y:S01]  /*12de0*/  IMAD.X R37, R60, 0x1, ~R37, P5 ;  /* 0x000000013c257824 */ /* 0x000fe200028e0e25 */
[----:B------:R-:W-:Y:S01]  /*12df0*/  IADD3 R5, P5, -R77, R36, RZ ;  /* 0x000000244d057210 */ /* 0x000fe20007fbe1ff */
[----:B------:R-:W-:Y:S01]  /*12e00*/  IMAD.X R23, R33, 0x1, R40, P3 ;  /* 0x0000000121177824 */ /* 0x000fe200018e0628 */
[CC--:B------:R-:W-:Y:S01]  /*12e10*/  IADD3 R10, P0, R7.reuse, R86.reuse, RZ ;  /* 0x00000056070a7210 */ /* 0x0c0fe20007f1e0ff */
[----:B------:R-:W-:Y:S01]  /*12e20*/  IMAD.X R36, R40, 0x1, ~R33, P4 ;  /* 0x0000000128247824 */ /* 0x000fe200020e0e21 */
[----:B------:R-:W-:Y:S01]  /*12e30*/  IADD3 R86, P1, R7, -R86, RZ ;  /* 0x8000005607567210 */ /* 0x000fe20007f3e0ff */
[----:B------:R-:W-:Y:S01]  /*12e40*/  IMAD.X R40, R80, 0x1, R37, P6 ;  /* 0x0000000150287824 */ /* 0x000fe200030e0625 */
[-C--:B------:R-:W-:Y:S01]  /*12e50*/  IADD3 R29, P3, R28, -R65.reuse, RZ ;  /* 0x800000411c1d7210 */ /* 0x080fe20007f7e0ff */
[----:B------:R-:W-:Y:S01]  /*12e60*/  IMAD.X R54, R54, 0x1, R105, P2 ;  /* 0x0000000136367824 */ /* 0x000fe200010e0669 */
[----:B------:R-:W-:Y:S01]  /*12e70*/  IADD3 R7, P2, R28, R65, RZ ;  /* 0x000000411c077210 */ /* 0x000fe20007f5e0ff */
[----:B------:R-:W-:Y:S01]  /*12e80*/  IMAD.X R80, R37, 0x1, ~R80, P5 ;  /* 0x0000000125507824 */ /* 0x000fe200028e0e50 */
[CC--:B------:R-:W-:Y:S01]  /*12e90*/  IADD3 R46, P5, R20.reuse, R73.reuse, RZ ;  /* 0x00000049142e7210 */ /* 0x0c0fe20007fbe0ff */
[C-C-:B------:R-:W-:Y:S01]  /*12ea0*/  IMAD.X R33, R23.reuse, 0x1, R14.reuse, P0 ;  /* 0x0000000117217824 */ /* 0x140fe200000e060e */
[----:B------:R-:W-:Y:S01]  /*12eb0*/  IADD3 R59, P4, R20, -R73, RZ ;  /* 0x80000049143b7210 */ /* 0x000fe20007f9e0ff */
[----:B------:R-:W-:Y:S01]  /*12ec0*/  IMAD.X R28, R23, 0x1, ~R14, P1 ;  /* 0x00000001171c7824 */ /* 0x000fe200008e0e0e */
[CC--:B------:R-:W-:Y:S01]  /*12ed0*/  IADD3 R20, P1, R5.reuse, R50.reuse, RZ ;  /* 0x0000003205147210 */ /* 0x0c0fe20007f3e0ff */
[----:B------:R-:W-:Y:S01]  /*12ee0*/  IMAD.X R23, R40, 0x1, R49, P2 ;  /* 0x0000000128177824 */ /* 0x000fe200010e0631 */
[----:B------:R-:W-:Y:S01]  /*12ef0*/  IADD3 R5, P0, R5, -R50, RZ ;  /* 0x8000003205057210 */ /* 0x000fe20007f1e0ff */
[----:B------:R-:W-:Y:S01]  /*12f00*/  IMAD.X R48, R36, 0x1, R81, P5 ;  /* 0x0000000124307824 */ /* 0x000fe200028e0651 */
[-C--:B------:R-:W-:Y:S01]  /*12f10*/  IADD3 R30, P2, R10, R89.reuse, RZ ;  /* 0x000000590a1e7210 */ /* 0x080fe20007f5e0ff */
[----:B------:R-:W-:Y:S01]  /*12f20*/  IMAD.X R40, R40, 0x1, ~R49, P3 ;  /* 0x0000000128287824 */ /* 0x000fe200018e0e31 */
[----:B------:R-:W-:Y:S01]  /*12f30*/  IADD3 R14, P3, R10, -R89, RZ ;  /* 0x800000590a0e7210 */ /* 0x000fe20007f7e0ff */
[----:B------:R-:W-:Y:S01]  /*12f40*/  IMAD.X R81, R36, 0x1, ~R81, P4 ;  /* 0x0000000124517824 */ /* 0x000fe200020e0e51 */
[CC--:B------:R-:W-:Y:S01]  /*12f50*/  IADD3 R53, P4, R7.reuse, R16.reuse, RZ ;  /* 0x0000001007357210 */ /* 0x0c0fe20007f9e0ff */
[C-C-:B------:R-:W-:Y:S01]  /*12f60*/  IMAD.X R37, R80.reuse, 0x1, R11.reuse, P1 ;  /* 0x0000000150257824 */ /* 0x140fe200008e060b */
[----:B------:R-:W-:Y:S01]  /*12f70*/  IADD3 R10, P5, R7, -R16, RZ ;  /* 0x80000010070a7210 */ /* 0x000fe20007fbe0ff */
[----:B------:R-:W-:Y:S01]  /*12f80*/  IMAD.X R7, R80, 0x1, ~R11, P0 ;  /* 0x0000000150077824 */ /* 0x000fe200000e0e0b */
[CC--:B------:R-:W-:Y:S01]  /*12f90*/  IADD3 R36, P1, R46.reuse, R25.reuse, RZ ;  /* 0x000000192e247210 */ /* 0x0c0fe20007f3e0ff */
[----:B------:R-:W-:Y:S01]  /*12fa0*/  IMAD.X R11, R33, 0x1, ~R54, P3 ;  /* 0x00000001210b7824 */ /* 0x000fe200018e0e36 */
[----:B------:R-:W-:Y:S01]  /*12fb0*/  IADD3 R49, P0, R46, -R25, RZ ;  /* 0x800000192e317210 */ /* 0x000fe20007f1e0ff */
[----:B------:R-:W-:Y:S01]  /*12fc0*/  IMAD.X R50, R23, 0x1, R108, P4 ;  /* 0x0000000117327824 */ /* 0x000fe200020e066c */
[----:B------:R-:W-:Y:S01]  /*12fd0*/  IADD3 R45, P3, R20, R17, RZ ;  /* 0x00000011142d7210 */ /* 0x000fe20007f7e0ff */
[----:B------:R-:W-:Y:S01]  /*12fe0*/  IMAD.X R65, R33, 0x1, R54, P2 ;  /* 0x0000000121417824 */ /* 0x000fe200010e0636 */
[----:B------:R-:W-:Y:S01]  /*12ff0*/  IADD3 R39, P4, R86, R15, RZ ;  /* 0x0000000f56277210 */ /* 0x000fe20007f9e0ff */
[----:B------:R-:W-:Y:S01]  /*13000*/  IMAD.X R23, R23, 0x1, ~R108, P5 ;  /* 0x0000000117177824 */ /* 0x000fe200028e0e6c */
[----:B------:R-:W-:Y:S01]  /*13010*/  IADD3 R17, P2, R20, -R17, RZ ;  /* 0x8000001114117210 */ /* 0x000fe20007f5e0ff */
[--C-:B------:R-:W-:Y:S01]  /*13020*/  IMAD.X R47, R48, 0x1, R103.reuse, P1 ;  /* 0x00000001302f7824 */ /* 0x100fe200008e0667 */
[----:B------:R-:W-:Y:S01]  /*13030*/  IADD3 R15, P5, R86, -R15, RZ ;  /* 0x8000000f560f7210 */ /* 0x000fe20007fbe0ff */
[----:B------:R-:W-:Y:S01]  /*13040*/  IMAD.X R48, R48, 0x1, ~R103, P0 ;  /* 0x0000000130307824 */ /* 0x000fe200000e0e67 */
[CC--:B------:R-:W-:Y:S01]  /*13050*/  IADD3 R33, P0, R29.reuse, R68.reuse, RZ ;  /* 0x000000441d217210 */ /* 0x0c0fe20007f1e0ff */
[----:B------:R-:W-:Y:S01]  /*13060*/  IMAD.X R20, R28, 0x1, R31, P4 ;  /* 0x000000011c147824 */ /* 0x000fe200020e061f */
[----:B------:R-:W-:Y:S01]  /*13070*/  IADD3 R68, P1, R29, -R68, RZ ;  /* 0x800000441d447210 */ /* 0x000fe20007f3e0ff */
[C-C-:B------:R-:W-:Y:S01]  /*13080*/  IMAD.X R16, R37.reuse, 0x1, R26.reuse, P3 ;  /* 0x0000000125107824 */ /* 0x140fe200018e061a */
[----:B------:R-:W-:Y:S01]  /*13090*/  SHF.L.U64.HI R41, R30, 0x1c, R65 ;  /* 0x0000001c1e297819 */ /* 0x000fe20000010241 */
[----:B------:R-:W-:Y:S01]  /*130a0*/  IMAD.X R46, R37, 0x1, ~R26, P2 ;  /* 0x00000001252e7824 */ /* 0x000fe200010e0e1a */
[CC--:B------:R-:W-:Y:S01]  /*130b0*/  IADD3 R26, P4, R5.reuse, R6.reuse, RZ ;  /* 0x00000006051a7210 */ /* 0x0c0fe20007f9e0ff */
[----:B------:R-:W-:Y:S01]  /*130c0*/  IMAD.X R28, R28, 0x1, ~R31, P5 ;  /* 0x000000011c1c7824 */ /* 0x000fe200028e0e1f */
[----:B------:R-:W-:Y:S01]  /*130d0*/  IADD3 R66, P5, R5, -R6, RZ ;  /* 0x8000000605427210 */ /* 0x000fe20007fbe0ff */
[C-C-:B------:R-:W-:Y:S01]  /*130e0*/  IMAD.X R62, R40.reuse, 0x1, R69.reuse, P0 ;  /* 0x00000001283e7824 */ /* 0x140fe200000e0645 */
[----:B------:R-:W-:Y:S01]  /*130f0*/  SHF.R.U64 R5, R9, 0x4, R12 ;  /* 0x0000000409057819 */ /* 0x000fe2000000120c */
[----:B------:R-:W-:Y:S01]  /*13100*/  IMAD.X R69, R40, 0x1, ~R69, P1 ;  /* 0x0000000128457824 */ /* 0x000fe200008e0e45 */
[----:B------:R-:W-:Y:S01]  /*13110*/  IADD3 R37, P3, R59, R4, RZ ;  /* 0x000000043b257210 */ /* 0x000fe20007f7e0ff */
[C-C-:B------:R-:W-:Y:S01]  /*13120*/  IMAD.X R9, R7.reuse, 0x1, R56.reuse, P4 ;  /* 0x0000000107097824 */ /* 0x140fe200020e0638 */
[----:B------:R-:W-:Y:S01]  /*13130*/  LEA R5, P0, R30, R5, 0x1c ;  /* 0x000000051e057211 */ /* 0x000fe2000780e0ff */
[----:B------:R-:W-:Y:S01]  /*13140*/  IMAD.X R7, R7, 0x1, ~R56, P5 ;  /* 0x0000000107077824 */ /* 0x000fe200028e0e38 */
[----:B------:R-:W-:Y:S01]  /*13150*/  LEA R29, P4, R53, R18, 0x1c ;  /* 0x00000012351d7211 */ /* 0x000fe2000788e0ff */
[----:B------:R-:W-:Y:S01]  /*13160*/  IMAD.X R61, R81, 0x1, R24, P3 ;  /* 0x00000001513d7824 */ /* 0x000fe200018e0618 */
[----:B------:R-:W-:-:S02]  /*13170*/  LEA.HI.X R41, P1, R12, R41, RZ, 0x1c, P0 ;  /* 0x000000290c297211 */ /* 0x000fc4000003e4ff */
[----:B------:R-:W-:Y:S02]  /*13180*/  SHF.L.U64.HI R30, R53, 0x1c, R50 ;  /* 0x0000001c351e7819 */ /* 0x000fe40000010232 */
[----:B------:R-:W-:Y:S02]  /*13190*/  SHF.R.U64 R6, R44, 0x4, R27 ;  /* 0x000000042c067819 */ /* 0x000fe4000000121b */
[----:B------:R-:W-:Y:S02]  /*131a0*/  IADD3 R59, P2, R59, -R4, RZ ;  /* 0x800000043b3b7210 */ /* 0x000fe40007f5e0ff */
[----:B------:R-:W-:Y:S02]  /*131b0*/  LEA.HI.X R44, P1, R65, RZ, RZ, 0x1c, P1 ;  /* 0x000000ff412c7211 */ /* 0x000fe4000083e4ff */
[C---:B------:R-:W-:Y:S01]  /*131c0*/  LEA R25, P5, R36.reuse, R21, 0x1c ;  /* 0x0000001524197211 */ /* 0x040fe200078ae0ff */
[----:B------:R-:W-:Y:S01]  /*131d0*/  IMAD.X R24, R81, 0x1, ~R24, P2 ;  /* 0x0000000151187824 */ /* 0x000fe200010e0e18 */
[----:B------:R-:W-:-:S02]  /*131e0*/  SHF.L.U64.HI R31, R36, 0x1c, R47 ;  /* 0x0000001c241f7819 */ /* 0x000fc4000001022f */
[----:B------:R-:W-:Y:S01]  /*131f0*/  LEA.HI.X R30, P4, R19, R30, RZ, 0x1c, P4 ;  /* 0x0000001e131e7211 */ /* 0x000fe2000209e4ff */
[----:B------:R-:W-:Y:S01]  /*13200*/  IMAD.X R19, RZ, RZ, RZ, P1 ;  /* 0x000000ffff137224 */ /* 0x000fe200008e06ff */
[----:B------:R-:W-:Y:S02]  /*13210*/  LEA.HI.X R31, P5, R34, R31, RZ, 0x1c, P5 ;  /* 0x0000001f221f7211 */ /* 0x000fe400028be4ff */
[----:B------:R-:W-:Y:S02]  /*13220*/  IADD3 R34, P1, RZ, -R44, RZ ;  /* 0x8000002cff227210 */ /* 0x000fe40007f3e0ff */
[----:B------:R-:W-:Y:S02]  /*13230*/  LEA R36, P2, R33, R13, 0x1c ;  /* 0x0000000d21247211 */ /* 0x000fe4000784e0ff */
[----:B------:R-:W-:Y:S01]  /*13240*/  SHF.R.U64 R4, R38, 0x4, R63 ;  /* 0x0000000426047819 */ /* 0x000fe2000000123f */
[----:B------:R-:W-:Y:S01]  /*13250*/  IMAD.X R44, R44, 0x1, ~R19, P1 ;  /* 0x000000012c2c7824 */ /* 0x000fe200008e0e13 */
[----:B------:R-:W-:-:S02]  /*13260*/  LEA R6, P3, R39, R6, 0x1c ;  /* 0x0000000627067211 */ /* 0x000fc4000786e0ff */
[----:B------:R-:W-:Y:S02]  /*13270*/  SHF.L.U64.HI R12, R39, 0x1c, R20 ;  /* 0x0000001c270c7819 */ /* 0x000fe40000010214 */
[----:B------:R-:W-:Y:S02]  /*13280*/  SHF.L.U64.HI R13, R33, 0x1c, R62 ;  /* 0x0000001c210d7819 */ /* 0x000fe4000001023e */
[----:B------:R-:W-:Y:S02]  /*13290*/  LEA.HI.X R18, P4, R50, RZ, RZ, 0x1c, P4 ;  /* 0x000000ff32127211 */ /* 0x000fe4000209e4ff */
[----:B------:R-:W-:Y:S02]  /*132a0*/  LEA.HI.X R50, P5, R47, RZ, RZ, 0x1c, P5 ;  /* 0x000000ff2f327211 */ /* 0x000fe400028be4ff */
[C---:B------:R-:W-:Y:S02]  /*132b0*/  LEA R4, P0, R45.reuse, R4, 0x1c ;  /* 0x000000042d047211 */ /* 0x040fe4000780e0ff */
[----:B------:R-:W-:Y:S01]  /*132c0*/  SHF.L.U64.HI R40, R45, 0x1c, R16 ;  /* 0x0000001c2d287819 */ /* 0x000fe20000010210 */
[----:B------:R-:W-:Y:S01]  /*132d0*/  IMAD.X R19, RZ, RZ, RZ, P5 ;  /* 0x000000ffff137224 */ /* 0x000fe200028e06ff */
[----:B------:R-:W-:-:S02]  /*132e0*/  LEA.HI.X R39, P3, R27, R12, RZ, 0x1c, P3 ;  /* 0x0000000c1b277211 */ /* 0x000fc4000187e4ff */
[----:B------:R-:W-:Y:S01]  /*132f0*/  LEA.HI.X R38, P2, R98, R13, RZ, 0x1c, P2 ;  /* 0x0000000d62267211 */ /* 0x000fe2000105e4ff */
[----:B------:R-:W-:Y:S01]  /*13300*/  IMAD.X R13, RZ, RZ, RZ, P4 ;  /* 0x000000ffff0d7224 */ /* 0x000fe200020e06ff */
[C---:B------:R-:W-:Y:S02]  /*13310*/  LEA R33, P1, R37.reuse, R22, 0x1c ;  /* 0x0000001625217211 */ /* 0x040fe4000782e0ff */
[----:B------:R-:W-:Y:S02]  /*13320*/  SHF.L.U64.HI R12, R37, 0x1c, R61 ;  /* 0x0000001c250c7819 */ /* 0x000fe4000001023d */
[----:B------:R-:W-:Y:S02]  /*13330*/  IADD3 R56, P4, RZ, -R18, RZ ;  /* 0x80000012ff387210 */ /* 0x000fe40007f9e0ff */
[----:B------:R-:W-:Y:S02]  /*13340*/  LEA.HI.X R40, P0, R63, R40, RZ, 0x1c, P0 ;  /* 0x000000283f287211 */ /* 0x000fe4000001e4ff */
[----:B------:R-:W-:-:S02]  /*13350*/  IADD3 R54, P5, RZ, -R50, RZ ;  /* 0x80000032ff367210 */ /* 0x000fc40007fbe0ff */
[----:B------:R-:W-:Y:S02]  /*13360*/  LEA.HI.X R37, P1, R55, R12, RZ, 0x1c, P1 ;  /* 0x0000000c37257211 */ /* 0x000fe4000083e4ff */
[----:B------:R-:W-:Y:S01]  /*13370*/  SHF.R.U64 R12, R35, 0x4, R64 ;  /* 0x00000004230c7819 */ /* 0x000fe20000001240 */
[----:B------:R-:W-:Y:S01]  /*13380*/  IMAD.X R35, R18, 0x1, ~R13, P4 ;  /* 0x0000000112237824 */ /* 0x000fe200020e0e0d */
[----:B------:R-:W-:Y:S01]  /*13390*/  LEA.HI.X R16, P4, R16, RZ, RZ, 0x1c, P0 ;  /* 0x000000ff10107211 */ /* 0x000fe2000009e4ff */
[----:B------:R-:W-:Y:S01]  /*133a0*/  IMAD.X R50, R50, 0x1, ~R19, P5 ;  /* 0x0000000132327824 */ /* 0x000fe200028e0e13 */
[----:B------:R-:W-:Y:S02]  /*133b0*/  SHF.R.U64 R13, R32, 0x4, R99 ;  /* 0x00000004200d7819 */ /* 0x000fe40000001263 */
[C---:B------:R-:W-:Y:S01]  /*133c0*/  LEA R32, P5, R26.reuse, R12, 0x1c ;  /* 0x0000000c1a207211 */ /* 0x040fe200078ae0ff */
[----:B------:R-:W-:Y:S01]  /*133d0*/  IMAD.X R45, RZ, RZ, RZ, P4 ;  /* 0x000000ffff2d7224 */ /* 0x000fe200020e06ff */
[----:B------:R-:W-:-:S02]  /*133e0*/  SHF.L.U64.HI R19, R26, 0x1c, R9 ;  /* 0x0000001c1a137819 */ /* 0x000fc40000010209 */
[----:B------:R-:W-:Y:S02]  /*133f0*/  LEA.HI.X R60, P3, R20, RZ, RZ, 0x1c, P3 ;  /* 0x000000ff143c7211 */ /* 0x000fe4000187e4ff */
[C---:B------:R-:W-:Y:S02]  /*13400*/  LEA R26, P6, R14.reuse, R13, 0x1c ;  /* 0x0000000d0e1a7211 */ /* 0x040fe400078ce0ff */
[----:B------:R-:W-:Y:S02]  /*13410*/  SHF.L.U64.HI R12, R14, 0x1c, R11 ;  /* 0x0000001c0e0c7819 */ /* 0x000fe4000001020b */
[----:B------:R-:W-:Y:S01]  /*13420*/  LEA.HI.X R14, P0, R64, R19, RZ, 0x1c, P5 ;  /* 0x00000013400e7211 */ /* 0x000fe2000281e4ff */
[----:B------:R-:W-:Y:S01]  /*13430*/  IMAD.X R19, RZ, RZ, RZ, P3 ;  /* 0x000000ffff137224 */ /* 0x000fe200018e06ff */
[----:B------:R-:W-:Y:S02]  /*13440*/  IADD3 R53, P4, RZ, -R16, RZ ;  /* 0x80000010ff357210 */ /* 0x000fe40007f9e0ff */
[----:B------:R-:W-:-:S02]  /*13450*/  IADD3 R47, P3, RZ, -R60, RZ ;  /* 0x8000003cff2f7210 */ /* 0x000fc40007f7e0ff */
[----:B------:R-:W-:Y:S01]  /*13460*/  SHF.R.U64 R13, R96, 0x4, R51 ;  /* 0x00000004600d7819 */ /* 0x000fe20000001233 */
[----:B------:R-:W-:Y:S01]  /*13470*/  IMAD.X R45, R16, 0x1, ~R45, P4 ;  /* 0x00000001102d7824 */ /* 0x000fe200020e0e2d */
[----:B------:R-:W-:Y:S01]  /*13480*/  SHF.R.U64 R22, R90, 0x4, R43 ;  /* 0x000000045a167819 */ /* 0x000fe2000000122b */
[----:B------:R-:W-:Y:S01]  /*13490*/  IMAD.X R60, R60, 0x1, ~R19, P3 ;  /* 0x000000013c3c7824 */ /* 0x000fe200018e0e13 */
[C---:B------:R-:W-:Y:S02]  /*134a0*/  LEA R16, P4, R10.reuse, R13, 0x1c ;  /* 0x0000000d0a107211 */ /* 0x040fe4000788e0ff */
[----:B------:R-:W-:Y:S02]  /*134b0*/  SHF.L.U64.HI R18, R10, 0x1c, R23 ;  /* 0x0000001c0a127819 */ /* 0x000fe40000010217 */
[C---:B------:R-:W-:Y:S02]  /*134c0*/  LEA R22, P5, R49.reuse, R22, 0x1c ;  /* 0x0000001631167211 */ /* 0x040fe400078ae0ff */
[----:B------:R-:W-:-:S02]  /*134d0*/  SHF.L.U64.HI R10, R49, 0x1c, R48 ;  /* 0x0000001c310a7819 */ /* 0x000fc40000010230 */
[----:B------:R-:W-:Y:S02]  /*134e0*/  LEA.HI.X R49, P3, R62, RZ, RZ, 0x1c, P2 ;  /* 0x000000ff3e317211 */ /* 0x000fe4000107e4ff */
[----:B------:R-:W-:Y:S02]  /*134f0*/  LEA.HI.X R61, P1, R61, RZ, RZ, 0x1c, P1 ;  /* 0x000000ff3d3d7211 */ /* 0x000fe4000083e4ff */
[----:B------:R-:W-:Y:S01]  /*13500*/  LEA.HI.X R20, P6, R99, R12, RZ, 0x1c, P6 ;  /* 0x0000000c63147211 */ /* 0x000fe200030de4ff */
[----:B------:R-:W-:Y:S01]  /*13510*/  IMAD.X R12, RZ, RZ, RZ, P3 ;  /* 0x000000ffff0c7224 */ /* 0x000fe200018e06ff */
[----:B------:R-:W-:Y:S01]  /*13520*/  LEA.HI.X R18, P4, R51, R18, RZ, 0x1c, P4 ;  /* 0x0000001233127211 */ /* 0x000fe2000209e4ff */
[----:B------:R-:W-:Y:S01]  /*13530*/  IMAD.X R62, RZ, RZ, RZ, P1 ;  /* 0x000000ffff3e7224 */ /* 0x000fe200008e06ff */
[----:B------:R-:W-:Y:S02]  /*13540*/  IADD3 R51, P3, RZ, -R49, RZ ;  /* 0x80000031ff337210 */ /* 0x000fe40007f7e0ff */
[----:B------:R-:W-:-:S02]  /*13550*/  IADD3 R64, P1, RZ, -R61, RZ ;  /* 0x8000003dff407210 */ /* 0x000fc40007f3e0ff */
[----:B------:R-:W-:Y:S01]  /*13560*/  LEA.HI.X R21, P2, R43, R10, RZ, 0x1c, P5 ;  /* 0x0000000a2b157211 */ /* 0x000fe2000285e4ff */
[----:B------:R-:W-:Y:S01]  /*13570*/  IMAD.X R49, R49, 0x1, ~R12, P3 ;  /* 0x0000000131317824 */ /* 0x000fe200018e0e0c */
[----:B------:R-:W-:Y:S01]  /*13580*/  SHF.R.U64 R10, R91, 0x4, R52 ;  /* 0x000000045b0a7819 */ /* 0x000fe20000001234 */
[----:B------:R-:W-:Y:S01]  /*13590*/  IMAD.X R62, R61, 0x1, ~R62, P1 ;  /* 0x000000013d3e7824 */ /* 0x000fe200008e0e3e */
[----:B------:R-:W-:Y:S02]  /*135a0*/  SHF.R.U64 R12, R42, 0x4, R97 ;  /* 0x000000042a0c7819 */ /* 0x000fe40000001261 */
[C---:B------:R-:W-:Y:S02]  /*135b0*/  LEA R19, P1, R17.reuse, R10, 0x1c ;  /* 0x0000000a11137211 */ /* 0x040fe4000782e0ff */
[----:B------:R-:W-:Y:S02]  /*135c0*/  SHF.L.U64.HI R17, R17, 0x1c, R46 ;  /* 0x0000001c11117819 */ /* 0x000fe4000001022e */
[----:B------:R-:W-:-:S02]  /*135d0*/  LEA R12, P3, R15, R12, 0x1c ;  /* 0x0000000c0f0c7211 */ /* 0x000fc4000786e0ff */
[----:B------:R-:W-:Y:S02]  /*135e0*/  SHF.L.U64.HI R10, R15, 0x1c, R28 ;  /* 0x0000001c0f0a7819 */ /* 0x000fe4000001021c */
[----:B------:R-:W-:Y:S02]  /*135f0*/  LEA.HI.X R9, P5, R9, RZ, RZ, 0x1c, P0 ;  /* 0x000000ff09097211 */ /* 0x000fe400000be4ff */
[----:B------:R-:W-:Y:S02]  /*13600*/  SHF.R.U64 R15, R94, 0x4, R57 ;  /* 0x000000045e0f7819 */ /* 0x000fe40000001239 */
[----:B------:R-:W-:Y:S01]  /*13610*/  LEA.HI.X R17, P1, R52, R17, RZ, 0x1c, P1 ;  /* 0x0000001134117211 */ /* 0x000fe2000083e4ff */
[----:B------:R-:W-:Y:S01]  /*13620*/  IMAD.X R52, RZ, RZ, RZ, P5 ;  /* 0x000000ffff347224 */ /* 0x000fe200028e06ff */
[----:B------:R-:W-:Y:S02]  /*13630*/  LEA.HI.X R13, P0, R97, R10, RZ, 0x1c, P3 ;  /* 0x0000000a610d7211 */ /* 0x000fe4000181e4ff */
[----:B------:R-:W-:-:S02]  /*13640*/  LEA R10, P3, R68, R15, 0x1c ;  /* 0x0000000f440a7211 */ /* 0x000fc4000786e0ff */
[----:B------:R-:W-:Y:S02]  /*13650*/  SHF.L.U64.HI R68, R68, 0x1c, R69 ;  /* 0x0000001c44447819 */ /* 0x000fe40000010245 */
[----:B------:R-:W-:Y:S02]  /*13660*/  IADD3 R61, P5, RZ, -R9, RZ ;  /* 0x80000009ff3d7210 */ /* 0x000fe40007fbe0ff */
[----:B------:R-:W-:Y:S02]  /*13670*/  SHF.R.U64 R42, R93, 0x4, R100 ;  /* 0x000000045d2a7819 */ /* 0x000fe40000001264 */
[----:B------:R-:W-:Y:S02]  /*13680*/  LEA.HI.X R65, P6, R11, RZ, RZ, 0x1c, P6 ;  /* 0x000000ff0b417211 */ /* 0x000fe400030de4ff */
[----:B------:R-:W-:Y:S01]  /*13690*/  LEA.HI.X R15, P3, R57, R68, RZ, 0x1c, P3 ;  /* 0x00000044390f7211 */ /* 0x000fe2000187e4ff */
[----:B------:R-:W-:Y:S01]  /*136a0*/  IMAD.X R57, R9, 0x1, ~R52, P5 ;  /* 0x0000000109397824 */ /* 0x000fe200028e0e34 */
[----:B------:R-:W-:Y:S01]  /*136b0*/  LEA R9, P5, R59, R42, 0x1c ;  /* 0x0000002a3b097211 */ /* 0x000fe200078ae0ff */
[----:B------:R-:W-:Y:S01]  /*136c0*/  IMAD.X R42, RZ, RZ, RZ, P6 ;  /* 0x000000ffff2a7224 */ /* 0x000fe200030e06ff */
[----:B------:R-:W-:-:S02]  /*136d0*/  IADD3 R63, P6, RZ, -R65, RZ ;  /* 0x80000041ff3f7210 */ /* 0x000fc40007fde0ff */
[----:B------:R-:W-:Y:S02]  /*136e0*/  SHF.R.U64 R27, R58, 0x4, R95 ;  /* 0x000000043a1b7819 */ /* 0x000fe4000000125f */
[----:B------:R-:W-:Y:S01]  /*136f0*/  LEA.HI.X R67, P4, R23, RZ, RZ, 0x1c, P4 ;  /* 0x000000ff17437211 */ /* 0x000fe2000209e4ff */
[----:B------:R-:W-:Y:S01]  /*13700*/  IMAD.X R65, R65, 0x1, ~R42, P6 ;  /* 0x0000000141417824 */ /* 0x000fe200030e0e2a */
[----:B------:R-:W-:Y:S02]  /*13710*/  LEA R23, P6, R66, R27, 0x1c ;  /* 0x0000001b42177211 */ /* 0x000fe400078ce0ff */
[----:B------:R-:W-:Y:S01]  /*13720*/  LEA.HI.X R58, P1, R46, RZ, RZ, 0x1c, P1 ;  /* 0x000000ff2e3a7211 */ /* 0x000fe2000083e4ff */
[----:B------:R-:W-:Y:S01]  /*13730*/  IMAD.X R42, RZ, RZ, RZ, P4 ;  /* 0x000000ffff2a7224 */ /* 0x000fe200020e06ff */
[----:B------:R-:W-:Y:S02]  /*13740*/  SHF.L.U64.HI R66, R66, 0x1c, R7 ;  /* 0x0000001c42427819 */ /* 0x000fe40000010207 */
[----:B------:R-:W-:Y:S01]  /*13750*/  LEA.HI.X R48, P2, R48, RZ, RZ, 0x1c, P2 ;  /* 0x000000ff30307211 */ /* 0x000fe2000105e4ff */
[----:B------:R-:W-:Y:S01]  /*13760*/  IMAD.X R43, RZ, RZ, RZ, P1 ;  /* 0x000000ffff2b7224 */ /* 0x000fe200008e06ff */
[----:B------:R-:W-:-:S02]  /*13770*/  LEA.HI.X R28, P0, R28, RZ, RZ, 0x1c, P0 ;  /* 0x000000ff1c1c7211 */ /* 0x000fc4000001e4ff */
[----:B------:R-:W-:Y:S01]  /*13780*/  LEA.HI.X R27, P6, R95, R66, RZ, 0x1c, P6 ;  /* 0x000000425f1b7211 */ /* 0x000fe200030de4ff */
[----:B------:R-:W-:Y:S01]  /*13790*/  IMAD.X R55, RZ, RZ, RZ, P2 ;  /* 0x000000ffff377224 */ /* 0x000fe200010e06ff */
[----:B------:R-:W-:Y:S02]  /*137a0*/  IADD3 R66, P1, RZ, -R58, RZ ;  /* 0x8000003aff427210 */ /* 0x000fe40007f3e0ff */
[----:B------:R-:W-:Y:S01]  /*137b0*/  LEA.HI.X R46, P3, R69, RZ, RZ, 0x1c, P3 ;  /* 0x000000ff452e7211 */ /* 0x000fe2000187e4ff */
[----:B------:R-:W-:Y:S01]  /*137c0*/  IMAD.X R69, RZ, RZ, RZ, P0 ;  /* 0x000000ffff457224 */ /* 0x000fe200000e06ff */
[----:B------:R-:W-:Y:S01]  /*137d0*/  SHF.L.U64.HI R11, R59, 0x1c, R24 ;  /* 0x0000001c3b0b7819 */ /* 0x000fe20000010218 */
[----:B------:R-:W-:Y:S01]  /*137e0*/  IMAD.X R58, R58, 0x1, ~R43, P1 ;  /* 0x000000013a3a7824 */ /* 0x000fe200008e0e2b */
[----:B------:R-:W-:Y:S01]  /*137f0*/  IADD3 R73, P2, RZ, -R48, RZ ;  /* 0x80000030ff497210 */ /* 0x000fe20007f5e0ff */
[----:B------:R-:W-:Y:S01]  /*13800*/  IMAD.X R43, RZ, RZ, RZ, P3 ;  /* 0x000000ffff2b7224 */ /* 0x000fe200018e06ff */
[----:B------:R-:W-:-:S02]  /*13810*/  IADD3 RZ, P0, R34, R5, RZ ;  /* 0x0000000522ff7210 */ /* 0x000fc40007f1e0ff */
[----:B------:R-:W-:Y:S01]  /*13820*/  IADD3 R71, P4, RZ, -R67, RZ ;  /* 0x80000043ff477210 */ /* 0x000fe20007f9e0ff */
[----:B------:R-:W-:Y:S01]  /*13830*/  IMAD.X R68, R48, 0x1, ~R55, P2 ;  /* 0x0000000130447824 */ /* 0x000fe200010e0e37 */
[----:B------:R-:W-:Y:S02]  /*13840*/  IADD3 R59, P1, RZ, -R28, RZ ;  /* 0x8000001cff3b7210 */ /* 0x000fe40007f3e0ff */
[----:B------:R-:W-:Y:S01]  /*13850*/  LEA.HI.X R11, P5, R100, R11, RZ, 0x1c, P5 ;  /* 0x0000000b640b7211 */ /* 0x000fe200028be4ff */
[----:B------:R-:W-:Y:S01]  /*13860*/  IMAD.X R67, R67, 0x1, ~R42, P4 ;  /* 0x0000000143437824 */ /* 0x000fe200020e0e2a */
[----:B------:R-:W-:Y:S01]  /*13870*/  IADD3.X RZ, P0, R44, R41, RZ, P0, !PT ;  /* 0x000000292cff7210 */ /* 0x000fe2000071e4ff */
[----:B------:R-:W-:Y:S01]  /*13880*/  IMAD.X R52, R28, 0x1, ~R69, P1 ;  /* 0x000000011c347824 */ /* 0x000fe200008e0e45 */
[----:B------:R-:W-:Y:S02]  /*13890*/  IADD3 R55, P2, RZ, -R46, RZ ;  /* 0x8000002eff377210 */ /* 0x000fe40007f5e0ff */
[----:B------:R-:W-:Y:S01]  /*138a0*/  LEA.HI.X R42, P5, R24, RZ, RZ, 0x1c, P5 ;  /* 0x000000ff182a7211 */ /* 0x000fe200028be4ff */
[----:B------:R-:W-:Y:S01]  /*138b0*/  IMAD.X R69, RZ, RZ, RZ, P0 ;  /* 0x000000ffff457224 */ /* 0x000fe200000e06ff */
[----:B------:R-:W-:Y:S01]  /*138c0*/  LEA.HI.X R7, P6, R7, RZ, RZ, 0x1c, P6 ;  /* 0x000000ff07077211 */ /* 0x000fe200030de4ff */
[----:B------:R-:W-:Y:S01]  /*138d0*/  IMAD.X R46, R46, 0x1, ~R43, P2 ;  /* 0x000000012e2e7824 */ /* 0x000fe200010e0e2b */
[----:B------:R-:W-:Y:S01]  /*138e0*/  IADD3 RZ, P1, R56, R29, RZ ;  /* 0x0000001d38ff7210 */ /* 0x000fe20007f3e0ff */
[----:B------:R-:W-:Y:S01]  /*138f0*/  IMAD.X R43, RZ, RZ, RZ, P5 ;  /* 0x000000ffff2b7224 */ /* 0x000fe200028e06ff */
[----:B------:R-:W-:Y:S01]  /*13900*/  IADD3 R48, P0, RZ, -R42, RZ ;  /* 0x8000002aff307210 */ /* 0x000fe20007f1e0ff */
[----:B------:R-:W-:Y:S01]  /*13910*/  IMAD.X R28, RZ, RZ, RZ, P6 ;  /* 0x000000ffff1c7224 */ /* 0x000fe200030e06ff */
[----:B------:R-:W-:Y:S01]  /*13920*/  IADD3 R24, P2, RZ, -R7, RZ ;  /* 0x80000007ff187210 */ /* 0x000fe20007f5e0ff */
[----:B------:R-:W-:Y:S01]  /*13930*/  IMAD.MOV R69, RZ, RZ, -R69 ;  /* 0x000000ffff457224 */ /* 0x000fe200078e0a45 */
[----:B------:R-:W-:Y:S01]  /*13940*/  IADD3.X RZ, P1, R35, R30, RZ, P1, !PT ;  /* 0x0000001e23ff7210 */ /* 0x000fe20000f3e4ff */
[----:B------:R-:W-:Y:S01]  /*13950*/  IMAD.X R42, R42, 0x1, ~R43, P0 ;  /* 0x000000012a2a7824 */ /* 0x000fe200000e0e2b */
[----:B------:R-:W-:Y:S01]  /*13960*/  IADD3 RZ, P3, R54, R25, RZ ;  /* 0x0000001936ff7210 */ /* 0x000fe20007f7e0ff */
[----:B------:R-:W-:Y:S01]  /*13970*/  IMAD.X R28, R7, 0x1, ~R28, P2 ;  /* 0x00000001071c7824 */ /* 0x000fe200010e0e1c */
[----:B------:R-:W-:Y:S01]  /*13980*/  IADD3 R43, P6, P2, R69, R34, R5 ;  /* 0x00000022452b7210 */ /* 0x000fe20007ade005 */
[----:B------:R-:W-:Y:S01]  /*13990*/  IMAD.X R5, RZ, RZ, RZ, P1 ;  /* 0x000000ffff057224 */ /* 0x000fe200008e06ff */
[----:B------:R-:W-:-:S02]  /*139a0*/  IADD3 RZ, P4, R53, R4, RZ ;  /* 0x0000000435ff7210 */ /* 0x000fc40007f9e0ff */
[----:B------:R-:W-:Y:S01]  /*139b0*/  IADD3 RZ, P0, R47, R6, RZ ;  /* 0x000000062fff7210 */ /* 0x000fe20007f1e0ff */
[----:B------:R-:W-:Y:S01]  /*139c0*/  IMAD.MOV R7, RZ, RZ, -R5 ;  /* 0x000000ffff077224 */ /* 0x000fe200078e0a05 */
[----:B------:R-:W-:Y:S02]  /*139d0*/  IADD3.X RZ, P3, R50, R31, RZ, P3, !PT ;  /* 0x0000001f32ff7210 */ /* 0x000fe40001f7e4ff */
[----:B------:R-:W-:Y:S02]  /*139e0*/  IADD3.X RZ, P4, R45, R40, RZ, P4, !PT ;  /* 0x000000282dff7210 */ /* 0x000fe4000279e4ff */
[----:B------:R-:W-:Y:S01]  /*139f0*/  IADD3.X RZ, P0, R60, R39, RZ, P0, !PT ;  /* 0x000000273cff7210 */ /* 0x000fe2000071e4ff */
[----:B------:R-:W-:Y:S01]  /*13a00*/  IMAD.X R5, RZ, RZ, RZ, P3 ;  /* 0x000000ffff057224 */ /* 0x000fe200018e06ff */
[----:B------:R-:W-:Y:S01]  /*13a10*/  IADD3 RZ, P1, R51, R36, RZ ;  /* 0x0000002433ff7210 */ /* 0x000fe20007f3e0ff */
[----:B------:R-:W-:Y:S01]  /*13a20*/  IMAD.X R34, RZ, RZ, RZ, P4 ;  /* 0x000000ffff227224 */ /* 0x000fe200020e06ff */
[----:B------:R-:W-:Y:S01]  /*13a30*/  IADD3 R29, P3, P4, R7, R56, R29 ;  /* 0x00000038071d7210 */ /* 0x000fe20007c7e01d */
[----:B------:R-:W-:Y:S01]  /*13a40*/  IMAD.X R7, RZ, RZ, RZ, P0 ;  /* 0x000000ffff077224 */ /* 0x000fe200000e06ff */
[----:B------:R-:W-:Y:S01]  /*13a50*/  IADD3.X RZ, P1, R49, R38, RZ, P1, !PT ;  /* 0x0000002631ff7210 */ /* 0x000fe20000f3e4ff */
[----:B------:R-:W-:Y:S01]  /*13a60*/  IMAD.MOV R56, RZ, RZ, -R5 ;  /* 0x000000ffff387224 */ /* 0x000fe200078e0a05 */
[----:B------:R-:W-:Y:S01]  /*13a70*/  IADD3.X R30, RZ, R35, R30, P3, P4 ;  /* 0x00000023ff1e7210 */ /* 0x000fe20001fe841e */
[----:B------:R-:W-:Y:S01]  /*13a80*/  IMAD.MOV R7, RZ, RZ, -R7 ;  /* 0x000000ffff077224 */ /* 0x000fe200078e0a07 */
[----:B------:R-:W-:Y:S01]  /*13a90*/  IADD3.X R41, RZ, R44, R41, P6, P2 ;  /* 0x0000002cff297210 */ /* 0x000fe200037e4429 */
[----:B------:R-:W-:Y:S01]  /*13aa0*/  IMAD.X R5, RZ, RZ, RZ, P1 ;  /* 0x000000ffff057224 */ /* 0x000fe200008e06ff */
[----:B------:R-:W-:Y:S01]  /*13ab0*/  IADD3 R25, P1, P5, R56, R54, R25 ;  /* 0x0000003638197210 */ /* 0x000fe20007d3e019 */
[----:B------:R-:W-:Y:S01]  /*13ac0*/  IMAD.MOV R34, RZ, RZ, -R34 ;  /* 0x000000ffff227224 */ /* 0x000fe200078e0a22 */
[----:B------:R-:W-:Y:S01]  /*13ad0*/  IADD3 R35, P3, P4, R7, R47, R6 ;  /* 0x0000002f07237210 */ /* 0x000fe20007c7e006 */
[----:B------:R-:W-:Y:S01]  /*13ae0*/  IMAD.MOV R5, RZ, RZ, -R5 ;  /* 0x000000ffff057224 */ /* 0x000fe200078e0a05 */
[----:B------:R-:W-:-:S02]  /*13af0*/  IADD3.X R31, RZ, R50, R31, P1, P5 ;  /* 0x00000032ff1f7210 */ /* 0x000fc40000fea41f */
[----:B------:R-:W-:Y:S02]  /*13b00*/  IADD3 R34, P0, P2, R34, R53, R4 ;  /* 0x0000003522227210 */ /* 0x000fe40007a1e004 */
[----:B------:R-:W-:Y:S02]  /*13b10*/  IADD3 RZ, P5, R64, R33, RZ ;  /* 0x0000002140ff7210 */ /* 0x000fe40007fbe0ff */
[----:B------:R-:W-:Y:S02]  /*13b20*/  IADD3.X R39, RZ, R60, R39, P3, P4 ;  /* 0x0000003cff277210 */ /* 0x000fe40001fe8427 */
[----:B------:R-:W-:Y:S02]  /*13b30*/  IADD3 RZ, P4, R63, R26, RZ ;  /* 0x0000001a3fff7210 */ /* 0x000fe40007f9e0ff */
[----:B------:R-:W-:Y:S02]  /*13b40*/  IADD3 R36, P1, P6, R5, R51, R36 ;  /* 0x0000003305247210 */ /* 0x000fe40007e3e024 */
[----:B------:R-:W-:Y:S01]  /*13b50*/  IADD3.X R40, RZ, R45, R40, P0, P2 ;  /* 0x0000002dff287210 */ /* 0x000fe200007e4428 */
[----:B------:R-:W0:Y:S01]  /*13b60*/  LDC.64 R4, c[0x3][R0] ;  /* 0x00c0000000047b82 */ /* 0x000e220000000a00 */
[----:B------:R-:W-:-:S02]  /*13b70*/  IADD3.X RZ, P2, R62, R37, RZ, P5, !PT ;  /* 0x000000253eff7210 */ /* 0x000fc40002f5e4ff */
[----:B------:R-:W-:Y:S02]  /*13b80*/  IADD3.X RZ, P4, R65, R20, RZ, P4, !PT ;  /* 0x0000001441ff7210 */ /* 0x000fe4000279e4ff */
[----:B------:R-:W-:Y:S01]  /*13b90*/  IADD3 RZ, P3, R61, R32, RZ ;  /* 0x000000203dff7210 */ /* 0x000fe20007f7e0ff */
[----:B------:R-:W-:Y:S01]  /*13ba0*/  IMAD.X R6, RZ, RZ, RZ, P2 ;  /* 0x000000ffff067224 */ /* 0x000fe200010e06ff */
[----:B------:R-:W-:Y:S01]  /*13bb0*/  IADD3 RZ, P0, R71, R16, RZ ;  /* 0x0000001047ff7210 */ /* 0x000fe20007f1e0ff */
[----:B------:R-:W-:Y:S01]  /*13bc0*/  IMAD.X R44, RZ, RZ, RZ, P4 ;  /* 0x000000ffff2c7224 */ /* 0x000fe200020e06ff */
[----:B------:R-:W-:Y:S01]  /*13bd0*/  IADD3.X RZ, P3, R57, R14, RZ, P3, !PT ;  /* 0x0000000e39ff7210 */ /* 0x000fe20001f7e4ff */
[----:B------:R-:W-:Y:S01]  /*13be0*/  IMAD.MOV R7, RZ, RZ, -R6 ;  /* 0x000000ffff077224 */ /* 0x000fe200078e0a06 */
[----:B------:R-:W-:Y:S01]  /*13bf0*/  IADD3.X RZ, P0, R67, R18, RZ, P0, !PT ;  /* 0x0000001243ff7210 */ /* 0x000fe2000071e4ff */
[----:B------:R-:W-:Y:S01]  /*13c00*/  IMAD.MOV R44, RZ, RZ, -R44 ;  /* 0x000000ffff2c7224 */ /* 0x000fe200078e0a2c */
        /* <DEDUP_REMOVED lines=8> */
[----:B------:R-:W-:Y:S01]  /*13c90*/  IADD3 R26, P0, P1, R44, R63, R26 ;  /* 0x0000003f2c1a7210 */ /* 0x000fe2000791e01a */
[----:B------:R-:W-:Y:S01]  /*13ca0*/  IMAD.X R6, RZ, RZ, RZ, P2 ;  /* 0x000000ffff067224 */ /* 0x000fe200010e06ff */
[----:B------:R-:W-:Y:S01]  /*13cb0*/  IADD3 R32, P2, P5, R45, R61, R32 ;  /* 0x0000003d2d207210 */ /* 0x000fe20007d5e020 */
[----:B0-----:R-:W-:Y:S01]  /*13cc0*/  IMAD.WIDE.U32 R44, R5, 0x1, RZ ;  /* 0x00000001052c7825 */ /* 0x001fe200078e00ff */
[----:B------:R-:W-:-:S02]  /*13cd0*/  IADD3.X R20, RZ, R65, R20, P0, P1 ;  /* 0x00000041ff147210 */ /* 0x000fc400007e2414 */
[----:B------:R-:W-:Y:S01]  /*13ce0*/  IADD3 RZ, P0, R66, R19, RZ ;  /* 0x0000001342ff7210 */ /* 0x000fe20007f1e0ff */
[----:B------:R-:W-:Y:S01]  /*13cf0*/  IMAD.MOV R6, RZ, RZ, -R6 ;  /* 0x000000ffff067224 */ /* 0x000fe200078e0a06 */
[----:B------:R-:W-:Y:S01]  /*13d00*/  IADD3.X R37, RZ, R62, R37, P3, P4 ;  /* 0x0000003eff257210 */ /* 0x000fe20001fe8425 */
[----:B------:R-:W-:Y:S01]  /*13d10*/  IMAD.WIDE.U32 R50, R4, 0x1, RZ ;  /* 0x0000000104327825 */ /* 0x000fe200078e00ff */
[----:B------:R-:W-:Y:S02]  /*13d20*/  IADD3 R16, P3, P4, R7, R71, R16 ;  /* 0x0000004707107210 */ /* 0x000fe40007c7e010 */
[----:B------:R-:W-:Y:S02]  /*13d30*/  IADD3.X RZ, P0, R58, R17, RZ, P0, !PT ;  /* 0x000000113aff7210 */ /* 0x000fe4000071e4ff */
[----:B------:R-:W-:Y:S02]  /*13d40*/  IADD3.X R14, RZ, R57, R14, P2, P5 ;  /* 0x00000039ff0e7210 */ /* 0x000fe400017ea40e */
[----:B------:R-:W-:Y:S01]  /*13d50*/  IADD3 R22, P2, P5, R6, R73, R22 ;  /* 0x0000004906167210 */ /* 0x000fe20007d5e016 */
[----:B------:R-:W-:Y:S01]  /*13d60*/  IMAD.X R49, RZ, RZ, RZ, P0 ;  /* 0x000000ffff317224 */ /* 0x000fe200000e06ff */
[----:B------:R-:W-:Y:S01]  /*13d70*/  IADD3.X R18, RZ, R67, R18, P3, P4 ;  /* 0x00000043ff127210 */ /* 0x000fe20001fe8412 */
[----:B------:R-:W0:Y:S01]  /*13d80*/  LDC.64 R6, c[0x3][R0+0x8] ;  /* 0x00c0020000067b82 */ /* 0x000e220000000a00 */
[----:B------:R-:W-:Y:S01]  /*13d90*/  IMAD.WIDE.U32 R44, P3, R4, -0x2, R44 ;  /* 0xfffffffe042c7825 */ /* 0x000fe2000786002c */
[----:B------:R-:W-:-:S02]  /*13da0*/  IADD3 RZ, P1, R55, R10, RZ ;  /* 0x0000000a37ff7210 */ /* 0x000fc40007f3e0ff */
[----:B------:R-:W-:Y:S01]  /*13db0*/  IADD3 RZ, P4, R59, R12, RZ ;  /* 0x0000000c3bff7210 */ /* 0x000fe20007f9e0ff */
[----:B------:R-:W-:Y:S01]  /*13dc0*/  IMAD.MOV R54, RZ, RZ, -R49 ;  /* 0x000000ffff367224 */ /* 0x000fe200078e0a31 */
[----:B------:R-:W-:Y:S02]  /*13dd0*/  IADD3.X RZ, P6, R46, R15, RZ, P1, !PT ;  /* 0x0000000f2eff7210 */ /* 0x000fe40000fde4ff */
[----:B------:R-:W-:Y:S02]  /*13de0*/  IADD3.X RZ, P4, R52, R13, RZ, P4, !PT ;  /* 0x0000000d34ff7210 */ /* 0x000fe4000279e4ff */
[----:B------:R-:W-:Y:S02]  /*13df0*/  IADD3 R47, P0, RZ, R50, RZ ;  /* 0x00000032ff2f7210 */ /* 0x000fe40007f1e0ff */
[----:B------:R-:W-:Y:S01]  /*13e00*/  IADD3 R49, P1, R51, R44, RZ ;  /* 0x0000002c33317210 */ /* 0x000fe20007f3e0ff */
[----:B------:R-:W-:Y:S01]  /*13e10*/  IMAD.X R53, RZ, RZ, RZ, P4 ;  /* 0x000000ffff357224 */ /* 0x000fe200020e06ff */
[----:B------:R-:W-:Y:S01]  /*13e20*/  IADD3.X R21, RZ, R68, R21, P2, P5 ;  /* 0x00000044ff157210 */ /* 0x000fe200017ea415 */
[----:B------:R-:W-:Y:S01]  /*13e30*/  IMAD.X R44, RZ, RZ, RZ, P6 ;  /* 0x000000ffff2c7224 */ /* 0x000fe200030e06ff */
[----:B------:R-:W-:Y:S01]  /*13e40*/  IADD3 R19, P6, P4, R54, R66, R19 ;  /* 0x0000004236137210 */ /* 0x000fe20007cde013 */
[----:B------:R-:W-:Y:S01]  /*13e50*/  IMAD.X R4, R4, 0x1, R49, P0 ;  /* 0x0000000104047824 */ /* 0x000fe200000e0631 */
[----:B------:R-:W-:Y:S01]  /*13e60*/  ISETP.LT.U32.AND P0, PT, R47, R50, PT ;  /* 0x000000322f00720c */ /* 0x000fe20003f01070 */
[----:B------:R-:W-:Y:S01]  /*13e70*/  IMAD.MOV R53, RZ, RZ, -R53 ;  /* 0x000000ffff357224 */ /* 0x000fe200078e0a35 */
[----:B------:R-:W-:Y:S01]  /*13e80*/  IADD3.X R17, RZ, R58, R17, P6, P4 ;  /* 0x0000003aff117210 */ /* 0x000fe200037e8411 */
[----:B------:R-:W-:Y:S01]  /*13e90*/  IMAD.MOV R44, RZ, RZ, -R44 ;  /* 0x000000ffff2c7224 */ /* 0x000fe200078e0a2c */
[----:B------:R-:W-:Y:S01]  /*13ea0*/  ISETP.LT.U32.AND.EX P0, PT, R4, R49, PT, P0 ;  /* 0x000000310400720c */ /* 0x000fe20003f01100 */
[----:B------:R-:W-:Y:S01]  /*13eb0*/  IMAD.X R51, RZ, RZ, RZ, P3 ;  /* 0x000000ffff337224 */ /* 0x000fe200018e06ff */
[----:B------:R-:W-:Y:S01]  /*13ec0*/  IADD3 RZ, P6, R48, R9, RZ ;  /* 0x0000000930ff7210 */ /* 0x000fe20007fde0ff */
[----:B------:R-:W-:Y:S01]  /*13ed0*/  IMAD.MOV.U32 R50, RZ, RZ, R45 ;  /* 0x000000ffff327224 */ /* 0x000fe200078e002d */
[----:B------:R-:W-:-:S02]  /*13ee0*/  IADD3 R12, P2, P5, R53, R59, R12 ;  /* 0x0000003b350c7210 */ /* 0x000fc40007d5e00c */
[----:B------:R-:W-:Y:S02]  /*13ef0*/  SEL R49, RZ, 0x1, !P0 ;  /* 0x00000001ff317807 */ /* 0x000fe40004000000 */
[----:B------:R-:W-:Y:S02]  /*13f00*/  IADD3.X RZ, P0, R42, R11, RZ, P6, !PT ;  /* 0x0000000b2aff7210 */ /* 0x000fe4000371e4ff */
[----:B------:R-:W-:Y:S01]  /*13f10*/  IADD3 R10, P3, P4, R44, R55, R10 ;  /* 0x000000372c0a7210 */ /* 0x000fe20007c7e00a */
[----:B------:R-:W-:Y:S01]  /*13f20*/  IMAD.WIDE.U32.X R44, R5, -0x2, R50, P1 ;  /* 0xfffffffe052c7825 */ /* 0x000fe200008e0432 */
[--C-:B------:R-:W-:Y:S02]  /*13f30*/  IADD3 R49, P1, P6, -R49, R47, -R4.reuse ;  /* 0x0000002f31317210 */ /* 0x100fe40007e3e904 */
[----:B------:R-:W-:Y:S01]  /*13f40*/  IADD3.X R13, RZ, R52, R13, P2, P5 ;  /* 0x00000034ff0d7210 */ /* 0x000fe200017ea40d */
[----:B0-----:R-:W-:Y:S01]  /*13f50*/  IMAD.WIDE.U32 R52, R7, 0x1, RZ ;  /* 0x0000000107347825 */ /* 0x001fe200078e00ff */
[----:B------:R-:W-:-:S02]  /*13f60*/  IADD3.X R57, R8, -0x1, R4, P1, P6 ;  /* 0xffffffff08397810 */ /* 0x000fc40000fec404 */
[----:B------:R-:W-:Y:S01]  /*13f70*/  ISETP.LT.U32.AND P5, PT, R44, R49, PT ;  /* 0x000000312c00720c */ /* 0x000fe20003fa1070 */
[----:B------:R-:W-:Y:S01]  /*13f80*/  IMAD.X R47, RZ, RZ, RZ, P0 ;  /* 0x000000ffff2f7224 */ /* 0x000fe200000e06ff */
[----:B------:R-:W0:Y:S01]  /*13f90*/  LDC.64 R4, c[0x3][R0+0x10] ;  /* 0x00c0040000047b82 */ /* 0x000e220000000a00 */
[C---:B------:R-:W-:Y:S01]  /*13fa0*/  IMAD.WIDE.U32 R50, R6.reuse, 0x1, RZ ;  /* 0x0000000106327825 */ /* 0x040fe200078e00ff */
[----:B------:R-:W-:Y:S02]  /*13fb0*/  ISETP.LT.U32.AND.EX P5, PT, R45, R57, PT, P5 ;  /* 0x000000392d00720c */ /* 0x000fe40003fa1150 */
[----:B------:R-:W-:Y:S01]  /*13fc0*/  IADD3.X R15, RZ, R46, R15, P3, P4 ;  /* 0x0000002eff0f7210 */ /* 0x000fe20001fe840f */
[----:B------:R-:W-:Y:S02]  /*13fd0*/  IMAD.MOV R47, RZ, RZ, -R47 ;  /* 0x000000ffff2f7224 */ /* 0x000fe400078e0a2f */
[----:B------:R-:W-:-:S03]  /*13fe0*/  IMAD.WIDE.U32 R52, P0, R6, -0x2, R52 ;  /* 0xfffffffe06347825 */ /* 0x000fc60007800034 */
[----:B------:R-:W-:Y:S02]  /*13ff0*/  IADD3 R9, P1, P2, R47, R48, R9 ;  /* 0x000000302f097210 */ /* 0x000fe40007a3e009 */
[----:B------:R-:W-:Y:S02]  /*14000*/  SEL R47, RZ, 0x1, !P5 ;  /* 0x00000001ff2f7807 */ /* 0x000fe40006800000 */
[----:B------:R-:W-:Y:S02]  /*14010*/  IADD3 R48, P3, RZ, R50, RZ ;  /* 0x00000032ff307210 */ /* 0x000fe40007f7e0ff */
[----:B------:R-:W-:Y:S02]  /*14020*/  IADD3 R46, P4, R51, R52, RZ ;  /* 0x00000034332e7210 */ /* 0x000fe40007f9e0ff */
[----:B------:R-:W-:Y:S02]  /*14030*/  SEL R51, RZ, 0xffffffff, !P5 ;  /* 0xffffffffff337807 */ /* 0x000fe40006800000 */
[----:B------:R-:W-:Y:S01]  /*14040*/  IADD3 R44, P5, P6, R47, R44, -R49 ;  /* 0x0000002c2f2c7210 */ /* 0x000fe20007ebe831 */
[----:B------:R-:W-:Y:S01]  /*14050*/  IMAD.X R47, RZ, RZ, RZ, P0 ;  /* 0x000000ffff2f7224 */ /* 0x000fe200000e06ff */
[----:B------:R-:W-:Y:S01]  /*14060*/  ISETP.LT.U32.AND P0, PT, R48, R50, PT ;  /* 0x000000323000720c */ /* 0x000fe20003f01070 */
[----:B------:R-:W-:Y:S01]  /*14070*/  IMAD.X R49, R6, 0x1, R46, P3 ;  /* 0x0000000106317824 */ /* 0x000fe200018e062e */
[----:B------:R-:W-:-:S02]  /*14080*/  IADD3 R55, P3, R44, R43, RZ ;  /* 0x0000002b2c377210 */ /* 0x000fc40007f7e0ff */
[----:B------:R-:W-:Y:S02]  /*14090*/  IADD3.X R50, R51, R45, ~R57, P5, P6 ;  /* 0x0000002d33327210 */ /* 0x000fe40002fecc39 */
[----:B------:R-:W-:Y:S01]  /*140a0*/  ISETP.LT.U32.AND.EX P0, PT, R49, R46, PT, P0 ;  /* 0x0000002e3100720c */ /* 0x000fe20003f01100 */
[----:B------:R-:W-:Y:S01]  /*140b0*/  IMAD.MOV.U32 R46, RZ, RZ, R53 ;  /* 0x000000ffff2e7224 */ /* 0x000fe200078e0035 */
[----:B------:R-:W-:Y:S01]  /*140c0*/  IADD3.X R11, RZ, R42, R11, P1, P2 ;  /* 0x0000002aff0b7210 */ /* 0x000fe20000fe440b */
[----:B------:R-:W-:Y:S01]  /*140d0*/  IMAD.X R59, R50, 0x1, R41, P3 ;  /* 0x00000001323b7824 */ /* 0x000fe200018e0629 */
[----:B------:R-:W-:Y:S01]  /*140e0*/  SEL R51, RZ, 0x1, !P0 ;  /* 0x00000001ff337807 */ /* 0x000fe20004000000 */
[----:B------:R-:W-:Y:S01]  /*140f0*/  IMAD.WIDE.U32.X R42, R7, -0x2, R46, P4 ;  /* 0xfffffffe072a7825 */ /* 0x000fe200020e042e */
[----:B------:R-:W-:Y:S01]  /*14100*/  IADD3 RZ, P0, R24, R23, RZ ;  /* 0x0000001718ff7210 */ /* 0x000fe20007f1e0ff */
[----:B------:R-:W1:Y:S01]  /*14110*/  LDC.64 R6, c[0x3][R0+0x18] ;  /* 0x00c0060000067b82 */ /* 0x000e620000000a00 */
[----:B------:R-:W-:Y:S01]  /*14120*/  ISETP.LT.U32.AND P2, PT, R55, R44, PT ;  /* 0x0000002c3700720c */ /* 0x000fe20003f41070 */
[----:B0-----:R-:W-:Y:S01]  /*14130*/  IMAD.WIDE.U32 R44, R5, 0x1, RZ ;  /* 0x00000001052c7825 */ /* 0x001fe200078e00ff */
[----:B------:R-:W-:-:S02]  /*14140*/  IADD3.X RZ, P0, R28, R27, RZ, P0, !PT ;  /* 0x0000001b1cff7210 */ /* 0x000fc4000071e4ff */
[--C-:B------:R-:W-:Y:S01]  /*14150*/  IADD3 R51, P1, P5, -R51, R48, -R49.reuse ;  /* 0x0000003033337210 */ /* 0x100fe20007d3e931 */
[----:B------:R-:W-:Y:S01]  /*14160*/  IMAD.WIDE.U32 R46, R4, 0x1, RZ ;  /* 0x00000001042e7825 */ /* 0x000fe200078e00ff */
[----:B------:R-:W-:Y:S02]  /*14170*/  ISETP.GT.U32.AND P3, PT, R55, RZ, PT ;  /* 0x000000ff3700720c */ /* 0x000fe40003f64070 */
[----:B------:R-:W-:Y:S01]  /*14180*/  IADD3.X R53, R8, -0x1, R49, P1, P5 ;  /* 0xffffffff08357810 */ /* 0x000fe20000fea431 */
[----:B------:R-:W-:Y:S01]  /*14190*/  IMAD.WIDE.U32 R44, P4, R4, -0x2, R44 ;  /* 0xfffffffe042c7825 */ /* 0x000fe2000788002c */
[----:B------:R-:W-:Y:S02]  /*141a0*/  ISETP.LT.U32.AND P6, PT, R42, R51, PT ;  /* 0x000000332a00720c */ /* 0x000fe40003fc1070 */
[----:B------:R-:W-:Y:S01]  /*141b0*/  ISETP.GT.U32.AND.EX P5, PT, R59, -0x1, PT, P3 ;  /* 0xffffffff3b00780c */ /* 0x000fe20003fa4130 */
[----:B------:R-:W-:Y:S01]  /*141c0*/  IMAD.X R48, RZ, RZ, RZ, P0 ;  /* 0x000000ffff307224 */ /* 0x000fe200000e06ff */
[----:B------:R-:W-:-:S02]  /*141d0*/  IADD3 R41, P0, RZ, R46, RZ ;  /* 0x0000002eff297210 */ /* 0x000fc40007f1e0ff */
[----:B------:R-:W-:Y:S01]  /*141e0*/  IADD3 R47, P1, R47, R44, RZ ;  /* 0x0000002c2f2f7210 */ /* 0x000fe20007f3e0ff */
[----:B------:R-:W-:Y:S01]  /*141f0*/  IMAD.MOV R48, RZ, RZ, -R48 ;  /* 0x000000ffff307224 */ /* 0x000fe200078e0a30 */
[----:B------:R-:W-:Y:S02]  /*14200*/  ISETP.LT.U32.AND.EX P3, PT, R43, R53, PT, P6 ;  /* 0x000000352b00720c */ /* 0x000fe40003f61160 */
[----:B------:R-:W-:Y:S02]  /*14210*/  ISETP.LT.U32.OR.EX P2, PT, R59, R50, P5, P2 ;  /* 0x000000323b00720c */ /* 0x000fe40002f41520 */
[----:B------:R-:W-:Y:S01]  /*14220*/  IADD3 R23, P5, P6, R48, R24, R23 ;  /* 0x0000001830177210 */ /* 0x000fe20007ebe017 */
[----:B------:R-:W-:Y:S01]  /*14230*/  IMAD.X R24, R4, 0x1, R47, P0 ;  /* 0x0000000104187824 */ /* 0x000fe200000e062f */
[----:B------:R-:W-:Y:S02]  /*14240*/  SEL R49, RZ, 0x1, !P3 ;  /* 0x00000001ff317807 */ /* 0x000fe40005800000 */
[----:B------:R-:W-:Y:S01]  /*14250*/  ISETP.LT.U32.AND P0, PT, R41, R46, PT ;  /* 0x0000002e2900720c */ /* 0x000fe20003f01070 */
[----:B------:R-:W-:Y:S01]  /*14260*/  IMAD.MOV.U32 R46, RZ, RZ, R45 ;  /* 0x000000ffff2e7224 */ /* 0x000fe200078e002d */
[----:B------:R-:W-:Y:S01]  /*14270*/  IADD3.X R27, RZ, R28, R27, P5, P6 ;  /* 0x0000001cff1b7210 */ /* 0x000fe20002fec41b */
[----:B-1----:R-:W-:Y:S01]  /*14280*/  IMAD.WIDE.U32 R44, R6, 0x1, RZ ;  /* 0x00000001062c7825 */ /* 0x002fe200078e00ff */
[----:B------:R-:W-:-:S02]  /*14290*/  IADD3 R4, P5, P6, R49, R42, -R51 ;  /* 0x0000002a31047210 */ /* 0x000fc40007ebe833 */
[----:B------:R-:W-:Y:S01]  /*142a0*/  ISETP.LT.U32.AND.EX P0, PT, R24, R47, PT, P0 ;  /* 0x0000002f1800720c */ /* 0x000fe20003f01100 */
[----:B------:R-:W-:Y:S01]  /*142b0*/  IMAD.X R47, RZ, RZ, RZ, P4 ;  /* 0x000000ffff2f7224 */ /* 0x000fe200020e06ff */
[----:B------:R-:W-:Y:S02]  /*142c0*/  SEL R42, RZ, 0xffffffff, !P3 ;  /* 0xffffffffff2a7807 */ /* 0x000fe40005800000 */
[----:B------:R-:W-:Y:S02]  /*142d0*/  IADD3 R57, P4, R4, R29, RZ ;  /* 0x0000001d04397210 */ /* 0x000fe40007f9e0ff */
[----:B------:R-:W-:Y:S02]  /*142e0*/  SEL R51, RZ, 0x1, !P0 ;  /* 0x00000001ff337807 */ /* 0x000fe40004000000 */
[----:B------:R-:W-:Y:S01]  /*142f0*/  IADD3.X R29, R42, R43, ~R53, P5, P6 ;  /* 0x0000002b2a1d7210 */ /* 0x000fe20002fecc35 */
[----:B------:R-:W-:Y:S01]  /*14300*/  IMAD.WIDE.U32.X R42, R5, -0x2, R46, P1 ;  /* 0xfffffffe052a7825 */ /* 0x000fe200008e042e */
[----:B------:R-:W-:-:S02]  /*14310*/  IADD3 R51, P1, P5, -R51, R41, -R24 ;  /* 0x0000002933337210 */ /* 0x000fc40007d3e918 */
[----:B------:R-:W-:Y:S01]  /*14320*/  ISETP.LT.U32.AND P0, PT, R57, R4, PT ;  /* 0x000000043900720c */ /* 0x000fe20003f01070 */
[----:B------:R-:W-:Y:S01]  /*14330*/  IMAD.WIDE.U32 R46, R7, 0x1, RZ ;  /* 0x00000001072e7825 */ /* 0x000fe200078e00ff */
[----:B------:R-:W0:Y:S01]  /*14340*/  LDC.64 R4, c[0x3][R0+0x20] ;  /* 0x00c0080000047b82 */ /* 0x000e220000000a00 */
[----:B------:R-:W-:Y:S02]  /*14350*/  IADD3.X R53, R8, -0x1, R24, P1, P5 ;  /* 0xffffffff08357810 */ /* 0x000fe40000fea418 */
[----:B------:R-:W-:Y:S01]  /*14360*/  IMAD.X R50, R29, 0x1, R30, P4 ;  /* 0x000000011d327824 */ /* 0x000fe200020e061e */
[----:B------:R-:W-:Y:S01]  /*14370*/  ISETP.GT.U32.AND P1, PT, R57, RZ, PT ;  /* 0x000000ff3900720c */ /* 0x000fe20003f24070 */
[----:B------:R-:W-:Y:S01]  /*14380*/  IMAD.WIDE.U32 R46, P5, R6, -0x2, R46 ;  /* 0xfffffffe062e7825 */ /* 0x000fe200078a002e */
[----:B------:R-:W-:Y:S02]  /*14390*/  ISETP.LT.U32.AND P4, PT, R42, R51, PT ;  /* 0x000000332a00720c */ /* 0x000fe40003f81070 */
[----:B------:R-:W-:-:S02]  /*143a0*/  SEL R28, RZ, 0x1, !P2 ;  /* 0x00000001ff1c7807 */ /* 0x000fc40005000000 */
[----:B------:R-:W-:Y:S02]  /*143b0*/  SEL R24, RZ, 0xffffffff, !P2 ;  /* 0xffffffffff187807 */ /* 0x000fe40005000000 */
[----:B------:R-:W-:Y:S02]  /*143c0*/  IADD3 R41, P6, RZ, R44, RZ ;  /* 0x0000002cff297210 */ /* 0x000fe40007fde0ff */
[----:B------:R-:W-:Y:S02]  /*143d0*/  IADD3 R45, P2, R45, R46, RZ ;  /* 0x0000002e2d2d7210 */ /* 0x000fe40007f5e0ff */
[----:B------:R-:W-:Y:S02]  /*143e0*/  ISETP.GT.U32.AND.EX P1, PT, R50, -0x1, PT, P1 ;  /* 0xffffffff3200780c */ /* 0x000fe40003f24110 */
[----:B------:R-:W-:Y:S01]  /*143f0*/  ISETP.LT.U32.AND.EX P4, PT, R43, R53, PT, P4 ;  /* 0x000000352b00720c */ /* 0x000fe20003f81140 */
[----:B------:R-:W-:Y:S01]  /*14400*/  IMAD.X R46, R6, 0x1, R45, P6 ;  /* 0x00000001062e7824 */ /* 0x000fe200030e062d */
[----:B------:R-:W-:-:S02]  /*14410*/  IADD3 R28, P3, -R28, R55, RZ ;  /* 0x000000371c1c7210 */ /* 0x000fc40007f7e1ff */
[----:B------:R-:W-:Y:S02]  /*14420*/  ISETP.LT.U32.OR.EX P0, PT, R50, R29, P1, P0 ;  /* 0x0000001d3200720c */ /* 0x000fe40000f01500 */
[----:B------:R-:W-:Y:S01]  /*14430*/  ISETP.LT.U32.AND P1, PT, R41, R44, PT ;  /* 0x0000002c2900720c */ /* 0x000fe20003f21070 */
[----:B------:R-:W-:Y:S01]  /*14440*/  IMAD.X R29, R59, 0x1, ~R24, P3 ;  /* 0x000000013b1d7824 */ /* 0x000fe200018e0e18 */
[----:B------:R-:W-:Y:S01]  /*14450*/  SEL R49, RZ, 0x1, !P4 ;  /* 0x00000001ff317807 */ /* 0x000fe20006000000 */
[----:B------:R-:W-:Y:S01]  /*14460*/  IMAD.MOV.U32 R44, RZ, RZ, R47 ;  /* 0x000000ffff2c7224 */ /* 0x000fe200078e002f */
[----:B------:R-:W-:Y:S01]  /*14470*/  ISETP.LT.U32.AND.EX P1, PT, R46, R45, PT, P1 ;  /* 0x0000002d2e00720c */ /* 0x000fe20003f21110 */
[----:B------:R-:W-:Y:S01]  /*14480*/  IMAD.X R45, RZ, RZ, RZ, P5 ;  /* 0x000000ffff2d7224 */ /* 0x000fe200028e06ff */
[----:B------:R-:W-:Y:S02]  /*14490*/  IADD3 R6, P3, P6, R49, R42, -R51 ;  /* 0x0000002a31067210 */ /* 0x000fe40007e7e833 */
[----:B------:R-:W-:-:S02]  /*144a0*/  SEL R42, RZ, 0xffffffff, !P4 ;  /* 0xffffffffff2a7807 */ /* 0x000fc40006000000 */
[----:B------:R-:W-:Y:S01]  /*144b0*/  IADD3 R55, P5, R6, R25, RZ ;  /* 0x0000001906377210 */ /* 0x000fe20007fbe0ff */
[----:B------:R-:W-:Y:S01]  /*144c0*/  IMAD.WIDE.U32.X R24, R7, -0x2, R44, P2 ;  /* 0xfffffffe07187825 */ /* 0x000fe200010e042c */
[----:B------:R-:W-:Y:S02]  /*144d0*/  SEL R49, RZ, 0x1, !P1 ;  /* 0x00000001ff317807 */ /* 0x000fe40004800000 */
[----:B------:R-:W-:Y:S01]  /*144e0*/  IADD3.X R48, R42, R43, ~R53, P3, P6 ;  /* 0x0000002b2a307210 */ /* 0x000fe20001fecc35 */
[----:B0-----:R-:W-:Y:S01]  /*144f0*/  IMAD.WIDE.U32 R44, R5, 0x1, RZ ;  /* 0x00000001052c7825 */ /* 0x001fe200078e00ff */
[----:B------:R-:W-:Y:S02]  /*14500*/  ISETP.LT.U32.AND P3, PT, R55, R6, PT ;  /* 0x000000063700720c */ /* 0x000fe40003f61070 */
[--C-:B------:R-:W-:Y:S01]  /*14510*/  IADD3 R49, P1, P2, -R49, R41, -R46.reuse ;  /* 0x0000002931317210 */ /* 0x100fe20007a3e92e */
[----:B------:R-:W0:Y:S01]  /*14520*/  LDC.64 R6, c[0x3][R0+0x28] ;  /* 0x00c00a0000067b82 */ /* 0x000e220000000a00 */
[----:B------:R-:W-:Y:S01]  /*14530*/  IMAD.X R52, R48, 0x1, R31, P5 ;  /* 0x0000000130347824 */ /* 0x000fe200028e061f */
[----:B------:R-:W-:Y:S01]  /*14540*/  SEL R30, RZ, 0x1, !P0 ;  /* 0x00000001ff1e7807 */ /* 0x000fe20004000000 */
[----:B------:R-:W-:Y:S01]  /*14550*/  IMAD.WIDE.U32 R42, R4, 0x1, RZ ;  /* 0x00000001042a7825 */ /* 0x000fe200078e00ff */
[----:B------:R-:W-:-:S02]  /*14560*/  IADD3.X R53, R8, -0x1, R46, P1, P2 ;  /* 0xffffffff08357810 */ /* 0x000fc40000fe442e */
[----:B------:R-:W-:Y:S01]  /*14570*/  ISETP.GT.U32.AND P2, PT, R55, RZ, PT ;  /* 0x000000ff3700720c */ /* 0x000fe20003f44070 */
[----:B------:R-:W-:Y:S01]  /*14580*/  IMAD.WIDE.U32 R44, P5, R4, -0x2, R44 ;  /* 0xfffffffe042c7825 */ /* 0x000fe200078a002c */
[----:B------:R-:W-:Y:S02]  /*14590*/  ISETP.LT.U32.AND P1, PT, R24, R49, PT ;  /* 0x000000311800720c */ /* 0x000fe40003f21070 */
[----:B------:R-:W-:Y:S02]  /*145a0*/  SEL R31, RZ, 0xffffffff, !P0 ;  /* 0xffffffffff1f7807 */ /* 0x000fe40004000000 */
[----:B------:R-:W-:Y:S02]  /*145b0*/  IADD3 R41, P6, RZ, R42, RZ ;  /* 0x0000002aff297210 */ /* 0x000fe40007fde0ff */
[----:B------:R-:W-:Y:S02]  /*145c0*/  ISETP.GT.U32.AND.EX P2, PT, R52, -0x1, PT, P2 ;  /* 0xffffffff3400780c */ /* 0x000fe40003f44120 */
[----:B------:R-:W-:-:S02]  /*145d0*/  IADD3 R43, P0, R43, R44, RZ ;  /* 0x0000002c2b2b7210 */ /* 0x000fc40007f1e0ff */
[----:B------:R-:W-:Y:S02]  /*145e0*/  ISETP.LT.U32.AND.EX P1, PT, R25, R53, PT, P1 ;  /* 0x000000351900720c */ /* 0x000fe40003f21110 */
[----:B------:R-:W-:Y:S02]  /*145f0*/  IADD3 R30, P4, -R30, R57, RZ ;  /* 0x000000391e1e7210 */ /* 0x000fe40007f9e1ff */
[----:B------:R-:W-:Y:S01]  /*14600*/  ISETP.LT.U32.OR.EX P2, PT, R52, R48, P2, P3 ;  /* 0x000000303400720c */ /* 0x000fe20001741530 */
[----:B------:R-:W-:Y:S01]  /*14610*/  IMAD.X R48, R4, 0x1, R43, P6 ;  /* 0x0000000104307824 */ /* 0x000fe200030e062b */
[----:B------:R-:W-:Y:S01]  /*14620*/  ISETP.LT.U32.AND P3, PT, R41, R42, PT ;  /* 0x0000002a2900720c */ /* 0x000fe20003f61070 */
[----:B------:R-:W-:Y:S01]  /*14630*/  IMAD.X R31, R50, 0x1, ~R31, P4 ;  /* 0x00000001321f7824 */ /* 0x000fe200020e0e1f */
[----:B------:R-:W-:Y:S01]  /*14640*/  SEL R47, RZ, 0x1, !P1 ;  /* 0x00000001ff2f7807 */ /* 0x000fe20004800000 */
[----:B------:R-:W-:Y:S01]  /*14650*/  IMAD.MOV.U32 R42, RZ, RZ, R45 ;  /* 0x000000ffff2a7224 */ /* 0x000fe200078e002d */
[----:B------:R-:W-:Y:S01]  /*14660*/  ISETP.LT.U32.AND.EX P3, PT, R48, R43, PT, P3 ;  /* 0x0000002b3000720c */ /* 0x000fe20003f61130 */
[----:B------:R-:W-:Y:S01]  /*14670*/  IMAD.X R43, RZ, RZ, RZ, P5 ;  /* 0x000000ffff2b7224 */ /* 0x000fe200028e06ff */
[----:B------:R-:W-:Y:S01]  /*14680*/  IADD3 R24, P6, P4, R47, R24, -R49 ;  /* 0x000000182f187210 */ /* 0x000fe20007cde831 */
[----:B0-----:R-:W-:Y:S01]  /*14690*/  IMAD.WIDE.U32 R46, R7, 0x1, RZ ;  /* 0x00000001072e7825 */ /* 0x001fe200078e00ff */
[----:B------:R-:W-:-:S02]  /*146a0*/  SEL R51, RZ, 0xffffffff, !P1 ;  /* 0xffffffffff337807 */ /* 0x000fc40004800000 */
[----:B------:R-:W-:Y:S01]  /*146b0*/  IADD3 R57, P5, R24, R34, RZ ;  /* 0x0000002218397210 */ /* 0x000fe20007fbe0ff */
[----:B------:R-:W-:Y:S01]  /*146c0*/  IMAD.WIDE.U32.X R42, R5, -0x2, R42, P0 ;  /* 0xfffffffe052a7825 */ /* 0x000fe200000e042a */
[----:B------:R-:W-:Y:S02]  /*146d0*/  SEL R49, RZ, 0x1, !P3 ;  /* 0x00000001ff317807 */ /* 0x000fe40005800000 */
[----:B------:R-:W-:Y:S01]  /*146e0*/  IADD3.X R51, R51, R25, ~R53, P6, P4 ;  /* 0x0000001933337210 */ /* 0x000fe200037e8c35 */
[----:B------:R-:W-:Y:S01]  /*146f0*/  IMAD.WIDE.U32 R44, R6, 0x1, RZ ;  /* 0x00000001062c7825 */ /* 0x000fe200078e00ff */
[----:B------:R-:W-:Y:S02]  /*14700*/  SEL R4, RZ, 0x1, !P2 ;  /* 0x00000001ff047807 */ /* 0x000fe40005000000 */
[----:B------:R-:W-:Y:S01]  /*14710*/  ISETP.LT.U32.AND P3, PT, R57, R24, PT ;  /* 0x000000183900720c */ /* 0x000fe20003f61070 */
[----:B------:R-:W-:Y:S01]  /*14720*/  IMAD.X R50, R51, 0x1, R40, P5 ;  /* 0x0000000133327824 */ /* 0x000fe200028e0628 */
[----:B------:R-:W-:Y:S01]  /*14730*/  IADD3 R49, P0, P4, -R49, R41, -R48 ;  /* 0x0000002931317210 */ /* 0x000fe20007c1e930 */
[----:B------:R-:W0:Y:S01]  /*14740*/  LDC.64 R24, c[0x3][R0+0x30] ;  /* 0x00c00c0000187b82 */ /* 0x000e220000000a00 */
[----:B------:R-:W-:Y:S01]  /*14750*/  IADD3 R4, P1, -R4, R55, RZ ;  /* 0x0000003704047210 */ /* 0x000fe20007f3e1ff */
[----:B------:R-:W-:Y:S01]  /*14760*/  IMAD.WIDE.U32 R46, P5, R6, -0x2, R46 ;  /* 0xfffffffe062e7825 */ /* 0x000fe200078a002e */
[----:B------:R-:W-:-:S02]  /*14770*/  IADD3.X R55, R8, -0x1, R48, P0, P4 ;  /* 0xffffffff08377810 */ /* 0x000fc400007e8430 */
[----:B------:R-:W-:Y:S02]  /*14780*/  ISETP.GT.U32.AND P4, PT, R57, RZ, PT ;  /* 0x000000ff3900720c */ /* 0x000fe40003f84070 */
[----:B------:R-:W-:Y:S02]  /*14790*/  ISETP.LT.U32.AND P0, PT, R42, R49, PT ;  /* 0x000000312a00720c */ /* 0x000fe40003f01070 */
[----:B------:R-:W-:Y:S02]  /*147a0*/  SEL R5, RZ, 0xffffffff, !P2 ;  /* 0xffffffffff057807 */ /* 0x000fe40005000000 */
[----:B------:R-:W-:Y:S02]  /*147b0*/  IADD3 R34, P6, RZ, R44, RZ ;  /* 0x0000002cff227210 */ /* 0x000fe40007fde0ff */
[----:B------:R-:W-:Y:S01]  /*147c0*/  ISETP.GT.U32.AND.EX P4, PT, R50, -0x1, PT, P4 ;  /* 0xffffffff3200780c */ /* 0x000fe20003f84140 */
[----:B------:R-:W-:Y:S01]  /*147d0*/  IMAD.X R5, R52, 0x1, ~R5, P1 ;  /* 0x0000000134057824 */ /* 0x000fe200008e0e05 */
[----:B------:R-:W-:-:S02]  /*147e0*/  IADD3 R40, P2, R45, R46, RZ ;  /* 0x0000002e2d287210 */ /* 0x000fc40007f5e0ff */
[----:B------:R-:W-:Y:S02]  /*147f0*/  ISETP.LT.U32.AND.EX P0, PT, R43, R55, PT, P0 ;  /* 0x000000372b00720c */ /* 0x000fe40003f01100 */
[----:B------:R-:W-:Y:S01]  /*14800*/  ISETP.LT.U32.OR.EX P3, PT, R50, R51, P4, P3 ;  /* 0x000000333200720c */ /* 0x000fe20002761530 */
[----:B------:R-:W-:Y:S01]  /*14810*/  IMAD.X R51, R6, 0x1, R40, P6 ;  /* 0x0000000106337824 */ /* 0x000fe200030e0628 */
[----:B------:R-:W-:Y:S02]  /*14820*/  ISETP.LT.U32.AND P4, PT, R34, R44, PT ;  /* 0x0000002c2200720c */ /* 0x000fe40003f81070 */
[----:B------:R-:W-:Y:S02]  /*14830*/  SEL R41, RZ, 0x1, !P0 ;  /* 0x00000001ff297807 */ /* 0x000fe40004000000 */
[----:B------:R-:W-:Y:S01]  /*14840*/  ISETP.LT.U32.AND.EX P4, PT, R51, R40, PT, P4 ;  /* 0x000000283300720c */ /* 0x000fe20003f81140 */
[----:B------:R-:W-:Y:S01]  /*14850*/  IMAD.MOV.U32 R40, RZ, RZ, R47 ;  /* 0x000000ffff287224 */ /* 0x000fe200078e002f */
[----:B------:R-:W-:Y:S01]  /*14860*/  IADD3 R42, P6, P1, R41, R42, -R49 ;  /* 0x0000002a292a7210 */ /* 0x000fe200079de831 */
[----:B------:R-:W-:Y:S01]  /*14870*/  IMAD.X R41, RZ, RZ, RZ, P5 ;  /* 0x000000ffff297224 */ /* 0x000fe200028e06ff */
[----:B------:R-:W-:-:S02]  /*14880*/  SEL R45, RZ, 0xffffffff, !P0 ;  /* 0xffffffffff2d7807 */ /* 0x000fc40004000000 */
[----:B------:R-:W-:Y:S01]  /*14890*/  SEL R49, RZ, 0x1, !P4 ;  /* 0x00000001ff317807 */ /* 0x000fe20006000000 */
[----:B------:R-:W-:Y:S01]  /*148a0*/  IMAD.WIDE.U32.X R40, R7, -0x2, R40, P2 ;  /* 0xfffffffe07287825 */ /* 0x000fe200010e0428 */
[----:B------:R-:W-:Y:S02]  /*148b0*/  IADD3.X R46, R45, R43, ~R55, P6, P1 ;  /* 0x0000002b2d2e7210 */ /* 0x000fe400037e2c37 */
[----:B------:R-:W-:Y:S01]  /*148c0*/  IADD3 R53, P5, R42, R35, RZ ;  /* 0x000000232a357210 */ /* 0x000fe20007fbe0ff */
[----:B0-----:R-:W-:Y:S01]  /*148d0*/  IMAD.WIDE.U32 R44, R25, 0x1, RZ ;  /* 0x00000001192c7825 */ /* 0x001fe200078e00ff */
[----:B------:R-:W-:Y:S02]  /*148e0*/  IADD3 R49, P2, P4, -R49, R34, -R51 ;  /* 0x0000002231317210 */ /* 0x000fe40007c5e933 */
[----:B------:R-:W0:Y:S01]  /*148f0*/  LDC.64 R34, c[0x3][R0+0x38] ;  /* 0x00c00e0000227b82 */ /* 0x000e220000000a00 */
[----:B------:R-:W-:Y:S01]  /*14900*/  ISETP.LT.U32.AND P1, PT, R53, R42, PT ;  /* 0x0000002a3500720c */ /* 0x000fe20003f21070 */
[----:B------:R-:W-:Y:S01]  /*14910*/  IMAD.X R48, R46, 0x1, R39, P5 ;  /* 0x000000012e307824 */ /* 0x000fe200028e0627 */
[----:B------:R-:W-:Y:S01]  /*14920*/  IADD3.X R51, R8, -0x1, R51, P2, P4 ;  /* 0xffffffff08337810 */ /* 0x000fe200017e8433 */
[----:B------:R-:W-:Y:S01]  /*14930*/  IMAD.WIDE.U32 R42, R24, 0x1, RZ ;  /* 0x00000001182a7825 */ /* 0x000fe200078e00ff */
[----:B------:R-:W-:-:S02]  /*14940*/  ISETP.LT.U32.AND P2, PT, R40, R49, PT ;  /* 0x000000312800720c */ /* 0x000fc40003f41070 */
[----:B------:R-:W-:Y:S01]  /*14950*/  ISETP.GT.U32.AND P4, PT, R53, RZ, PT ;  /* 0x000000ff3500720c */ /* 0x000fe20003f84070 */
[----:B------:R-:W-:Y:S01]  /*14960*/  IMAD.WIDE.U32 R44, P5, R24, -0x2, R44 ;  /* 0xfffffffe182c7825 */ /* 0x000fe200078a002c */
[----:B------:R-:W-:Y:S02]  /*14970*/  SEL R6, RZ, 0x1, !P3 ;  /* 0x00000001ff067807 */ /* 0x000fe40005800000 */
[----:B------:R-:W-:Y:S02]  /*14980*/  SEL R7, RZ, 0xffffffff, !P3 ;  /* 0xffffffffff077807 */ /* 0x000fe40005800000 */
[----:B------:R-:W-:Y:S02]  /*14990*/  IADD3 R39, P6, RZ, R42, RZ ;  /* 0x0000002aff277210 */ /* 0x000fe40007fde0ff */
[----:B------:R-:W-:Y:S02]  /*149a0*/  ISETP.LT.U32.AND.EX P2, PT, R41, R51, PT, P2 ;  /* 0x000000332900720c */ /* 0x000fe40003f41120 */
[----:B------:R-:W-:-:S02]  /*149b0*/  IADD3 R43, P3, R43, R44, RZ ;  /* 0x0000002c2b2b7210 */ /* 0x000fc40007f7e0ff */
[----:B------:R-:W-:Y:S02]  /*149c0*/  ISETP.GT.U32.AND.EX P4, PT, R48, -0x1, PT, P4 ;  /* 0xffffffff3000780c */ /* 0x000fe40003f84140 */
[----:B------:R-:W-:Y:S01]  /*149d0*/  IADD3 R6, P0, -R6, R57, RZ ;  /* 0x0000003906067210 */ /* 0x000fe20007f1e1ff */
[----:B------:R-:W-:Y:S01]  /*149e0*/  IMAD.X R44, R24, 0x1, R43, P6 ;  /* 0x00000001182c7824 */ /* 0x000fe200030e062b */
[----:B------:R-:W-:Y:S02]  /*149f0*/  SEL R47, RZ, 0x1, !P2 ;  /* 0x00000001ff2f7807 */ /* 0x000fe40005000000 */
[----:B------:R-:W-:Y:S01]  /*14a00*/  ISETP.LT.U32.OR.EX P1, PT, R48, R46, P4, P1 ;  /* 0x0000002e3000720c */ /* 0x000fe20002721510 */
[----:B------:R-:W-:Y:S01]  /*14a10*/  IMAD.X R7, R50, 0x1, ~R7, P0 ;  /* 0x0000000132077824 */ /* 0x000fe200000e0e07 */
[----:B------:R-:W-:Y:S01]  /*14a20*/  ISETP.LT.U32.AND P4, PT, R39, R42, PT ;  /* 0x0000002a2700720c */ /* 0x000fe20003f81070 */
[----:B------:R-:W-:Y:S01]  /*14a30*/  IMAD.MOV.U32 R42, RZ, RZ, R45 ;  /* 0x000000ffff2a7224 */ /* 0x000fe200078e002d */
[----:B------:R-:W-:-:S02]  /*14a40*/  IADD3 R40, P6, P0, R47, R40, -R49 ;  /* 0x000000282f287210 */ /* 0x000fc400078de831 */
[----:B------:R-:W-:Y:S02]  /*14a50*/  SEL R55, RZ, 0xffffffff, !P2 ;  /* 0xffffffffff377807 */ /* 0x000fe40005000000 */
[----:B------:R-:W-:Y:S01]  /*14a60*/  ISETP.LT.U32.AND.EX P4, PT, R44, R43, PT, P4 ;  /* 0x0000002b2c00720c */ /* 0x000fe20003f81140 */
[----:B------:R-:W-:Y:S01]  /*14a70*/  IMAD.X R43, RZ, RZ, RZ, P5 ;  /* 0x000000ffff2b7224 */ /* 0x000fe200028e06ff */
[----:B------:R-:W-:Y:S02]  /*14a80*/  IADD3 R49, P2, R40, R36, RZ ;  /* 0x0000002428317210 */ /* 0x000fe40007f5e0ff */
[----:B------:R-:W-:Y:S01]  /*14a90*/  IADD3.X R55, R55, R41, ~R51, P6, P0 ;  /* 0x0000002937377210 */ /* 0x000fe200037e0c33 */
[----:B------:R-:W-:Y:S01]  /*14aa0*/  IMAD.WIDE.U32.X R42, R25, -0x2, R42, P3 ;  /* 0xfffffffe192a7825 */ /* 0x000fe200018e042a */
[----:B------:R-:W-:Y:S01]  /*14ab0*/  SEL R47, RZ, 0x1, !P4 ;  /* 0x00000001ff2f7807 */ /* 0x000fe20006000000 */
[----:B------:R-:W1:Y:S01]  /*14ac0*/  LDC.64 R50, c[0x3][R0+0x40] ;  /* 0x00c0100000327b82 */ /* 0x000e620000000a00 */
[----:B------:R-:W-:Y:S01]  /*14ad0*/  SEL R24, RZ, 0x1, !P1 ;  /* 0x00000001ff187807 */ /* 0x000fe20004800000 */
[----:B------:R-:W-:Y:S01]  /*14ae0*/  IMAD.X R46, R55, 0x1, R38, P2 ;  /* 0x00000001372e7824 */ /* 0x000fe200010e0626 */
[----:B------:R-:W-:Y:S01]  /*14af0*/  ISETP.LT.U32.AND P0, PT, R49, R40, PT ;  /* 0x000000283100720c */ /* 0x000fe20003f01070 */
[----:B0-----:R-:W-:Y:S01]  /*14b00*/  IMAD.WIDE.U32 R40, R35, 0x1, RZ ;  /* 0x0000000123287825 */ /* 0x001fe200078e00ff */
[----:B------:R-:W-:-:S02]  /*14b10*/  IADD3 R47, P3, P4, -R47, R39, -R44 ;  /* 0x000000272f2f7210 */ /* 0x000fc40007c7e92c */
[----:B------:R-:W-:Y:S01]  /*14b20*/  ISETP.GT.U32.AND P6, PT, R49, RZ, PT ;  /* 0x000000ff3100720c */ /* 0x000fe20003fc4070 */
[----:B------:R-:W-:Y:S01]  /*14b30*/  IMAD.WIDE.U32 R38, R34, 0x1, RZ ;  /* 0x0000000122267825 */ /* 0x000fe200078e00ff */
[----:B------:R-:W-:Y:S02]  /*14b40*/  IADD3 R24, P5, -R24, R53, RZ ;  /* 0x0000003518187210 */ /* 0x000fe40007fbe1ff */
[----:B------:R-:W-:Y:S01]  /*14b50*/  SEL R25, RZ, 0xffffffff, !P1 ;  /* 0xffffffffff197807 */ /* 0x000fe20004800000 */
[----:B------:R-:W-:Y:S01]  /*14b60*/  IMAD.WIDE.U32 R40, P2, R34, -0x2, R40 ;  /* 0xfffffffe22287825 */ /* 0x000fe20007840028 */
[----:B------:R-:W-:Y:S02]  /*14b70*/  ISETP.GT.U32.AND.EX P1, PT, R46, -0x1, PT, P6 ;  /* 0xffffffff2e00780c */ /* 0x000fe40003f24160 */
[----:B------:R-:W-:Y:S01]  /*14b80*/  IADD3.X R53, R8, -0x1, R44, P3, P4 ;  /* 0xffffffff08357810 */ /* 0x000fe20001fe842c */
[----:B------:R-:W-:Y:S01]  /*14b90*/  IMAD.X R25, R48, 0x1, ~R25, P5 ;  /* 0x0000000130197824 */ /* 0x000fe200028e0e19 */
[----:B------:R-:W-:-:S02]  /*14ba0*/  ISETP.LT.U32.AND P3, PT, R42, R47, PT ;  /* 0x0000002f2a00720c */ /* 0x000fc40003f61070 */
[----:B------:R-:W-:Y:S02]  /*14bb0*/  ISETP.LT.U32.OR.EX P5, PT, R46, R55, P1, P0 ;  /* 0x000000372e00720c */ /* 0x000fe40000fa1500 */
[----:B------:R-:W-:Y:S02]  /*14bc0*/  ISETP.LT.U32.AND.EX P0, PT, R43, R53, PT, P3 ;  /* 0x000000352b00720c */ /* 0x000fe40003f01130 */
[----:B------:R-:W-:Y:S02]  /*14bd0*/  IADD3 R36, P4, RZ, R38, RZ ;  /* 0x00000026ff247210 */ /* 0x000fe40007f9e0ff */
[----:B------:R-:W-:Y:S02]  /*14be0*/  IADD3 R39, P3, R39, R40, RZ ;  /* 0x0000002827277210 */ /* 0x000fe40007f7e0ff */
[----:B------:R-:W-:Y:S02]  /*14bf0*/  SEL R40, RZ, 0x1, !P5 ;  /* 0x00000001ff287807 */ /* 0x000fe40006800000 */
[----:B------:R-:W-:Y:S01]  /*14c00*/  ISETP.LT.U32.AND P1, PT, R36, R38, PT ;  /* 0x000000262400720c */ /* 0x000fe20003f21070 */
[----:B------:R-:W-:Y:S01]  /*14c10*/  IMAD.X R59, R34, 0x1, R39, P4 ;  /* 0x00000001223b7824 */ /* 0x000fe200020e0627 */
[----:B------:R-:W-:Y:S01]  /*14c20*/  SEL R45, RZ, 0x1, !P0 ;  /* 0x00000001ff2d7807 */ /* 0x000fe20004000000 */
[----:B------:R-:W-:Y:S01]  /*14c30*/  IMAD.MOV.U32 R38, RZ, RZ, R41 ;  /* 0x000000ffff267224 */ /* 0x000fe200078e0029 */
[----:B------:R-:W-:-:S02]  /*14c40*/  IADD3 R40, P4, -R40, R49, RZ ;  /* 0x0000003128287210 */ /* 0x000fc40007f9e1ff */
[----:B------:R-:W-:Y:S01]  /*14c50*/  SEL R91, RZ, 0xffffffff, !P5 ;  /* 0xffffffffff5b7807 */ /* 0x000fe20006800000 */
[----:B------:R-:W0:Y:S01]  /*14c60*/  LDC.64 R48, c[0x3][R0+0x48] ;  /* 0x00c0120000307b82 */ /* 0x000e220000000a00 */
[----:B------:R-:W-:Y:S02]  /*14c70*/  IADD3 R34, P5, P6, R45, R42, -R47 ;  /* 0x0000002a2d227210 */ /* 0x000fe40007ebe82f */
[----:B------:R-:W-:Y:S01]  /*14c80*/  ISETP.LT.U32.AND.EX P1, PT, R59, R39, PT, P1 ;  /* 0x000000273b00720c */ /* 0x000fe20003f21110 */
[----:B------:R-:W-:Y:S01]  /*14c90*/  IMAD.X R39, RZ, RZ, RZ, P2 ;  /* 0x000000ffff277224 */ /* 0x000fe200010e06ff */
[----:B------:R-:W-:Y:S01]  /*14ca0*/  SEL R42, RZ, 0xffffffff, !P0 ;  /* 0xffffffffff2a7807 */ /* 0x000fe20004000000 */
[----:B------:R-:W-:Y:S01]  /*14cb0*/  IMAD.X R91, R46, 0x1, ~R91, P4 ;  /* 0x000000012e5b7824 */ /* 0x000fe200020e0e5b */
[----:B------:R-:W-:Y:S01]  /*14cc0*/  SEL R45, RZ, 0x1, !P1 ;  /* 0x00000001ff2d7807 */ /* 0x000fe20004800000 */
[----:B------:R-:W-:Y:S01]  /*14cd0*/  IMAD.WIDE.U32.X R38, R35, -0x2, R38, P3 ;  /* 0xfffffffe23267825 */ /* 0x000fe200018e0426 */
[----:B------:R-:W-:-:S02]  /*14ce0*/  IADD3.X R44, R42, R43, ~R53, P5, P6 ;  /* 0x0000002b2a2c7210 */ /* 0x000fc40002fecc35 */
[----:B------:R-:W-:Y:S01]  /*14cf0*/  IADD3 R33, P0, R34, R33, RZ ;  /* 0x0000002122217210 */ /* 0x000fe20007f1e0ff */
[----:B-1----:R-:W-:Y:S01]  /*14d00*/  IMAD.WIDE.U32 R42, R51, 0x1, RZ ;  /* 0x00000001332a7825 */ /* 0x002fe200078e00ff */
[----:B------:R-:W-:Y:S01]  /*14d10*/  IADD3 R45, P4, P5, -R45, R36, -R59 ;  /* 0x000000242d2d7210 */ /* 0x000fe20007d9e93b */
[----:B------:R-:W1:Y:S01]  /*14d20*/  LDC.64 R52, c[0x3][R0+0x50] ;  /* 0x00c0140000347b82 */ /* 0x000e620000000a00 */
[C---:B------:R-:W-:Y:S01]  /*14d30*/  ISETP.LT.U32.AND P2, PT, R33.reuse, R34, PT ;  /* 0x000000222100720c */ /* 0x040fe20003f41070 */
[----:B------:R-:W-:Y:S01]  /*14d40*/  IMAD.X R37, R44, 0x1, R37, P0 ;  /* 0x000000012c257824 */ /* 0x000fe200000e0625 */
[----:B------:R-:W-:Y:S01]  /*14d50*/  IADD3.X R59, R8, -0x1, R59, P4, P5 ;  /* 0xffffffff083b7810 */ /* 0x000fe200027ea43b */
[----:B------:R-:W-:Y:S01]  /*14d60*/  IMAD.WIDE.U32 R34, R50, 0x1, RZ ;  /* 0x0000000132227825 */ /* 0x000fe200078e00ff */
[----:B------:R-:W-:Y:S02]  /*14d70*/  ISETP.LT.U32.AND P0, PT, R38, R45, PT ;  /* 0x0000002d2600720c */ /* 0x000fe40003f01070 */
[----:B------:R-:W-:Y:S01]  /*14d80*/  ISETP.GT.U32.AND P1, PT, R33, RZ, PT ;  /* 0x000000ff2100720c */ /* 0x000fe20003f24070 */
[----:B------:R-:W-:Y:S01]  /*14d90*/  IMAD.WIDE.U32 R42, P3, R50, -0x2, R42 ;  /* 0xfffffffe322a7825 */ /* 0x000fe2000786002a */
[----:B------:R-:W-:-:S02]  /*14da0*/  ISETP.LT.U32.AND.EX P0, PT, R39, R59, PT, P0 ;  /* 0x0000003b2700720c */ /* 0x000fc40003f01100 */
[----:B------:R-:W-:Y:S01]  /*14db0*/  IADD3 R36, P4, RZ, R34, RZ ;  /* 0x00000022ff247210 */ /* 0x000fe20007f9e0ff */
[----:B0-----:R-:W-:Y:S01]  /*14dc0*/  IMAD.WIDE.U32 R54, R49, 0x1, RZ ;  /* 0x0000000131367825 */ /* 0x001fe200078e00ff */
[----:B------:R-:W-:Y:S02]  /*14dd0*/  IADD3 R41, P5, R35, R42, RZ ;  /* 0x0000002a23297210 */ /* 0x000fe40007fbe0ff */
[C---:B------:R-:W-:Y:S01]  /*14de0*/  ISETP.GT.U32.AND.EX P1, PT, R37.reuse, -0x1, PT, P1 ;  /* 0xffffffff2500780c */ /* 0x040fe20003f24110 */
[----:B------:R-:W-:Y:S01]  /*14df0*/  IMAD.WIDE.U32 R46, R48, 0x1, RZ ;  /* 0x00000001302e7825 */ /* 0x000fe200078e00ff */
[----:B------:R-:W-:Y:S02]  /*14e00*/  SEL R35, RZ, 0x1, !P0 ;  /* 0x00000001ff237807 */ /* 0x000fe40004000000 */
[----:B------:R-:W-:Y:S01]  /*14e10*/  ISETP.LT.U32.OR.EX P1, PT, R37, R44, P1, P2 ;  /* 0x0000002c2500720c */ /* 0x000fe20000f21520 */
[----:B------:R-:W-:Y:S01]  /*14e20*/  IMAD.X R67, R50, 0x1, R41, P4 ;  /* 0x0000000132437824 */ /* 0x000fe200020e0629 */
[----:B------:R-:W-:Y:S01]  /*14e30*/  ISETP.LT.U32.AND P2, PT, R36, R34, PT ;  /* 0x000000222400720c */ /* 0x000fe20003f41070 */
[----:B------:R-:W-:Y:S01]  /*14e40*/  IMAD.MOV.U32 R44, RZ, RZ, R43 ;  /* 0x000000ffff2c7224 */ /* 0x000fe200078e002b */
[----:B------:R-:W-:Y:S01]  /*14e50*/  SEL R57, RZ, 0xffffffff, !P0 ;  /* 0xffffffffff397807 */ /* 0x000fe20004000000 */
[----:B-1----:R-:W-:Y:S01]  /*14e60*/  IMAD.WIDE.U32 R42, R52, 0x1, RZ ;  /* 0x00000001342a7825 */ /* 0x002fe200078e00ff */
[----:B------:R-:W-:-:S02]  /*14e70*/  IADD3 R35, P0, P4, R35, R38, -R45 ;  /* 0x0000002623237210 */ /* 0x000fc40007c1e82d */
[----:B------:R-:W-:Y:S01]  /*14e80*/  ISETP.LT.U32.AND.EX P2, PT, R67, R41, PT, P2 ;  /* 0x000000294300720c */ /* 0x000fe20003f41120 */
[----:B------:R-:W-:Y:S01]  /*14e90*/  IMAD.X R45, RZ, RZ, RZ, P3 ;  /* 0x000000ffff2d7224 */ /* 0x000fe200018e06ff */
[----:B------:R-:W-:Y:S01]  /*14ea0*/  IADD3.X R41, R57, R39, ~R59, P0, P4 ;  /* 0x0000002739297210 */ /* 0x000fe200007e8c3b */
[----:B------:R-:W-:Y:S01]  /*14eb0*/  IMAD.WIDE.U32 R54, P0, R48, -0x2, R54 ;  /* 0xfffffffe30367825 */ /* 0x000fe20007800036 */
[----:B------:R-:W-:Y:S02]  /*14ec0*/  IADD3 R57, P3, RZ, R46, RZ ;  /* 0x0000002eff397210 */ /* 0x000fe40007f7e0ff */
[----:B------:R-:W-:Y:S01]  /*14ed0*/  SEL R63, RZ, 0x1, !P2 ;  /* 0x00000001ff3f7807 */ /* 0x000fe20005000000 */
[----:B------:R-:W-:Y:S01]  /*14ee0*/  IMAD.X R39, RZ, RZ, RZ, P0 ;  /* 0x000000ffff277224 */ /* 0x000fe200000e06ff */
[----:B------:R-:W-:Y:S01]  /*14ef0*/  IADD3 R59, P4, R47, R54, RZ ;  /* 0x000000362f3b7210 */ /* 0x000fe20007f9e0ff */
[----:B------:R-:W-:Y:S01]  /*14f00*/  IMAD.WIDE.U32.X R50, R51, -0x2, R44, P5 ;  /* 0xfffffffe33327825 */ /* 0x000fe200028e042c */
[----:B------:R-:W-:Y:S01]  /*14f10*/  ISETP.LT.U32.AND P0, PT, R57, R46, PT ;  /* 0x0000002e3900720c */ /* 0x000fe20003f01070 */
[----:B------:R-:W0:Y:S01]  /*14f20*/  LDC.64 R44, c[0x3][R0+0x58] ;  /* 0x00c01600002c7b82 */ /* 0x000e220000000a00 */
[----:B------:R-:W-:Y:S01]  /*14f30*/  IADD3 R63, P2, P5, -R63, R36, -R67 ;  /* 0x000000243f3f7210 */ /* 0x000fe20007d5e943 */
[----:B------:R-:W-:Y:S01]  /*14f40*/  IMAD.WIDE.U32 R46, R53, 0x1, RZ ;  /* 0x00000001352e7825 */ /* 0x000fe200078e00ff */
[----:B------:R-:W-:-:S02]  /*14f50*/  P2R R56, PR, RZ, 0x2 ;  /* 0x00000002ff387803 */ /* 0x000fc40000000000 */
[----:B------:R-:W-:Y:S01]  /*14f60*/  IADD3.X R67, R8, -0x1, R67, P2, P5 ;  /* 0xffffffff08437810 */ /* 0x000fe200017ea443 */
[----:B------:R-:W-:Y:S01]  /*14f70*/  IMAD.X R54, R48, 0x1, R59, P3 ;  /* 0x0000000130367824 */ /* 0x000fe200018e063b */
[----:B------:R-:W-:Y:S01]  /*14f80*/  ISETP.LT.U32.AND P2, PT, R50, R63, PT ;  /* 0x0000003f3200720c */ /* 0x000fe20003f41070 */
[----:B------:R-:W-:Y:S02]  /*14f90*/  IMAD.MOV.U32 R38, RZ, RZ, R55 ;  /* 0x000000ffff267224 */ /* 0x000fe400078e0037 */
[----:B------:R-:W-:Y:S01]  /*14fa0*/  IMAD.WIDE.U32 R46, P3, R52, -0x2, R46 ;  /* 0xfffffffe342e7825 */ /* 0x000fe2000786002e */
[----:B------:R-:W-:-:S03]  /*14fb0*/  ISETP.LT.U32.AND.EX P0, PT, R54, R59, PT, P0 ;  /* 0x0000003b3600720c */ /* 0x000fc60003f01100 */
[----:B------:R-:W-:Y:S01]  /*14fc0*/  IMAD.WIDE.U32.X R48, R49, -0x2, R38, P4 ;  /* 0xfffffffe31307825 */ /* 0x000fe200020e0426 */
[----:B------:R-:W-:Y:S02]  /*14fd0*/  IADD3 R34, P4, RZ, R42, RZ ;  /* 0x0000002aff227210 */ /* 0x000fe40007f9e0ff */
[----:B------:R-:W-:Y:S01]  /*14fe0*/  SEL R61, RZ, 0x1, !P0 ;  /* 0x00000001ff3d7807 */ /* 0x000fe20004000000 */
[----:B------:R-:W-:Y:S01]  /*14ff0*/  IMAD.X R39, RZ, RZ, RZ, P3 ;  /* 0x000000ffff277224 */ /* 0x000fe200018e06ff */
[----:B------:R-:W-:Y:S01]  /*15000*/  IADD3 R36, P3, R43, R46, RZ ;  /* 0x0000002e2b247210 */ /* 0x000fe20007f7e0ff */
[----:B------:R-:W-:Y:S01]  /*15010*/  IMAD.MOV.U32 R38, RZ, RZ, R47 ;  /* 0x000000ffff267224 */ /* 0x000fe200078e002f */
[----:B------:R-:W-:Y:S02]  /*15020*/  ISETP.LT.U32.AND.EX P0, PT, R51, R67, PT, P2 ;  /* 0x000000433300720c */ /* 0x000fe40003f01120 */
[----:B------:R-:W-:Y:S01]  /*15030*/  ISETP.LT.U32.AND P2, PT, R34, R42, PT ;  /* 0x0000002a2200720c */ /* 0x000fe20003f41070 */
[----:B------:R-:W-:Y:S01]  /*15040*/  IMAD.X R69, R52, 0x1, R36, P4 ;  /* 0x0000000134457824 */ /* 0x000fe200020e0624 */
[----:B------:R-:W-:Y:S01]  /*15050*/  SEL R43, RZ, 0x1, !P0 ;  /* 0x00000001ff2b7807 */ /* 0x000fe20004000000 */
[----:B------:R-:W-:Y:S01]  /*15060*/  IMAD.WIDE.U32.X R52, R53, -0x2, R38, P3 ;  /* 0xfffffffe35347825 */ /* 0x000fe200018e0426 */
[----:B------:R-:W-:Y:S01]  /*15070*/  IADD3 R61, P5, P6, -R61, R57, -R54 ;  /* 0x000000393d3d7210 */ /* 0x000fe20007ebe936 */
[----:B------:R-:W1:Y:S01]  /*15080*/  LDC.64 R38, c[0x3][R0+0x68] ;  /* 0x00c01a0000267b82 */ /* 0x000e620000000a00 */
[----:B------:R-:W-:Y:S01]  /*15090*/  ISETP.LT.U32.AND.EX P2, PT, R69, R36, PT, P2 ;  /* 0x000000244500720c */ /* 0x000fe20003f41120 */
[----:B0-----:R-:W-:Y:S01]  /*150a0*/  IMAD.WIDE.U32 R58, R45, 0x1, RZ ;  /* 0x000000012d3a7825 */ /* 0x001fe200078e00ff */
[----:B------:R-:W-:-:S02]  /*150b0*/  IADD3 R47, P3, P4, R43, R50, -R63 ;  /* 0x000000322b2f7210 */ /* 0x000fc40007c7e83f */
[----:B------:R-:W-:Y:S02]  /*150c0*/  SEL R65, RZ, 0x1, !P2 ;  /* 0x00000001ff417807 */ /* 0x000fe40005000000 */
[----:B------:R-:W-:Y:S01]  /*150d0*/  IADD3.X R71, R8, -0x1, R54, P5, P6 ;  /* 0xffffffff08477810 */ /* 0x000fe20002fec436 */
[----:B------:R-:W0:Y:S01]  /*150e0*/  LDC.64 R42, c[0x3][R0+0x60] ;  /* 0x00c01800002a7b82 */ /* 0x000e220000000a00 */
[----:B------:R-:W-:Y:S01]  /*150f0*/  ISETP.LT.U32.AND P2, PT, R48, R61, PT ;  /* 0x0000003d3000720c */ /* 0x000fe20003f41070 */
[C---:B------:R-:W-:Y:S01]  /*15100*/  IMAD.WIDE.U32 R54, R44.reuse, 0x1, RZ ;  /* 0x000000012c367825 */ /* 0x040fe200078e00ff */
[----:B------:R-:W-:Y:S02]  /*15110*/  SEL R50, RZ, 0xffffffff, !P0 ;  /* 0xffffffffff327807 */ /* 0x000fe40004000000 */
[----:B------:R-:W-:Y:S01]  /*15120*/  IADD3 R65, P0, P5, -R65, R34, -R69 ;  /* 0x0000002241417210 */ /* 0x000fe20007d1e945 */
[----:B------:R-:W-:Y:S01]  /*15130*/  IMAD.WIDE.U32 R58, P6, R44, -0x2, R58 ;  /* 0xfffffffe2c3a7825 */ /* 0x000fe200078c003a */
[----:B------:R-:W-:-:S02]  /*15140*/  ISETP.LT.U32.AND.EX P2, PT, R49, R71, PT, P2 ;  /* 0x000000473100720c */ /* 0x000fc40003f41120 */
[----:B------:R-:W-:Y:S01]  /*15150*/  IADD3.X R69, R8, -0x1, R69, P0, P5 ;  /* 0xffffffff08457810 */ /* 0x000fe200007ea445 */
[----:B------:R-:W-:Y:S01]  /*15160*/  IMAD.X R63, RZ, RZ, RZ, P6 ;  /* 0x000000ffff3f7224 */ /* 0x000fe200030e06ff */
[----:B------:R-:W-:Y:S01]  /*15170*/  ISETP.LT.U32.AND P0, PT, R52, R65, PT ;  /* 0x000000413400720c */ /* 0x000fe20003f01070 */
[----:B------:R-:W-:Y:S01]  /*15180*/  IMAD.MOV.U32 R62, RZ, RZ, R59 ;  /* 0x000000ffff3e7224 */ /* 0x000fe200078e003b */
[----:B------:R-:W-:Y:S02]  /*15190*/  SEL R57, RZ, 0x1, !P2 ;  /* 0x00000001ff397807 */ /* 0x000fe40005000000 */
[----:B------:R-:W-:Y:S02]  /*151a0*/  ISETP.LT.U32.AND.EX P0, PT, R53, R69, PT, P0 ;  /* 0x000000453500720c */ /* 0x000fe40003f01100 */
[----:B------:R-:W-:Y:S02]  /*151b0*/  IADD3.X R51, R50, R51, ~R67, P3, P4 ;  /* 0x0000003332337210 */ /* 0x000fe40001fe8c43 */
[----:B------:R-:W-:-:S02]  /*151c0*/  IADD3 R57, P5, P3, R57, R48, -R61 ;  /* 0x0000003039397210 */ /* 0x000fc40007bbe83d */
[----:B------:R-:W-:Y:S02]  /*151d0*/  SEL R48, RZ, 0xffffffff, !P2 ;  /* 0xffffffffff307807 */ /* 0x000fe40005000000 */
[----:B------:R-:W-:Y:S02]  /*151e0*/  IADD3 R46, P4, RZ, R54, RZ ;  /* 0x00000036ff2e7210 */ /* 0x000fe40007f9e0ff */
[----:B------:R-:W-:Y:S02]  /*151f0*/  SEL R61, RZ, 0x1, !P0 ;  /* 0x00000001ff3d7807 */ /* 0x000fe40004000000 */
[----:B------:R-:W-:Y:S02]  /*15200*/  IADD3 R36, P2, R55, R58, RZ ;  /* 0x0000003a37247210 */ /* 0x000fe40007f5e0ff */
[----:B------:R-:W-:Y:S02]  /*15210*/  SEL R67, RZ, 0xffffffff, !P0 ;  /* 0xffffffffff437807 */ /* 0x000fe40004000000 */
[----:B------:R-:W-:Y:S01]  /*15220*/  IADD3 R55, P0, P6, R61, R52, -R65 ;  /* 0x000000343d377210 */ /* 0x000fe20007e1e841 */
[----:B------:R-:W-:Y:S01]  /*15230*/  IMAD.X R75, R44, 0x1, R36, P4 ;  /* 0x000000012c4b7824 */ /* 0x000fe200020e0624 */
[----:B------:R-:W-:Y:S01]  /*15240*/  ISETP.LT.U32.AND P4, PT, R46, R54, PT ;  /* 0x000000362e00720c */ /* 0x000fe20003f81070 */
[----:B0-----:R-:W-:Y:S01]  /*15250*/  IMAD.WIDE.U32 R64, R43, 0x1, RZ ;  /* 0x000000012b407825 */ /* 0x001fe200078e00ff */
[----:B------:R-:W-:-:S02]  /*15260*/  IADD3.X R34, R67, R53, ~R69, P0, P6 ;  /* 0x0000003543227210 */ /* 0x000fc400007ecc45 */
[----:B------:R-:W-:Y:S01]  /*15270*/  ISETP.LT.U32.AND.EX P0, PT, R75, R36, PT, P4 ;  /* 0x000000244b00720c */ /* 0x000fe20003f01140 */
[----:B------:R-:W-:Y:S01]  /*15280*/  IMAD.WIDE.U32 R52, R42, 0x1, RZ ;  /* 0x000000012a347825 */ /* 0x000fe200078e00ff */
[----:B------:R-:W-:Y:S02]  /*15290*/  IADD3.X R61, R48, R49, ~R71, P5, P3 ;  /* 0x00000031303d7210 */ /* 0x000fe40002fe6c47 */
[----:B------:R-:W-:Y:S01]  /*152a0*/  SEL R69, RZ, 0x1, !P0 ;  /* 0x00000001ff457807 */ /* 0x000fe20004000000 */
[----:B------:R-:W-:Y:S01]  /*152b0*/  IMAD.WIDE.U32 R64, P4, R42, -0x2, R64 ;  /* 0xfffffffe2a407825 */ /* 0x000fe20007880040 */
[----:B------:R-:W-:-:S03]  /*152c0*/  IADD3 R50, P5, RZ, R52, RZ ;  /* 0x00000034ff327210 */ /* 0x000fc60007fbe0ff */
[----:B------:R-:W-:Y:S01]  /*152d0*/  IMAD.WIDE.U32.X R48, R45, -0x2, R62, P2 ;  /* 0xfffffffe2d307825 */ /* 0x000fe200010e043e */
[----:B------:R-:W-:Y:S02]  /*152e0*/  IADD3 R36, P3, R53, R64, RZ ;  /* 0x0000004035247210 */ /* 0x000fe40007f7e0ff */
[----:B------:R-:W-:Y:S01]  /*152f0*/  ISETP.LT.U32.AND P2, PT, R50, R52, PT ;  /* 0x000000343200720c */ /* 0x000fe20003f41070 */
[----:B-1----:R-:W-:-:S04]  /*15300*/  IMAD.WIDE.U32 R44, R39, 0x1, RZ ;  /* 0x00000001272c7825 */ /* 0x002fc800078e00ff */
[----:B------:R-:W-:Y:S01]  /*15310*/  IMAD.X R59, RZ, RZ, RZ, P4 ;  /* 0x000000ffff3b7224 */ /* 0x000fe200020e06ff */
[----:B------:R-:W-:Y:S01]  /*15320*/  IADD3 R69, P4, P0, -R69, R46, -R75 ;  /* 0x0000002e45457210 */ /* 0x000fe2000789e94b */
[----:B------:R-:W-:Y:S02]  /*15330*/  IMAD.WIDE.U32 R52, P6, R38, -0x2, R44 ;  /* 0xfffffffe26347825 */ /* 0x000fe400078c002c */
[----:B------:R-:W0:Y:S01]  /*15340*/  LDC.64 R44, c[0x3][R0+0x70] ;  /* 0x00c01c00002c7b82 */ /* 0x000e220000000a00 */
[----:B------:R-:W-:Y:S01]  /*15350*/  IADD3.X R75, R8, -0x1, R75, P4, P0 ;  /* 0xffffffff084b7810 */ /* 0x000fe200027e044b */
[----:B------:R-:W-:Y:S01]  /*15360*/  IMAD.X R73, R42, 0x1, R36, P5 ;  /* 0x000000012a497824 */ /* 0x000fe200028e0624 */
[----:B------:R-:W-:Y:S01]  /*15370*/  ISETP.LT.U32.AND P0, PT, R48, R69, PT ;  /* 0x000000453000720c */ /* 0x000fe20003f01070 */
[----:B------:R-:W-:-:S03]  /*15380*/  IMAD.WIDE.U32 R62, R38, 0x1, RZ ;  /* 0x00000001263e7825 */ /* 0x000fc600078e00ff */
[----:B------:R-:W-:Y:S01]  /*15390*/  ISETP.LT.U32.AND.EX P2, PT, R73, R36, PT, P2 ;  /* 0x000000244900720c */ /* 0x000fe20003f41120 */
[----:B------:R-:W-:Y:S01]  /*153a0*/  IMAD.MOV.U32 R58, RZ, RZ, R65 ;  /* 0x000000ffff3a7224 */ /* 0x000fe200078e0041 */
[----:B------:R-:W-:Y:S02]  /*153b0*/  IADD3 R36, P5, RZ, R62, RZ ;  /* 0x0000003eff247210 */ /* 0x000fe40007fbe0ff */
[----:B------:R-:W-:Y:S01]  /*153c0*/  IADD3 R46, P4, R63, R52, RZ ;  /* 0x000000343f2e7210 */ /* 0x000fe20007f9e0ff */
[----:B------:R-:W-:Y:S01]  /*153d0*/  IMAD.X R63, RZ, RZ, RZ, P6 ;  /* 0x000000ffff3f7224 */ /* 0x000fe200030e06ff */
[----:B------:R-:W-:Y:S01]  /*153e0*/  SEL R67, RZ, 0x1, !P2 ;  /* 0x00000001ff437807 */ /* 0x000fe20005000000 */
[----:B------:R-:W-:Y:S01]  /*153f0*/  IMAD.WIDE.U32.X R42, R43, -0x2, R58, P3 ;  /* 0xfffffffe2b2a7825 */ /* 0x000fe200018e043a */
[----:B------:R-:W-:Y:S02]  /*15400*/  ISETP.LT.U32.AND.EX P0, PT, R49, R75, PT, P0 ;  /* 0x0000004b3100720c */ /* 0x000fe40003f01100 */
[----:B------:R-:W-:Y:S01]  /*15410*/  ISETP.LT.U32.AND P2, PT, R36, R62, PT ;  /* 0x0000003e2400720c */ /* 0x000fe20003f41070 */
[----:B------:R-:W-:Y:S01]  /*15420*/  IMAD.X R71, R38, 0x1, R46, P5 ;  /* 0x0000000126477824 */ /* 0x000fe200028e062e */
[----:B------:R-:W-:Y:S01]  /*15430*/  IADD3 R67, P3, P6, -R67, R50, -R73 ;  /* 0x0000003243437210 */ /* 0x000fe20007e7e949 */
[----:B------:R-:W-:Y:S01]  /*15440*/  IMAD.MOV.U32 R62, RZ, RZ, R53 ;  /* 0x000000ffff3e7224 */ /* 0x000fe200078e0035 */
[----:B------:R-:W-:-:S02]  /*15450*/  SEL R65, RZ, 0x1, !P0 ;  /* 0x00000001ff417807 */ /* 0x000fc40004000000 */
[----:B------:R-:W-:Y:S01]  /*15460*/  ISETP.LT.U32.AND.EX P2, PT, R71, R46, PT, P2 ;  /* 0x0000002e4700720c */ /* 0x000fe20003f41120 */
[----:B------:R-:W-:Y:S01]  /*15470*/  IMAD.WIDE.U32.X R58, R39, -0x2, R62, P4 ;  /* 0xfffffffe273a7825 */ /* 0x000fe200020e043e */
[----:B------:R-:W-:Y:S01]  /*15480*/  IADD3 R60, P4, P5, R65, R48, -R69 ;  /* 0x00000030413c7210 */ /* 0x000fe20007d9e845 */
[----:B------:R1:W2:Y:S01]  /*15490*/  LDC.64 R38, c[0x3][R0+0x78] ;  /* 0x00c01e0000267b82 */ /* 0x0002a20000000a00 */
[----:B------:R-:W-:Y:S01]  /*154a0*/  IADD3.X R73, R8, -0x1, R73, P3, P6 ;  /* 0xffffffff08497810 */ /* 0x000fe20001fec449 */
[----:B0-----:R-:W-:Y:S01]  /*154b0*/  IMAD.WIDE.U32 R62, R45, 0x1, RZ ;  /* 0x000000012d3e7825 */ /* 0x001fe200078e00ff */
[----:B------:R-:W-:Y:S02]  /*154c0*/  SEL R69, RZ, 0x1, !P2 ;  /* 0x00000001ff457807 */ /* 0x000fe40005000000 */
[----:B------:R-:W-:Y:S01]  /*154d0*/  ISETP.LT.U32.AND P3, PT, R42, R67, PT ;  /* 0x000000432a00720c */ /* 0x000fe20003f61070 */
[----:B------:R-:W-:Y:S01]  /*154e0*/  IMAD.WIDE.U32 R52, R44, 0x1, RZ ;  /* 0x000000012c347825 */ /* 0x000fe200078e00ff */
[----:B------:R-:W-:-:S02]  /*154f0*/  SEL R48, RZ, 0xffffffff, !P0 ;  /* 0xffffffffff307807 */ /* 0x000fc40004000000 */
[----:B------:R-:W-:Y:S01]  /*15500*/  IADD3 R69, P0, P2, -R69, R36, -R71 ;  /* 0x0000002445457210 */ /* 0x000fe20007a1e947 */
[----:B-1----:R-:W-:Y:S01]  /*15510*/  VIADD R0, R0, 0x80 ;  /* 0x0000008000007836 */ /* 0x002fe20000000000 */
[----:B------:R-:W-:Y:S02]  /*15520*/  ISETP.LT.U32.AND.EX P3, PT, R43, R73, PT, P3 ;  /* 0x000000492b00720c */ /* 0x000fe40003f61130 */
[----:B------:R-:W-:Y:S02]  /*15530*/  IADD3.X R64, R48, R49, ~R75, P4, P5 ;  /* 0x0000003130407210 */ /* 0x000fe400027eac4b */
[----:B------:R-:W-:Y:S02]  /*15540*/  SEL R65, RZ, 0x1, !P3 ;  /* 0x00000001ff417807 */ /* 0x000fe40005800000 */
[----:B------:R-:W-:Y:S01]  /*15550*/  IADD3.X R71, R8, -0x1, R71, P0, P2 ;  /* 0xffffffff08477810 */ /* 0x000fe200007e4447 */
[----:B------:R-:W-:Y:S01]  /*15560*/  IMAD.WIDE.U32 R48, P2, R44, -0x2, R62 ;  /* 0xfffffffe2c307825 */ /* 0x000fe2000784003e */
[----:B------:R-:W-:-:S02]  /*15570*/  ISETP.LT.U32.AND P0, PT, R58, R69, PT ;  /* 0x000000453a00720c */ /* 0x000fc40003f01070 */
[----:B------:R-:W-:Y:S02]  /*15580*/  IADD3 R54, P4, P5, R65, R42, -R67 ;  /* 0x0000002a41367210 */ /* 0x000fe40007d9e843 */
[----:B------:R-:W-:Y:S02]  /*15590*/  SEL R42, RZ, 0xffffffff, !P3 ;  /* 0xffffffffff2a7807 */ /* 0x000fe40005800000 */
[----:B------:R-:W-:Y:S02]  /*155a0*/  IADD3 R46, P6, RZ, R52, RZ ;  /* 0x00000034ff2e7210 */ /* 0x000fe40007fde0ff */
[----:B------:R-:W-:Y:S01]  /*155b0*/  IADD3 R36, P3, R53, R48, RZ ;  /* 0x0000003035247210 */ /* 0x000fe20007f7e0ff */
[----:B------:R-:W-:Y:S01]  /*155c0*/  IMAD.X R53, RZ, RZ, RZ, P2 ;  /* 0x000000ffff357224 */ /* 0x000fe200010e06ff */
[----:B------:R-:W-:Y:S02]  /*155d0*/  ISETP.LT.U32.AND.EX P0, PT, R59, R71, PT, P0 ;  /* 0x000000473b00720c */ /* 0x000fe40003f01100 */
[----:B------:R-:W-:Y:S01]  /*155e0*/  ISETP.LT.U32.AND P2, PT, R46, R52, PT ;  /* 0x000000342e00720c */ /* 0x000fe20003f41070 */
[----:B------:R-:W-:Y:S01]  /*155f0*/  IMAD.X R63, R44, 0x1, R36, P6 ;  /* 0x000000012c3f7824 */ /* 0x000fe200030e0624 */
[----:B------:R-:W-:Y:S01]  /*15600*/  SEL R65, RZ, 0x1, !P0 ;  /* 0x00000001ff417807 */ /* 0x000fe20004000000 */
[----:B------:R-:W-:Y:S01]  /*15610*/  IMAD.MOV.U32 R52, RZ, RZ, R49 ;  /* 0x000000ffff347224 */ /* 0x000fe200078e0031 */
[----:B------:R-:W-:Y:S01]  /*15620*/  SEL R67, RZ, 0xffffffff, !P0 ;  /* 0xffffffffff437807 */ /* 0x000fe20004000000 */
[----:B--2---:R-:W-:Y:S01]  /*15630*/  IMAD.WIDE.U32 R48, R38, 0x1, RZ ;  /* 0x0000000126307825 */ /* 0x004fe200078e00ff */
[----:B------:R-:W-:-:S02]  /*15640*/  IADD3 R50, P0, P6, R65, R58, -R69 ;  /* 0x0000003a41327210 */ /* 0x000fc40007e1e845 */
[----:B------:R-:W-:Y:S01]  /*15650*/  ISETP.LT.U32.AND.EX P2, PT, R63, R36, PT, P2 ;  /* 0x000000243f00720c */ /* 0x000fe20003f41120 */
[----:B------:R-:W-:Y:S01]  /*15660*/  IMAD.WIDE.U32.X R44, R45, -0x2, R52, P3 ;  /* 0xfffffffe2d2c7825 */ /* 0x000fe200018e0434 */
[----:B------:R-:W-:Y:S02]  /*15670*/  IADD3.X R62, R42, R43, ~R73, P4, P5 ;  /* 0x0000002b2a3e7210 */ /* 0x000fe400027eac49 */
[----:B------:R-:W-:Y:S01]  /*15680*/  IADD3.X R58, R67, R59, ~R71, P0, P6 ;  /* 0x0000003b433a7210 */ /* 0x000fe200007ecc47 */
[----:B------:R-:W-:Y:S01]  /*15690*/  IMAD.WIDE.U32 R42, R39, 0x1, RZ ;  /* 0x00000001272a7825 */ /* 0x000fe200078e00ff */
[----:B------:R-:W-:Y:S02]  /*156a0*/  SEL R59, RZ, 0x1, !P2 ;  /* 0x00000001ff3b7807 */ /* 0x000fe40005000000 */
[----:B------:R-:W-:Y:S02]  /*156b0*/  IADD3 R36, P5, R35, R32, RZ ;  /* 0x0000002023247210 */ /* 0x000fe40007fbe0ff */
[----:B------:R-:W-:Y:S01]  /*156c0*/  IADD3 R59, P2, P6, -R59, R46, -R63 ;  /* 0x0000002e3b3b7210 */ /* 0x000fe20007e5e93f */
[----:B------:R-:W-:Y:S01]  /*156d0*/  IMAD.WIDE.U32 R42, P4, R38, -0x2, R42 ;  /* 0xfffffffe262a7825 */ /* 0x000fe2000788002a */
[----:B------:R-:W-:-:S02]  /*156e0*/  ISETP.LT.U32.AND P0, PT, R36, R35, PT ;  /* 0x000000232400720c */ /* 0x000fc40003f01070 */
[----:B------:R-:W-:Y:S01]  /*156f0*/  IADD3 R46, P3, RZ, R48, RZ ;  /* 0x00000030ff2e7210 */ /* 0x000fe20007f7e0ff */
[----:B------:R-:W-:Y:S01]  /*15700*/  IMAD.X R32, R41, 0x1, R14, P5 ;  /* 0x0000000129207824 */ /* 0x000fe200028e060e */
[----:B------:R-:W-:Y:S02]  /*15710*/  IADD3.X R63, R8, -0x1, R63, P2, P6 ;  /* 0xffffffff083f7810 */ /* 0x000fe400017ec43f */
[----:B------:R-:W-:Y:S02]  /*15720*/  IADD3 R35, P1, R49, R42, RZ ;  /* 0x0000002a31237210 */ /* 0x000fe40007f3e0ff */
[----:B------:R-:W-:Y:S02]  /*15730*/  ISETP.LT.U32.AND P2, PT, R44, R59, PT ;  /* 0x0000003b2c00720c */ /* 0x000fe40003f41070 */
[----:B------:R-:W-:Y:S01]  /*15740*/  ISETP.GT.U32.AND P5, PT, R36, RZ, PT ;  /* 0x000000ff2400720c */ /* 0x000fe20003fa4070 */
[----:B------:R-:W-:Y:S01]  /*15750*/  IMAD.X R49, R38, 0x1, R35, P3 ;  /* 0x0000000126317824 */ /* 0x000fe200018e0623 */
[----:B------:R-:W-:-:S02]  /*15760*/  ISETP.LT.U32.AND.EX P2, PT, R45, R63, PT, P2 ;  /* 0x0000003f2d00720c */ /* 0x000fc40003f41120 */
[----:B------:R-:W-:Y:S02]  /*15770*/  ISETP.LT.U32.AND P3, PT, R46, R48, PT ;  /* 0x000000302e00720c */ /* 0x000fe40003f61070 */
[C---:B------:R-:W-:Y:S02]  /*15780*/  ISETP.GT.U32.AND.EX P5, PT, R32.reuse, -0x1, PT, P5 ;  /* 0xffffffff2000780c */ /* 0x040fe40003fa4150 */
[----:B------:R-:W-:Y:S02]  /*15790*/  SEL R53, RZ, 0x1, !P2 ;  /* 0x00000001ff357807 */ /* 0x000fe40005000000 */
[----:B------:R-:W-:Y:S02]  /*157a0*/  ISETP.LT.U32.AND.EX P3, PT, R49, R35, PT, P3 ;  /* 0x000000233100720c */ /* 0x000fe40003f61130 */
[----:B------:R-:W-:Y:S02]  /*157b0*/  ISETP.LT.U32.OR.EX P0, PT, R32, R41, P5, P0 ;  /* 0x000000292000720c */ /* 0x000fe40002f01500 */
[----:B------:R-:W-:-:S02]  /*157c0*/  SEL R41, RZ, 0xffffffff, !P2 ;  /* 0xffffffffff297807 */ /* 0x000fc40005000000 */
[----:B------:R-:W-:Y:S02]  /*157d0*/  IADD3 R14, P2, P5, R53, R44, -R59 ;  /* 0x0000002c350e7210 */ /* 0x000fe40007d5e83b */
[----:B------:R-:W-:Y:S02]  /*157e0*/  SEL R35, RZ, 0x1, !P3 ;  /* 0x00000001ff237807 */ /* 0x000fe40005800000 */
[----:B------:R-:W-:Y:S02]  /*157f0*/  IADD3.X R44, R41, R45, ~R63, P2, P5 ;  /* 0x0000002d292c7210 */ /* 0x000fe400017eac3f */
[----:B------:R-:W-:Y:S02]  /*15800*/  IADD3 R48, P3, R47, R26, RZ ;  /* 0x0000001a2f307210 */ /* 0x000fe40007f7e0ff */
[--C-:B------:R-:W-:Y:S02]  /*15810*/  IADD3 R35, P2, P5, -R35, R46, -R49.reuse ;  /* 0x0000002e23237210 */ /* 0x100fe40007d5e931 */
[----:B------:R-:W-:Y:S01]  /*15820*/  P2R R52, PR, RZ, 0x2 ;  /* 0x00000002ff347803 */ /* 0x000fe20000000000 */
[----:B------:R-:W-:Y:S01]  /*15830*/  IMAD.X R46, R51, 0x1, R20, P3 ;  /* 0x00000001332e7824 */ /* 0x000fe200018e0614 */
[----:B------:R-:W-:-:S02]  /*15840*/  IADD3.X R41, R8, -0x1, R49, P2, P5 ;  /* 0xffffffff08297810 */ /* 0x000fc400017ea431 */
[----:B------:R-:W-:Y:S02]  /*15850*/  IADD3 R26, P5, R57, R16, RZ ;  /* 0x00000010391a7210 */ /* 0x000fe40007fbe0ff */
[C---:B------:R-:W-:Y:S02]  /*15860*/  ISETP.GT.U32.AND P3, PT, R48.reuse, RZ, PT ;  /* 0x000000ff3000720c */ /* 0x040fe40003f64070 */
[----:B------:R-:W-:Y:S01]  /*15870*/  ISETP.LT.U32.AND P2, PT, R48, R47, PT ;  /* 0x0000002f3000720c */ /* 0x000fe20003f41070 */
[----:B------:R-:W-:Y:S01]  /*15880*/  IMAD.X R42, R61, 0x1, R18, P5 ;  /* 0x000000013d2a7824 */ /* 0x000fe200028e0612 */
[----:B------:R-:W-:Y:S02]  /*15890*/  ISETP.GT.U32.AND.EX P3, PT, R46, -0x1, PT, P3 ;  /* 0xffffffff2e00780c */ /* 0x000fe40003f64130 */
[----:B------:R-:W-:Y:S02]  /*158a0*/  ISETP.GT.U32.AND P5, PT, R26, RZ, PT ;  /* 0x000000ff1a00720c */ /* 0x000fe40003fa4070 */
[----:B------:R-:W-:-:S02]  /*158b0*/  ISETP.LT.U32.OR.EX P3, PT, R46, R51, P3, P2 ;  /* 0x000000332e00720c */ /* 0x000fc40001f61520 */
[----:B------:R-:W-:Y:S02]  /*158c0*/  ISETP.LT.U32.AND P2, PT, R26, R57, PT ;  /* 0x000000391a00720c */ /* 0x000fe40003f41070 */
[----:B------:R-:W-:-:S04]  /*158d0*/  ISETP.GT.U32.AND.EX P5, PT, R42, -0x1, PT, P5 ;  /* 0xffffffff2a00780c */ /* 0x000fc80003fa4150 */
[----:B------:R-:W-:Y:S02]  /*158e0*/  ISETP.LT.U32.OR.EX P2, PT, R42, R61, P5, P2 ;  /* 0x0000003d2a00720c */ /* 0x000fe40002f41520 */
[----:B------:R-:W-:-:S04]  /*158f0*/  IADD3 R22, P5, R55, R22, RZ ;  /* 0x0000001637167210 */ /* 0x000fc80007fbe0ff */
[----:B------:R-:W-:Y:S01]  /*15900*/  ISETP.LT.U32.AND P6, PT, R22, R55, PT ;  /* 0x000000371600720c */ /* 0x000fe20003fc1070 */
[----:B------:R-:W-:Y:S01]  /*15910*/  IMAD.X R21, R34, 0x1, R21, P5 ;  /* 0x0000000122157824 */ /* 0x000fe200028e0615 */
[----:B------:R-:W-:-:S04]  /*15920*/  ISETP.GT.U32.AND P5, PT, R22, RZ, PT ;  /* 0x000000ff1600720c */ /* 0x000fc80003fa4070 */
[----:B------:R-:W-:-:S04]  /*15930*/  ISETP.GT.U32.AND.EX P5, PT, R21, -0x1, PT, P5 ;  /* 0xffffffff1500780c */ /* 0x000fc80003fa4150 */
[----:B------:R-:W-:Y:S02]  /*15940*/  ISETP.LT.U32.OR.EX P5, PT, R21, R34, P5, P6 ;  /* 0x000000221500720c */ /* 0x000fe40002fa1560 */
[----:B------:R-:W-:Y:S02]  /*15950*/  IADD3 R19, P6, R60, R19, RZ ;  /* 0x000000133c137210 */ /* 0x000fe40007fde0ff */
[----:B------:R-:W-:Y:S02]  /*15960*/  SEL R80, RZ, 0x1, !P5 ;  /* 0x00000001ff507807 */ /* 0x000fe40006800000 */
[----:B------:R-:W-:Y:S01]  /*15970*/  SEL R89, RZ, 0xffffffff, !P5 ;  /* 0xffffffffff597807 */ /* 0x000fe20006800000 */
[----:B------:R-:W-:Y:S01]  /*15980*/  IMAD.X R16, R64, 0x1, R17, P6 ;  /* 0x0000000140107824 */ /* 0x000fe200030e0611 */
[----:B------:R-:W-:Y:S02]  /*15990*/  ISETP.GT.U32.AND P6, PT, R19, RZ, PT ;  /* 0x000000ff1300720c */ /* 0x000fe40003fc4070 */
[----:B------:R-:W-:-:S02]  /*159a0*/  IADD3 R80, P5, -R80, R22, RZ ;  /* 0x0000001650507210 */ /* 0x000fc40007fbe1ff */
[----:B------:R-:W-:Y:S02]  /*159b0*/  ISETP.GT.U32.AND.EX P1, PT, R16, -0x1, PT, P6 ;  /* 0xffffffff1000780c */ /* 0x000fe40003f24160 */
[----:B------:R-:W-:Y:S01]  /*159c0*/  ISETP.LT.U32.AND P6, PT, R19, R60, PT ;  /* 0x0000003c1300720c */ /* 0x000fe20003fc1070 */
[----:B------:R-:W-:-:S03]  /*159d0*/  IMAD.X R89, R21, 0x1, ~R89, P5 ;  /* 0x0000000115597824 */ /* 0x000fc600028e0e59 */
[----:B------:R-:W-:Y:S02]  /*159e0*/  ISETP.LT.U32.OR.EX P6, PT, R16, R64, P1, P6 ;  /* 0x000000401000720c */ /* 0x000fe40000fc1560 */
[----:B------:R-:W-:Y:S02]  /*159f0*/  ISETP.NE.AND P1, PT, R56, RZ, PT ;  /* 0x000000ff3800720c */ /* 0x000fe40003f25270 */
[----:B------:R-:W-:Y:S02]  /*15a00*/  SEL R60, RZ, 0x1, !P6 ;  /* 0x00000001ff3c7807 */ /* 0x000fe40007000000 */
[----:B------:R-:W-:Y:S02]  /*15a10*/  SEL R87, RZ, 0xffffffff, !P6 ;  /* 0xffffffffff577807 */ /* 0x000fe40007000000 */
[----:B------:R-:W-:Y:S02]  /*15a20*/  IADD3 R60, P5, -R60, R19, RZ ;  /* 0x000000133c3c7210 */ /* 0x000fe40007fbe1ff */
[----:B------:R-:W-:-:S03]  /*15a30*/  SEL R22, RZ, 0xffffffff, !P1 ;  /* 0xffffffffff167807 */ /* 0x000fc60004800000 */
[----:B------:R-:W-:Y:S01]  /*15a40*/  IMAD.X R87, R16, 0x1, ~R87, P5 ;  /* 0x0000000110577824 */ /* 0x000fe200028e0e57 */
[----:B------:R-:W-:Y:S01]  /*15a50*/  IADD3 R19, P5, R54, R12, RZ ;  /* 0x0000000c36137210 */ /* 0x000fe20007fbe0ff */
[----:B------:R-:W-:-:S03]  /*15a60*/  IMAD.MOV.U32 R12, RZ, RZ, R43 ;  /* 0x000000ffff0c7224 */ /* 0x000fc600078e002b */
[C---:B------:R-:W-:Y:S01]  /*15a70*/  ISETP.LT.U32.AND P6, PT, R19.reuse, R54, PT ;  /* 0x000000361300720c */ /* 0x040fe20003fc1070 */
[----:B------:R-:W-:Y:S01]  /*15a80*/  IMAD.X R16, R62, 0x1, R13, P5 ;  /* 0x000000013e107824 */ /* 0x000fe200028e060d */
[----:B------:R-:W-:Y:S01]  /*15a90*/  ISETP.GT.U32.AND P5, PT, R19, RZ, PT ;  /* 0x000000ff1300720c */ /* 0x000fe20003fa4070 */
[----:B------:R-:W-:-:S03]  /*15aa0*/  IMAD.X R13, RZ, RZ, RZ, P4 ;  /* 0x000000ffff0d7224 */ /* 0x000fc600020e06ff */
[----:B------:R-:W-:-:S04]  /*15ab0*/  ISETP.GT.U32.AND.EX P5, PT, R16, -0x1, PT, P5 ;  /* 0xffffffff1000780c */ /* 0x000fc80003fa4150 */
[----:B------:R-:W-:Y:S02]  /*15ac0*/  ISETP.LT.U32.OR.EX P5, PT, R16, R62, P5, P6 ;  /* 0x0000003e1000720c */ /* 0x000fe40002fa1560 */
[----:B------:R-:W-:Y:S02]  /*15ad0*/  IADD3 R17, P6, R50, R10, RZ ;  /* 0x0000000a32117210 */ /* 0x000fe40007fde0ff */
[----:B------:R-:W-:Y:S02]  /*15ae0*/  SEL R88, RZ, 0x1, !P5 ;  /* 0x00000001ff587807 */ /* 0x000fe40006800000 */
[C---:B------:R-:W-:Y:S01]  /*15af0*/  ISETP.GT.U32.AND P4, PT, R17.reuse, RZ, PT ;  /* 0x000000ff1100720c */ /* 0x040fe20003f84070 */
[----:B------:R-:W-:Y:S01]  /*15b00*/  IMAD.X R10, R58, 0x1, R15, P6 ;  /* 0x000000013a0a7824 */ /* 0x000fe200030e060f */
[----:B------:R-:W-:Y:S02]  /*15b10*/  ISETP.LT.U32.AND P6, PT, R17, R50, PT ;  /* 0x000000321100720c */ /* 0x000fe40003fc1070 */
[----:B------:R-:W-:-:S02]  /*15b20*/  SEL R61, RZ, 0xffffffff, !P5 ;  /* 0xffffffffff3d7807 */ /* 0x000fc40006800000 */
[C---:B------:R-:W-:Y:S02]  /*15b30*/  ISETP.GT.U32.AND.EX P4, PT, R10.reuse, -0x1, PT, P4 ;  /* 0xffffffff0a00780c */ /* 0x040fe40003f84140 */
[----:B------:R-:W-:Y:S02]  /*15b40*/  SEL R15, RZ, 0xffffffff, !P2 ;  /* 0xffffffffff0f7807 */ /* 0x000fe40005000000 */
[----:B------:R-:W-:Y:S02]  /*15b50*/  ISETP.LT.U32.OR.EX P4, PT, R10, R58, P4, P6 ;  /* 0x0000003a0a00720c */ /* 0x000fe40002781560 */
[----:B------:R-:W-:Y:S02]  /*15b60*/  ISETP.NE.AND P6, PT, R52, RZ, PT ;  /* 0x000000ff3400720c */ /* 0x000fe40003fc5270 */
[----:B------:R-:W-:Y:S02]  /*15b70*/  SEL R54, RZ, 0x1, !P4 ;  /* 0x00000001ff367807 */ /* 0x000fe40006000000 */
[----:B------:R-:W-:Y:S01]  /*15b80*/  SEL R59, RZ, 0xffffffff, !P4 ;  /* 0xffffffffff3b7807 */ /* 0x000fe20006000000 */
[----:B------:R-:W-:Y:S01]  /*15b90*/  IMAD.WIDE.U32.X R38, R39, -0x2, R12, P6 ;  /* 0xfffffffe27267825 */ /* 0x000fe200030e040c */
[----:B------:R-:W-:-:S02]  /*15ba0*/  IADD3 R88, P6, -R88, R19, RZ ;  /* 0x0000001358587210 */ /* 0x000fc40007fde1ff */
[----:B------:R-:W-:Y:S02]  /*15bb0*/  IADD3 R13, P4, R14, R9, RZ ;  /* 0x000000090e0d7210 */ /* 0x000fe40007f9e0ff */
[----:B------:R-:W-:Y:S01]  /*15bc0*/  ISETP.LT.U32.AND P5, PT, R38, R35, PT ;  /* 0x000000232600720c */ /* 0x000fe20003fa1070 */
[----:B------:R-:W-:Y:S01]  /*15bd0*/  IMAD.X R61, R16, 0x1, ~R61, P6 ;  /* 0x00000001103d7824 */ /* 0x000fe200030e0e3d */
[----:B------:R-:W-:Y:S01]  /*15be0*/  IADD3 R54, P6, -R54, R17, RZ ;  /* 0x0000001136367210 */ /* 0x000fe20007fde1ff */
[----:B------:R-:W-:Y:S01]  /*15bf0*/  IMAD.X R12, R44, 0x1, R11, P4 ;  /* 0x000000012c0c7824 */ /* 0x000fe200020e060b */
[----:B------:R-:W-:Y:S02]  /*15c00*/  ISETP.LT.U32.AND.EX P5, PT, R39, R41, PT, P5 ;  /* 0x000000292700720c */ /* 0x000fe40003fa1150 */
[----:B------:R-:W-:Y:S01]  /*15c10*/  SEL R16, RZ, 0x1, !P1 ;  /* 0x00000001ff107807 */ /* 0x000fe20004800000 */
[----:B------:R-:W-:Y:S01]  /*15c20*/  IMAD.X R59, R10, 0x1, ~R59, P6 ;  /* 0x000000010a3b7824 */ /* 0x000fe200030e0e3b */
[----:B------:R-:W-:-:S02]  /*15c30*/  SEL R9, RZ, 0x1, !P5 ;  /* 0x00000001ff097807 */ /* 0x000fc40006800000 */
[----:B------:R-:W-:Y:S02]  /*15c40*/  SEL R19, RZ, 0xffffffff, !P0 ;  /* 0xffffffffff137807 */ /* 0x000fe40004000000 */
[----:B------:R-:W-:Y:S02]  /*15c50*/  IADD3 R9, P4, P6, R9, R38, -R35 ;  /* 0x0000002609097210 */ /* 0x000fe40007e9e823 */
[----:B------:R-:W-:Y:S02]  /*15c60*/  SEL R38, RZ, 0xffffffff, !P5 ;  /* 0xffffffffff267807 */ /* 0x000fe40006800000 */
[----:B------:R-:W-:Y:S02]  /*15c70*/  ISETP.GT.U32.AND P5, PT, R13, RZ, PT ;  /* 0x000000ff0d00720c */ /* 0x000fe40003fa4070 */
[----:B------:R-:W-:Y:S02]  /*15c80*/  IADD3.X R38, R38, R39, ~R41, P4, P6 ;  /* 0x0000002726267210 */ /* 0x000fe400027ecc29 */
[----:B------:R-:W-:-:S02]  /*15c90*/  ISETP.GT.U32.AND.EX P6, PT, R12, -0x1, PT, P5 ;  /* 0xffffffff0c00780c */ /* 0x000fc40003fc4150 */
[----:B------:R-:W-:Y:S02]  /*15ca0*/  ISETP.LT.U32.AND P4, PT, R13, R14, PT ;  /* 0x0000000e0d00720c */ /* 0x000fe40003f81070 */
[----:B------:R-:W-:Y:S02]  /*15cb0*/  IADD3 R10, P5, R9, R23, RZ ;  /* 0x00000017090a7210 */ /* 0x000fe40007fbe0ff */
[----:B------:R-:W-:Y:S02]  /*15cc0*/  ISETP.LT.U32.OR.EX P4, PT, R12, R44, P6, P4 ;  /* 0x0000002c0c00720c */ /* 0x000fe40003781540 */
[----:B------:R-:W-:Y:S01]  /*15cd0*/  ISETP.GT.U32.AND P6, PT, R10, RZ, PT ;  /* 0x000000ff0a00720c */ /* 0x000fe20003fc4070 */
[----:B------:R-:W-:Y:S01]  /*15ce0*/  IMAD.X R27, R38, 0x1, R27, P5 ;  /* 0x00000001261b7824 */ /* 0x000fe200028e061b */
[----:B------:R-:W-:Y:S02]  /*15cf0*/  SEL R20, RZ, 0x1, !P4 ;  /* 0x00000001ff147807 */ /* 0x000fe40006000000 */
[----:B------:R-:W-:-:S02]  /*15d00*/  ISETP.LT.U32.AND P5, PT, R10, R9, PT ;  /* 0x000000090a00720c */ /* 0x000fc40003fa1070 */
[C---:B------:R-:W-:Y:S02]  /*15d10*/  ISETP.GT.U32.AND.EX P6, PT, R27.reuse, -0x1, PT, P6 ;  /* 0xffffffff1b00780c */ /* 0x040fe40003fc4160 */
[----:B------:R-:W-:Y:S02]  /*15d20*/  IADD3 R20, P1, -R20, R13, RZ ;  /* 0x0000000d14147210 */ /* 0x000fe40007f3e1ff */
[----:B------:R-:W-:Y:S02]  /*15d30*/  SEL R13, RZ, 0x1, !P0 ;  /* 0x00000001ff0d7807 */ /* 0x000fe40004000000 */
[----:B------:R-:W-:Y:S02]  /*15d40*/  ISETP.LT.U32.OR.EX P5, PT, R27, R38, P6, P5 ;  /* 0x000000261b00720c */ /* 0x000fe400037a1550 */
[----:B------:R-:W-:Y:S02]  /*15d50*/  SEL R11, RZ, 0xffffffff, !P4 ;  /* 0xffffffffff0b7807 */ /* 0x000fe40006000000 */
[----:B------:R-:W-:-:S02]  /*15d60*/  ISETP.NE.AND P0, PT, R3, 0x5, PT ;  /* 0x000000050300780c */ /* 0x000fc40003f05270 */
[----:B------:R-:W-:Y:S01]  /*15d70*/  SEL R9, RZ, 0x1, !P5 ;  /* 0x00000001ff097807 */ /* 0x000fe20006800000 */
[----:B------:R-:W-:Y:S01]  /*15d80*/  IMAD.X R11, R12, 0x1, ~R11, P1 ;  /* 0x000000010c0b7824 */ /* 0x000fe200008e0e0b */
[----:B------:R-:W-:Y:S02]  /*15d90*/  IADD3 R16, P6, -R16, R33, RZ ;  /* 0x0000002110107210 */ /* 0x000fe40007fde1ff */
[----:B------:R-:W-:Y:S02]  /*15da0*/  SEL R12, RZ, 0x1, !P3 ;  /* 0x00000001ff0c7807 */ /* 0x000fe40005800000 */
[----:B------:R-:W-:Y:S01]  /*15db0*/  SEL R14, RZ, 0x1, !P2 ;  /* 0x00000001ff0e7807 */ /* 0x000fe20005000000 */
[----:B------:R-:W-:Y:S01]  /*15dc0*/  IMAD.X R17, R37, 0x1, ~R22, P6 ;  /* 0x0000000125117824 */ /* 0x000fe200030e0e16 */
[----:B------:R-:W-:Y:S02]  /*15dd0*/  IADD3 R9, P1, -R9, R10, RZ ;  /* 0x0000000a09097210 */ /* 0x000fe40007f3e1ff */
[----:B------:R-:W-:-:S02]  /*15de0*/  IADD3 R18, P4, -R13, R36, RZ ;  /* 0x000000240d127210 */ /* 0x000fc40007f9e1ff */
[----:B------:R-:W-:Y:S02]  /*15df0*/  SEL R10, RZ, 0xffffffff, !P5 ;  /* 0xffffffffff0a7807 */ /* 0x000fe40006800000 */
[----:B------:R-:W-:Y:S01]  /*15e00*/  IADD3 R12, P6, -R12, R48, RZ ;  /* 0x000000300c0c7210 */ /* 0x000fe20007fde1ff */
[----:B------:R-:W-:Y:S01]  /*15e10*/  IMAD.X R19, R32, 0x1, ~R19, P4 ;  /* 0x0000000120137824 */ /* 0x000fe200020e0e13 */
[----:B------:R-:W-:Y:S01]  /*15e20*/  IADD3 R14, P5, -R14, R26, RZ ;  /* 0x0000001a0e0e7210 */ /* 0x000fe20007fbe1ff */
[----:B------:R-:W-:Y:S01]  /*15e30*/  IMAD.X R10, R27, 0x1, ~R10, P1 ;  /* 0x000000011b0a7824 */ /* 0x000fe200008e0e0a */
[----:B------:R-:W-:-:S03]  /*15e40*/  SEL R13, RZ, 0xffffffff, !P3 ;  /* 0xffffffffff0d7807 */ /* 0x000fc60005800000 */
[----:B------:R-:W-:Y:S02]  /*15e50*/  IMAD.X R15, R42, 0x1, ~R15, P5 ;  /* 0x000000012a0f7824 */ /* 0x000fe400028e0e0f */
[----:B------:R-:W-:Y:S01]  /*15e60*/  IMAD.X R13, R46, 0x1, ~R13, P6 ;  /* 0x000000012e0d7824 */ /* 0x000fe200030e0e0d */
[----:B------:R-:W-:Y:S06]  /*15e70*/  @P0 BRA `(.L_x_10) ;  /* 0xffffff5c00180947 */ /* 0x000fec000383ffff */
[----:B------:R-:W0:Y:S02]  /*15e80*/  LDC.64 R8, c[0x0][0x218] ;  /* 0x00008600ff087b82 */ /* 0x000e240000000a00 */
[----:B0-----:R-:W-:-:S05]  /*15e90*/  IMAD.WIDE.U32 R2, R2, 0x28, R8 ;  /* 0x0000002802027825 */ /* 0x001fca00078e0008 */
[----:B------:R-:W-:Y:S04]  /*15ea0*/  STG.E.64 desc[UR8][R2.64], R28 ;  /* 0x0000001c02007986 */ /* 0x000fe8000c101b08 */
[----:B------:R-:W-:Y:S04]  /*15eb0*/  STG.E.64 desc[UR8][R2.64+0x8], R30 ;  /* 0x0000081e02007986 */ /* 0x000fe8000c101b08 */
[----:B------:R-:W-:Y:S04]  /*15ec0*/  STG.E.64 desc[UR8][R2.64+0x10], R4 ;  /* 0x0000100402007986 */ /* 0x000fe8000c101b08 */
[----:B------:R-:W-:Y:S04]  /*15ed0*/  STG.E.64 desc[UR8][R2.64+0x18], R6 ;  /* 0x0000180602007986 */ /* 0x000fe8000c101b08 */
[----:B------:R-:W-:Y:S01]  /*15ee0*/  STG.E.64 desc[UR8][R2.64+0x20], R24 ;  /* 0x0000201802007986 */ /* 0x000fe2000c101b08 */
[----:B------:R-:W-:Y:S05]  /*15ef0*/  EXIT ;  /* 0x000000000000794d */ /* 0x000fea0003800000 */
.L_x_11:
[----:B------:R-:W-:-:S00]  /*15f00*/  BRA `(.L_x_11) ;  /* 0xfffffffc00fc7947 */ /* 0x000fc0000383ffff */
[----:B------:R-:W-:-:S00]  /*15f10*/  NOP ;  /* 0x0000000000007918 */ /* 0x000fc00000000000 */
        /* <DEDUP_REMOVED lines=14> */
.L_x_12:


//--------------------- .nv.shared.reserved.0     --------------------------
	.section	.nv.shared.reserved.0,"aw",@nobits
	.weak		__nv_reservedSMEM_offset_0_alias
	.size		__nv_reservedSMEM_offset_0_alias, 0, 0
	.other		__nv_reservedSMEM_offset_0_alias,@"STO_CUDA_RESERVED_SHARED STV_DEFAULT"
__nv_reservedSMEM_offset_0_alias:
	.zero		0


//--------------------- .nv.constant0.tip5_hash_batch --------------------------
	.section	.nv.constant0.tip5_hash_batch,"a",@progbits
	.sectionflags	@""
	.align	4
.nv.constant0.tip5_hash_batch:
	.zero		556


//--------------------- SYMBOLS --------------------------

	.type		.nv.reservedSmem.offset0,@object
	.size		.nv.reservedSmem.offset0,0x4
